def matmul_kernel(
    a_ptr,
    b_ptr,
    c_ptr,
    M,
    N,
    K,
    stride_am,
    stride_ak,
    stride_bk,
    stride_bn,
    stride_cm,
    stride_cn,
    BLOCK_M: tl.constexpr,
    BLOCK_N: tl.constexpr,
    BLOCK_K: tl.constexpr,
    GROUP_M: tl.constexpr,
):
    pid = tl.program_id(axis=0)
    num_pid_m = tl.cdiv(M, BLOCK_M)
    num_pid_n = tl.cdiv(N, BLOCK_N)
    num_pid_in_group = GROUP_M * num_pid_n
    group_id = pid // num_pid_in_group
    first_pid_m = group_id * GROUP_M
    group_size_m = min(num_pid_m - first_pid_m, GROUP_M)
    pid_m = first_pid_m + ((pid % num_pid_in_group) % group_size_m)
    pid_n = (pid % num_pid_in_group) // group_size_m

    offs_am = (pid_m * BLOCK_M + tl.arange(0, BLOCK_M)) % M
    offs_bn = (pid_n * BLOCK_N + tl.arange(0, BLOCK_N)) % N
    offs_k = tl.arange(0, BLOCK_K)
    a_ptrs = a_ptr + offs_am[:, None] * stride_am + offs_k[None, :] * stride_ak
    b_ptrs = b_ptr + offs_k[:, None] * stride_bk + offs_bn[None, :] * stride_bn

    acc = tl.zeros((BLOCK_M, BLOCK_N), dtype=tl.float32)
    for kk in range(0, tl.cdiv(K, BLOCK_K)):
        a = tl.load(a_ptrs, mask=offs_k[None, :] < K - kk * BLOCK_K, other=0.0)
        b = tl.load(b_ptrs, mask=offs_k[:, None] < K - kk * BLOCK_K, other=0.0)
        acc = tl.dot(a, b, acc)
        a_ptrs += BLOCK_K * stride_ak
        b_ptrs += BLOCK_K * stride_bk

    c = acc.to(c_ptr.dtype.element_ty)
    offs_cm = pid_m * BLOCK_M + tl.arange(0, BLOCK_M)
    offs_cn = pid_n * BLOCK_N + tl.arange(0, BLOCK_N)
    c_ptrs = c_ptr + offs_cm[:, None] * stride_cm + offs_cn[None, :] * stride_cn
    mask = (offs_cm[:, None] < M) & (offs_cn[None, :] < N)
    tl.store(c_ptrs, c, mask=mask)

# config = {"BLOCK_K": 128, "BLOCK_M": 128, "BLOCK_N": 128, "GROUP_M": 8, "arch": "sm_100", "dtype": "fp32", "num_ctas": 1, "num_stages": 5, "num_warps": 4}
# arch = sm_100


// ===== COMPILED SASS (sm_100a) =====

	.target	sm_100a

	.elftype	@"ET_EXEC"


//--------------------- .note.nv.tkinfo           --------------------------
	.section	.note.nv.tkinfo,"",@"SHT_NOTE"
	.sectionflags	@"SHF_NOTE_NV_TKINFO"
	.tkinfo
        /*0018*/ 	.word	0x00000081
        /*0030*/ 	.string	""
        /*0030*/ 	.string	"ptxas-blackwell"
        /*0030*/ 	.string	"Cuda compilation tools, release 12.9, V12.9.86"
        /*0030*/ 	.string	"Build cuda_12.9.r12.9/compiler.36037853_0"
        /*0030*/ 	.string	"-v  -suppress-debug-info  -lineinfo  -arch sm_100a "



//--------------------- .note.nv.cuver            --------------------------
	.section	.note.nv.cuver,"",@"SHT_NOTE"
	.sectionflags	@"SHF_NOTE_NV_CUVER"
        /*0018*/ 	.short	0x0001
        /*001a*/ 	.short	0x0064
        /*001c*/ 	.short	0x0001
        /*001e*/ 	.short	0x0000
        /*0020*/ 	.short	0x0001
        /*0022*/ 	.short	0x0000


//--------------------- .nv.info                  --------------------------
	.section	.nv.info,"",@"SHT_CUDA_INFO"
	.align	4


	//----- nvinfo : EIATTR_REGCOUNT
	.align		4
        /*0000*/ 	.byte	0x04, 0x2f
        /*0002*/ 	.short	(.L_4 - .L_3)
	.align		4
.L_3:
        /*0004*/ 	.word	index@(matmul_kernel)
        /*0008*/ 	.word	0x000000ff


	//----- nvinfo : EIATTR_FRAME_SIZE
	.align		4
.L_4:
        /*000c*/ 	.byte	0x04, 0x11
        /*000e*/ 	.short	(.L_6 - .L_5)
	.align		4
.L_5:
        /*0010*/ 	.word	index@($__internal_2_$__cuda_sm10x_tcgen05_guardrail_trap_unallocated_columns_being_dealloced)
        /*0014*/ 	.word	0x00000eb0


	//----- nvinfo : EIATTR_FRAME_SIZE
	.align		4
.L_6:
        /*0018*/ 	.byte	0x04, 0x11
        /*001a*/ 	.short	(.L_8 - .L_7)
	.align		4
.L_7:
        /*001c*/ 	.word	index@($__internal_1_$__cuda_sm10x_tcgen05_guardrail_trap_phase_invalid_during_alloc)
        /*0020*/ 	.word	0x00000eb0


	//----- nvinfo : EIATTR_FRAME_SIZE
	.align		4
.L_8:
        /*0024*/ 	.byte	0x04, 0x11
        /*0026*/ 	.short	(.L_10 - .L_9)
	.align		4
.L_9:
        /*0028*/ 	.word	index@($__internal_0_$__cuda_sm10x_tcgen05_guardrail_trap_col_being_dealloced_not_returned_by_alloc)
        /*002c*/ 	.word	0x00000eb0


	//----- nvinfo : EIATTR_FRAME_SIZE
	.align		4
.L_10:
        /*0030*/ 	.byte	0x04, 0x11
        /*0032*/ 	.short	(.L_12 - .L_11)
	.align		4
.L_11:
        /*0034*/ 	.word	index@(matmul_kernel)
        /*0038*/ 	.word	0x00000eb0


	//----- nvinfo : EIATTR_MIN_STACK_SIZE
	.align		4
.L_12:
        /*003c*/ 	.byte	0x04, 0x12
        /*003e*/ 	.short	(.L_14 - .L_13)
	.align		4
.L_13:
        /*0040*/ 	.word	index@(matmul_kernel)
        /*0044*/ 	.word	0x00000eb0
.L_14:


//--------------------- .nv.info.matmul_kernel    --------------------------
	.section	.nv.info.matmul_kernel,"",@"SHT_CUDA_INFO"
	.sectionflags	@""
	.align	4


	//----- nvinfo : EIATTR_CUDA_API_VERSION
	.align		4
        /*0000*/ 	.byte	0x04, 0x37
        /*0002*/ 	.short	(.L_16 - .L_15)
.L_15:
        /*0004*/ 	.word	0x00000081


	//----- nvinfo : EIATTR_KPARAM_INFO
	.align		4
.L_16:
        /*0008*/ 	.byte	0x04, 0x17
        /*000a*/ 	.short	(.L_18 - .L_17)
.L_17:
        /*000c*/ 	.word	0x00000000
        /*0010*/ 	.short	0x000d
        /*0012*/ 	.short	0x0048
        /*0014*/ 	.byte	0x00, 0xf4, 0x21, 0x00


	//----- nvinfo : EIATTR_KPARAM_INFO
	.align		4
.L_18:
        /*0018*/ 	.byte	0x04, 0x17
        /*001a*/ 	.short	(.L_20 - .L_19)
.L_19:
        /*001c*/ 	.word	0x00000000
        /*0020*/ 	.short	0x000c
        /*0022*/ 	.short	0x0040
        /*0024*/ 	.byte	0x00, 0xf4, 0x21, 0x00


	//----- nvinfo : EIATTR_KPARAM_INFO
	.align		4
.L_20:
        /*0028*/ 	.byte	0x04, 0x17
        /*002a*/ 	.short	(.L_22 - .L_21)
.L_21:
        /*002c*/ 	.word	0x00000000
        /*0030*/ 	.short	0x000b
        /*0032*/ 	.short	0x0038
        /*0034*/ 	.byte	0x00, 0xf0, 0x11, 0x00


	//----- nvinfo : EIATTR_KPARAM_INFO
	.align		4
.L_22:
        /*0038*/ 	.byte	0x04, 0x17
        /*003a*/ 	.short	(.L_24 - .L_23)
.L_23:
        /*003c*/ 	.word	0x00000000
        /*0040*/ 	.short	0x000a
        /*0042*/ 	.short	0x0034
        /*0044*/ 	.byte	0x00, 0xf0, 0x11, 0x00


	//----- nvinfo : EIATTR_KPARAM_INFO
	.align		4
.L_24:
        /*0048*/ 	.byte	0x04, 0x17
        /*004a*/ 	.short	(.L_26 - .L_25)
.L_25:
        /*004c*/ 	.word	0x00000000
        /*0050*/ 	.short	0x0009
        /*0052*/ 	.short	0x0030
        /*0054*/ 	.byte	0x00, 0xf0, 0x11, 0x00


	//----- nvinfo : EIATTR_KPARAM_INFO
	.align		4
.L_26:
        /*0058*/ 	.byte	0x04, 0x17
        /*005a*/ 	.short	(.L_28 - .L_27)
.L_27:
        /*005c*/ 	.word	0x00000000
        /*0060*/ 	.short	0x0008
        /*0062*/ 	.short	0x002c
        /*0064*/ 	.byte	0x00, 0xf0, 0x11, 0x00


	//----- nvinfo : EIATTR_KPARAM_INFO
	.align		4
.L_28:
        /*0068*/ 	.byte	0x04, 0x17
        /*006a*/ 	.short	(.L_30 - .L_29)
.L_29:
        /*006c*/ 	.word	0x00000000
        /*0070*/ 	.short	0x0007
        /*0072*/ 	.short	0x0028
        /*0074*/ 	.byte	0x00, 0xf0, 0x11, 0x00


	//----- nvinfo : EIATTR_KPARAM_INFO
	.align		4
.L_30:
        /*0078*/ 	.byte	0x04, 0x17
        /*007a*/ 	.short	(.L_32 - .L_31)
.L_31:
        /*007c*/ 	.word	0x00000000
        /*0080*/ 	.short	0x0006
        /*0082*/ 	.short	0x0024
        /*0084*/ 	.byte	0x00, 0xf0, 0x11, 0x00


	//----- nvinfo : EIATTR_KPARAM_INFO
	.align		4
.L_32:
        /*0088*/ 	.byte	0x04, 0x17
        /*008a*/ 	.short	(.L_34 - .L_33)
.L_33:
        /*008c*/ 	.word	0x00000000
        /*0090*/ 	.short	0x0005
        /*0092*/ 	.short	0x0020
        /*0094*/ 	.byte	0x00, 0xf0, 0x11, 0x00


	//----- nvinfo : EIATTR_KPARAM_INFO
	.align		4
.L_34:
        /*0098*/ 	.byte	0x04, 0x17
        /*009a*/ 	.short	(.L_36 - .L_35)
.L_35:
        /*009c*/ 	.word	0x00000000
        /*00a0*/ 	.short	0x0004
        /*00a2*/ 	.short	0x001c
        /*00a4*/ 	.byte	0x00, 0xf0, 0x11, 0x00


	//----- nvinfo : EIATTR_KPARAM_INFO
	.align		4
.L_36:
        /*00a8*/ 	.byte	0x04, 0x17
        /*00aa*/ 	.short	(.L_38 - .L_37)
.L_37:
        /*00ac*/ 	.word	0x00000000
        /*00b0*/ 	.short	0x0003
        /*00b2*/ 	.short	0x0018
        /*00b4*/ 	.byte	0x00, 0xf0, 0x11, 0x00


	//----- nvinfo : EIATTR_KPARAM_INFO
	.align		4
.L_38:
        /*00b8*/ 	.byte	0x04, 0x17
        /*00ba*/ 	.short	(.L_40 - .L_39)
.L_39:
        /*00bc*/ 	.word	0x00000000
        /*00c0*/ 	.short	0x0002
        /*00c2*/ 	.short	0x0010
        /*00c4*/ 	.byte	0x00, 0xf4, 0x21, 0x00


	//----- nvinfo : EIATTR_KPARAM_INFO
	.align		4
.L_40:
        /*00c8*/ 	.byte	0x04, 0x17
        /*00ca*/ 	.short	(.L_42 - .L_41)
.L_41:
        /*00cc*/ 	.word	0x00000000
        /*00d0*/ 	.short	0x0001
        /*00d2*/ 	.short	0x0008
        /*00d4*/ 	.byte	0x00, 0xf4, 0x21, 0x00


	//----- nvinfo : EIATTR_KPARAM_INFO
	.align		4
.L_42:
        /*00d8*/ 	.byte	0x04, 0x17
        /*00da*/ 	.short	(.L_44 - .L_43)
.L_43:
        /*00dc*/ 	.word	0x00000000
        /*00e0*/ 	.short	0x0000
        /*00e2*/ 	.short	0x0000
        /*00e4*/ 	.byte	0x00, 0xf4, 0x21, 0x00


	//----- nvinfo : EIATTR_AT_ENTRY_FRAGMENTS
	.align		4
.L_44:
        /*00e8*/ 	.byte	0x04, 0x4f
        /*00ea*/ 	.short	(.L_46 - .L_45)


	//   ....[0]....
.L_45:
        /*00ec*/ 	.word	0x00000004


	//----- nvinfo : EIATTR_RESERVED_SMEM_USED
	.align		4
.L_46:
        /*00f0*/ 	.byte	0x01, 0x41
	.zero		2


	//----- nvinfo : EIATTR_SPARSE_MMA_MASK
	.align		4
        /*00f4*/ 	.byte	0x03, 0x50
        /*00f6*/ 	.short	0x0000


	//----- nvinfo : EIATTR_TCGEN05_1CTA_USED
	.align		4
        /*00f8*/ 	.byte	0x01, 0x51
	.zero		2


	//----- nvinfo : EIATTR_MAXREG_COUNT
	.align		4
        /*00fc*/ 	.byte	0x03, 0x1b
        /*00fe*/ 	.short	0x00ff


	//----- nvinfo : EIATTR_NUM_BARRIERS
	.align		4
        /*0100*/ 	.byte	0x02, 0x4c
        /*0102*/ 	.byte	0x01
	.zero		1


	//----- nvinfo : EIATTR_ANNOTATIONS
	.align		4
        /*0104*/ 	.byte	0x04, 0x55
        /*0106*/ 	.short	(.L_48 - .L_47)


	//   ....[0]....
.L_47:
        /*0108*/ 	.word	0x00000001
        /*010c*/ 	.byte	0x50, 0x09, 0x00, 0x00, 0x01, 0x00, 0x00, 0x00, 0x90, 0x09, 0x00, 0x00, 0x01, 0x00, 0x00, 0x00
        /* <DEDUP_REMOVED lines=1818> */
        /*72bc*/ 	.byte	0x20, 0x63, 0x03, 0x00


	//----- nvinfo : EIATTR_INT_WARP_WIDE_INSTR_OFFSETS
	.align		4
.L_48:
        /*72c0*/ 	.byte	0x04, 0x31
        /*72c2*/ 	.short	(.L_50 - .L_49)


	//   ....[0]....
.L_49:
        /*72c4*/ 	.word	0x0000b4e0


	//   ....[1]....
        /*72c8*/ 	.word	0x0000b5d0


	//   ....[2]....
        /*72cc*/ 	.word	0x0000b620


	//   ....[3]....
        /*72d0*/ 	.word	0x00036810


	//   ....[4]....
        /*72d4*/ 	.word	0x00036860


	//----- nvinfo : EIATTR_COOP_GROUP_MASK_REGIDS
	.align		4
.L_50:
        /*72d8*/ 	.byte	0x04, 0x29
        /*72da*/ 	.short	(.L_52 - .L_51)


	//   ....[0]....
.L_51:
        /*72dc*/ 	.word	0xffffffff


	//   ....[1]....
        /*72e0*/ 	.word	0xffffffff


	//   ....[2]....
        /*72e4*/ 	.word	0xffffffff


	//   ....[3]....
        /*72e8*/ 	.word	0xffffffff


	//----- nvinfo : EIATTR_COOP_GROUP_INSTR_OFFSETS
	.align		4
.L_52:
        /*72ec*/ 	.byte	0x04, 0x28
        /*72ee*/ 	.short	(.L_54 - .L_53)


	//   ....[0]....
.L_53:
        /*72f0*/ 	.word	0x00000070


	//   ....[1]....
        /*72f4*/ 	.word	0x00000330


	//   ....[2]....
        /*72f8*/ 	.word	0x000366a0


	//   ....[3]....
        /*72fc*/ 	.word	0x00036910


	//----- nvinfo : EIATTR_VRC_CTA_INIT_COUNT
	.align		4
.L_54:
        /*7300*/ 	.byte	0x02, 0x4a
        /*7302*/ 	.byte	0x80
	.zero		1


	//----- nvinfo : EIATTR_MBARRIER_INSTR_OFFSETS
	.align		4
        /*7304*/ 	.byte	0x04, 0x39
        /*7306*/ 	.short	(.L_56 - .L_55)


	//   ....[0]....
.L_55:
        /*7308*/ 	.word	0x0000b610
        /*730c*/ 	.word	0x000000ff
        /*7310*/ 	.word	0x00000000
        /*7314*/ 	.short	0x0100
        /*7316*/ 	.byte	0x04
	.zero		1


	//   ....[1]....
        /*7318*/ 	.word	0x0000b640
        /*731c*/ 	.word	0x000000ff
        /*7320*/ 	.word	0x00090008
        /*7324*/ 	.short	0x0100
        /*7326*/ 	.byte	0x09
	.zero		1


	//   ....[2]....
        /*7328*/ 	.word	0x00028080
        /*732c*/ 	.word	0x000000ff
        /*7330*/ 	.word	0x00000000
        /*7334*/ 	.short	0x010a
        /*7336*/ 	.byte	0x04
	.zero		1


	//   ....[3]....
        /*7338*/ 	.word	0x00032f60
        /*733c*/ 	.word	0x000000ff
        /*7340*/ 	.word	0x00000000
        /*7344*/ 	.short	0x010a
        /*7346*/ 	.byte	0x04
	.zero		1


	//   ....[4]....
        /*7348*/ 	.word	0x00033100
        /*734c*/ 	.word	0x000000ff
        /*7350*/ 	.word	0x00090000
        /*7354*/ 	.short	0x0108
        /*7356*/ 	.byte	0x09
	.zero		1


	//   ....[5]....
        /*7358*/ 	.word	0x000331f0
        /*735c*/ 	.word	0x000000ff
        /*7360*/ 	.word	0x00090008
        /*7364*/ 	.short	0x0108
        /*7366*/ 	.byte	0x09
	.zero		1


	//   ....[6]....
        /*7368*/ 	.word	0x00036930
        /*736c*/ 	.word	0x000000ff
        /*7370*/ 	.word	0x00000000
        /*7374*/ 	.short	0x010a
        /*7376*/ 	.byte	0x04
	.zero		1


	//   ....[7]....
        /*7378*/ 	.word	0x00036960
        /*737c*/ 	.word	0x000000ff
        /*7380*/ 	.word	0x00000000
        /*7384*/ 	.short	0x010a
        /*7386*/ 	.byte	0x04
	.zero		1


	//----- nvinfo : EIATTR_NUM_MBARRIERS
	.align		4
.L_56:
        /*7388*/ 	.byte	0x03, 0x38
        /*738a*/ 	.short	0x0002


	//----- nvinfo : EIATTR_EXIT_INSTR_OFFSETS
	.align		4
        /*738c*/ 	.byte	0x04, 0x1c
        /*738e*/ 	.short	(.L_58 - .L_57)


	//   ....[0]....
.L_57:
        /*7390*/ 	.word	0x00036920


	//----- nvinfo : EIATTR_REQNTID
	.align		4
.L_58:
        /*7394*/ 	.byte	0x04, 0x10
        /*7396*/ 	.short	(.L_60 - .L_59)
.L_59:
        /*7398*/ 	.word	0x00000080
        /*739c*/ 	.word	0x00000001
        /*73a0*/ 	.word	0x00000001


	//----- nvinfo : EIATTR_CRS_STACK_SIZE
	.align		4
.L_60:
        /*73a4*/ 	.byte	0x04, 0x1e
        /*73a6*/ 	.short	(.L_62 - .L_61)
.L_61:
        /*73a8*/ 	.word	0x00000000


	//----- nvinfo : EIATTR_CBANK_PARAM_SIZE
	.align		4
.L_62:
        /*73ac*/ 	.byte	0x03, 0x19
        /*73ae*/ 	.short	0x0050


	//----- nvinfo : EIATTR_PARAM_CBANK
	.align		4
        /*73b0*/ 	.byte	0x04, 0x0a
        /*73b2*/ 	.short	(.L_64 - .L_63)
	.align		4
.L_63:
        /*73b4*/ 	.word	index@(.nv.constant0.matmul_kernel)
        /*73b8*/ 	.short	0x0380
        /*73ba*/ 	.short	0x0050


	//----- nvinfo : EIATTR_SW_WAR
	.align		4
.L_64:
        /*73bc*/ 	.byte	0x04, 0x36
        /*73be*/ 	.short	(.L_66 - .L_65)
.L_65:
        /*73c0*/ 	.word	0x00000008
.L_66:


//--------------------- .nv.compat                --------------------------
	.section	.nv.compat,"",@"SHT_CUDA_COMPAT_INFO"
	.align	4
        /*0000*/ 	.byte	0x02, 0x02, 0x02, 0x00, 0x02, 0x05, 0x05, 0x00, 0x02, 0x03, 0x00, 0x00, 0x02, 0x06, 0x01, 0x00


//--------------------- .nv.callgraph             --------------------------
	.section	.nv.callgraph,"",@"SHT_CUDA_CALLGRAPH"
	.align	4
	.sectionentsize	8
	.align		4
        /*0000*/ 	.word	0x00000000
	.align		4
        /*0004*/ 	.word	0xffffffff
	.align		4
        /*0008*/ 	.word	0x00000000
	.align		4
        /*000c*/ 	.word	0xfffffffe
	.align		4
        /*0010*/ 	.word	0x00000000
	.align		4
        /*0014*/ 	.word	0xfffffffd
	.align		4
        /*0018*/ 	.word	0x00000000
	.align		4
        /*001c*/ 	.word	0xfffffffc


//--------------------- .text.matmul_kernel       --------------------------
	.section	.text.matmul_kernel,"ax",@progbits
	.align	128
        .global         matmul_kernel
        .type           matmul_kernel,@function
        .size           matmul_kernel,(.L_x_21 - matmul_kernel)
        .other          matmul_kernel,@"STO_CUDA_ENTRY STV_DEFAULT"
matmul_kernel:
.text.matmul_kernel:
[----:B------:R-:W1:Y:S01]  /*0000*/  LDC R1, c[0x0][0x37c] ;  /* 0x0000df00ff017b82 */ /* 0x000e620000000800 */
[----:B------:R-:W2:Y:S01]  /*0010*/  S2R R252, SR_TID.X ;  /* 0x0000000000fc7919 */ /* 0x000ea20000002100 */
[----:B-1----:R-:W-:Y:S01]  /*0020*/  VIADD R1, R1, 0xfffff150 ;  /* 0xfffff15001017836 */ /* 0x002fe20000000000 */
[----:B--2---:R-:W-:-:S13]  /*0030*/  ISETP.GE.U32.AND P0, PT, R252, 0x20, PT ;  /* 0x00000020fc00780c */ /* 0x004fda0003f06070 */
[----:B------:R-:W-:Y:S02]  /*0040*/  VOTEU.ANY UP0, P0 ;  /* 0x0000000000ff7886 */ /* 0x000fe40000000100 */
[----:B------:R-:W-:Y:S05]  /*0050*/  BRA.U UP0, `(.L_x_0) ;  /* 0x0000000100b87547 */ /* 0x000fea000b800000 */
[----:B------:R-:W1:Y:S01]  /*0060*/  S2UR UR6, SR_CgaCtaId ;  /* 0x00000000000679c3 */ /* 0x000e620000008800 */
[----:B------:R-:W-:Y:S01]  /*0070*/  NOP ;  /* 0x0000000000007918 */ /* 0x000fe20000000000 */
[----:B------:R-:W-:Y:S02]  /*0080*/  UMOV UR4, 0x40 ;  /* 0x0000004000047882 */ /* 0x000fe40000000000 */
[----:B-1----:R-:W-:-:S09]  /*0090*/  ULEA UR4, UR6, UR4, 0x18 ;  /* 0x0000000406047291 */ /* 0x002fd2000f8ec0ff */
[----:B------:R-:W1:Y:S01]  /*00a0*/  LDS.U8 R0, [UR4] ;  /* 0x00000004ff007984 */ /* 0x000e620008000000 */
[----:B------:R-:W-:Y:S02]  /*00b0*/  UMOV UR4, 0x400 ;  /* 0x0000040000047882 */ /* 0x000fe40000000000 */
[----:B------:R-:W-:Y:S01]  /*00c0*/  ULEA UR4, UR6, UR4, 0x18 ;  /* 0x0000000406047291 */ /* 0x000fe2000f8ec0ff */
[----:B-1----:R-:W-:-:S13]  /*00d0*/  ISETP.NE.AND P0, PT, R0, RZ, PT ;  /* 0x000000ff0000720c */ /* 0x002fda0003f05270 */
[----:B------:R-:W-:Y:S05]  /*00e0*/  @P0 BRA `(.L_x_1) ;  /* 0x00000000007c0947 */ /* 0x000fea0003800000 */
[----:B------:R-:W-:-:S13]  /*00f0*/  ELECT P0, URZ, PT ;  /* 0x0000000000ff782f */ /* 0x000fda0003800000 */
[----:B------:R-:W-:Y:S05]  /*0100*/  @!P0 BRA `(.L_x_2) ;  /* 0x0000000000848947 */ /* 0x000fea0003800000 */
[----:B------:R-:W-:Y:S01]  /*0110*/  UMOV UR5, 0x8 ;  /* 0x0000000800057882 */ /* 0x000fe20000000000 */
[----:B------:R-:W-:Y:S02]  /*0120*/  IMAD.MOV.U32 R4, RZ, RZ, 0x1 ;  /* 0x00000001ff047424 */ /* 0x000fe400078e00ff */
[----:B------:R-:W-:Y:S02]  /*0130*/  IMAD.MOV.U32 R5, RZ, RZ, 0xff ;  /* 0x000000ffff057424 */ /* 0x000fe400078e00ff */
[----:B------:R-:W-:Y:S04]  /*0140*/  DEPBAR.LE SB1, 0x36 ;  /* 0x00009d800000791a */ /* 0x000fe80000000000 */
[----:B------:R-:W1:Y:S02]  /*0150*/  UTCATOMSWS.FIND_AND_SET.ALIGN UP1, UR5, UR5 ;  /* 0x00000005000575e3 */ /* 0x000e640008020800 */
[----:B-1----:R-:W-:-:S04]  /*0160*/  PLOP3.LUT P0, PT, PT, PT, UP1, 0x80, 0x8 ;  /* 0x000000000008781c */ /* 0x002fc80003f0f018 */
[----:B------:R-:W-:-:S04]  /*0170*/  SEL R0, RZ, 0xffffffff, !P0 ;  /* 0xffffffffff007807 */ /* 0x000fc80004000000 */
[----:B------:R-:W-:Y:S01]  /*0180*/  ISETP.NE.AND P0, PT, R0, RZ, PT ;  /* 0x000000ff0000720c */ /* 0x000fe20003f05270 */
[----:B------:R-:W-:-:S12]  /*0190*/  IMAD.U32 R0, RZ, RZ, UR5 ;  /* 0x00000005ff007e24 */ /* 0x000fd8000f8e00ff */
[----:B------:R-:W-:Y:S05]  /*01a0*/  @P0 BRA `(.L_x_3) ;  /* 0x0000000000240947 */ /* 0x000fea0003800000 */
.L_x_4:
[----:B------:R-:W-:Y:S05]  /*01b0*/  NANOSLEEP 0x64 ;  /* 0x000000640000795d */ /* 0x000fea0003800000 */
[----:B------:R-:W-:-:S05]  /*01c0*/  UMOV UR5, 0x8 ;  /* 0x0000000800057882 */ /* 0x000fca0000000000 */
[----:B------:R-:W-:Y:S04]  /*01d0*/  DEPBAR.LE SB1, 0x36 ;  /* 0x00009d800000791a */ /* 0x000fe80000000000 */
[----:B------:R-:W1:Y:S02]  /*01e0*/  UTCATOMSWS.FIND_AND_SET.ALIGN UP1, UR5, UR5 ;  /* 0x00000005000575e3 */ /* 0x000e640008020800 */
[----:B-1----:R-:W-:-:S04]  /*01f0*/  PLOP3.LUT P0, PT, PT, PT, UP1, 0x80, 0x8 ;  /* 0x000000000008781c */ /* 0x002fc80003f0f018 */
[----:B------:R-:W-:-:S04]  /*0200*/  SEL R0, RZ, 0xffffffff, !P0 ;  /* 0xffffffffff007807 */ /* 0x000fc80004000000 */
[----:B------:R-:W-:Y:S01]  /*0210*/  ISETP.NE.AND P0, PT, R0, RZ, PT ;  /* 0x000000ff0000720c */ /* 0x000fe20003f05270 */
[----:B------:R-:W-:-:S12]  /*0220*/  IMAD.U32 R0, RZ, RZ, UR5 ;  /* 0x00000005ff007e24 */ /* 0x000fd8000f8e00ff */
[----:B------:R-:W-:Y:S05]  /*0230*/  @!P0 BRA `(.L_x_4) ;  /* 0xfffffffc00dc8947 */ /* 0x000fea000383ffff */
.L_x_3:
[C---:B------:R-:W-:Y:S01]  /*0240*/  VIADD R3, R0.reuse, 0x10 ;  /* 0x0000001000037836 */ /* 0x040fe20000000000 */
[----:B------:R-:W-:Y:S01]  /*0250*/  UMOV UR5, 0x50 ;  /* 0x0000005000057882 */ /* 0x000fe20000000000 */
[----:B------:R-:W-:Y:S01]  /*0260*/  SHF.L.U32 R2, R5, R0, RZ ;  /* 0x0000000005027219 */ /* 0x000fe200000006ff */
[----:B------:R-:W-:Y:S01]  /*0270*/  ULEA UR5, UR6, UR5, 0x18 ;  /* 0x0000000506057291 */ /* 0x000fe2000f8ec0ff */
[----:B------:R-:W-:Y:S02]  /*0280*/  SHF.L.U32 R0, R0, 0x5, RZ ;  /* 0x0000000500007819 */ /* 0x000fe400000006ff */
[----:B------:R-:W-:-:S04]  /*0290*/  SHF.L.U32 R3, R4, R3, RZ ;  /* 0x0000000304037219 */ /* 0x000fc800000006ff */
[----:B------:R-:W-:-:S05]  /*02a0*/  LOP3.LUT R2, R3, R2, RZ, 0xfc, !PT ;  /* 0x0000000203027212 */ /* 0x000fca00078efcff */
[----:B------:R1:W-:Y:S04]  /*02b0*/  ATOMS.OR RZ, [UR5], R2 ;  /* 0x00000002ffff798c */ /* 0x0003e8000b000005 */
[----:B------:R1:W-:Y:S01]  /*02c0*/  STS [UR4], R0 ;  /* 0x00000000ff007988 */ /* 0x0003e20008000804 */
[----:B------:R-:W-:Y:S05]  /*02d0*/  BRA `(.L_x_2) ;  /* 0x0000000000107947 */ /* 0x000fea0003800000 */
.L_x_1:
[----:B------:R-:W-:Y:S01]  /*02e0*/  IMAD.MOV.U32 R0, RZ, RZ, -0x1 ;  /* 0xffffffffff007424 */ /* 0x000fe200078e00ff */
[----:B------:R-:W-:-:S04]  /*02f0*/  MOV R2, 0x320 ;  /* 0x0000032000027802 */ /* 0x000fc80000000f00 */
[----:B------:R1:W-:Y:S03]  /*0300*/  STS [UR4], R0 ;  /* 0x00000000ff007988 */ /* 0x0003e60008000804 */
[----:B-1----:R-:W-:Y:S05]  /*0310*/  CALL.REL.NOINC `($__internal_1_$__cuda_sm10x_tcgen05_guardrail_trap_phase_invalid_during_alloc) ;  /* 0x0000036400a87944 */ /* 0x002fea0003c00000 */
.L_x_2:
[----:B------:R-:W-:Y:S05]  /*0320*/  WARPSYNC.ALL ;  /* 0x0000000000007948 */ /* 0x000fea0003800000 */
[----:B------:R-:W-:Y:S01]  /*0330*/  NOP ;  /* 0x0000000000007918 */ /* 0x000fe20000000000 */
.L_x_0:
[----:B------:R-:W2:Y:S01]  /*0340*/  LDC.64 R42, c[0x0][0x398] ;  /* 0x0000e600ff2a7b82 */ /* 0x000ea20000000a00 */
[----:B------:R-:W3:Y:S01]  /*0350*/  S2R R5, SR_CTAID.X ;  /* 0x0000000000057919 */ /* 0x000ee20000002500 */
[----:B------:R-:W-:Y:S01]  /*0360*/  LOP3.LUT R132, R252, 0x7f, RZ, 0xc0, !PT ;  /* 0x0000007ffc847812 */ /* 0x000fe200078ec0ff */
[----:B------:R-:W-:Y:S01]  /*0370*/  UMOV UR9, 0x400 ;  /* 0x0000040000097882 */ /* 0x000fe20000000000 */
[----:B------:R-:W-:Y:S01]  /*0380*/  SHF.R.U32.HI R138, RZ, 0x5, R252 ;  /* 0x00000005ff8a7819 */ /* 0x000fe200000116fc */
[----:B------:R-:W4:Y:S03]  /*0390*/  LDCU UR6, c[0x0][0x3b0] ;  /* 0x00007600ff0677ac */ /* 0x000f260008000800 */
[----:B------:R-:W5:Y:S01]  /*03a0*/  S2UR UR5, SR_CgaCtaId ;  /* 0x00000000000579c3 */ /* 0x000f620000008800 */
[----:B------:R-:W1:Y:S01]  /*03b0*/  LDCU.128 UR12, c[0x0][0x380] ;  /* 0x00007000ff0c77ac */ /* 0x000e620008000c00 */
[----:B------:R-:W1:Y:S02]  /*03c0*/  LDCU UR4, c[0x0][0x3a4] ;  /* 0x00007480ff0477ac */ /* 0x000e640008000800 */
[----:B-12---:R-:W-:Y:S01]  /*03d0*/  VIADD R0, R43, 0x7f ;  /* 0x0000007f2b007836 */ /* 0x006fe20000000000 */
[----:B------:R-:W-:-:S04]  /*03e0*/  IABS R39, R42 ;  /* 0x0000002a00277213 */ /* 0x000fc80000000000 */
[----:B------:R-:W-:Y:S01]  /*03f0*/  SHF.R.S32.HI R3, RZ, 0x1f, R0 ;  /* 0x0000001fff037819 */ /* 0x000fe20000011400 */
[----:B-----5:R-:W-:-:S03]  /*0400*/  ULEA UR9, UR5, UR9, 0x18 ;  /* 0x0000000905097291 */ /* 0x020fc6000f8ec0ff */
[----:B------:R-:W-:Y:S02]  /*0410*/  LEA.HI R3, R3, R0, RZ, 0x7 ;  /* 0x0000000003037211 */ /* 0x000fe400078f38ff */
[----:B---3--:R-:W-:Y:S02]  /*0420*/  IABS R8, R5 ;  /* 0x0000000500087213 */ /* 0x008fe40000000000 */
[----:B------:R-:W-:-:S05]  /*0430*/  SHF.R.S32.HI R3, RZ, 0x7, R3 ;  /* 0x00000007ff037819 */ /* 0x000fca0000011403 */
[----:B------:R-:W-:-:S05]  /*0440*/  IMAD.SHL.U32 R4, R3, 0x8, RZ ;  /* 0x0000000803047824 */ /* 0x000fca00078e00ff */
[-C--:B------:R-:W-:Y:S02]  /*0450*/  IABS R7, R4.reuse ;  /* 0x0000000400077213 */ /* 0x080fe40000000000 */
[----:B------:R-:W-:Y:S02]  /*0460*/  IABS R10, R4 ;  /* 0x00000004000a7213 */ /* 0x000fe40000000000 */
[----:B------:R-:W1:Y:S08]  /*0470*/  I2F.RP R0, R7 ;  /* 0x0000000700007306 */ /* 0x000e700000209400 */
[----:B-1----:R-:W1:Y:S02]  /*0480*/  MUFU.RCP R0, R0 ;  /* 0x0000000000007308 */ /* 0x002e640000001000 */
[----:B-1----:R-:W-:-:S02]  /*0490*/  VIADD R2, R0, 0xffffffe ;  /* 0x0ffffffe00027836 */ /* 0x002fc40000000000 */
[----:B------:R-:W-:-:S04]  /*04a0*/  IMAD.MOV R0, RZ, RZ, -R10 ;  /* 0x000000ffff007224 */ /* 0x000fc800078e0a0a */
[----:B------:R1:W2:Y:S02]  /*04b0*/  F2I.FTZ.U32.TRUNC.NTZ R3, R2 ;  /* 0x0000000200037305 */ /* 0x0002a4000021f000 */
[----:B-1----:R-:W-:Y:S02]  /*04c0*/  HFMA2 R2, -RZ, RZ, 0, 0 ;  /* 0x00000000ff027431 */ /* 0x002fe400000001ff */
[----:B--2---:R-:W-:-:S04]  /*04d0*/  IMAD.MOV R6, RZ, RZ, -R3 ;  /* 0x000000ffff067224 */ /* 0x004fc800078e0a03 */
[----:B------:R-:W-:Y:S02]  /*04e0*/  IMAD R9, R6, R7, RZ ;  /* 0x0000000706097224 */ /* 0x000fe400078e02ff */
[----:B------:R-:W-:Y:S02]  /*04f0*/  IMAD.MOV.U32 R6, RZ, RZ, R8 ;  /* 0x000000ffff067224 */ /* 0x000fe400078e0008 */
[----:B------:R-:W-:-:S06]  /*0500*/  IMAD.HI.U32 R3, R3, R9, R2 ;  /* 0x0000000903037227 */ /* 0x000fcc00078e0002 */
[----:B------:R-:W-:-:S04]  /*0510*/  IMAD.HI.U32 R3, R3, R6, RZ ;  /* 0x0000000603037227 */ /* 0x000fc800078e00ff */
[----:B------:R-:W-:Y:S01]  /*0520*/  IMAD R0, R3, R0, R6 ;  /* 0x0000000003007224 */ /* 0x000fe200078e0206 */
[----:B------:R-:W-:Y:S04]  /*0530*/  BAR.SYNC.DEFER_BLOCKING 0x0 ;  /* 0x0000000000007b1d */ /* 0x000fe80000010000 */
[----:B------:R-:W-:-:S13]  /*0540*/  ISETP.GT.U32.AND P1, PT, R7, R0, PT ;  /* 0x000000000700720c */ /* 0x000fda0003f24070 */
[----:B------:R-:W-:Y:S02]  /*0550*/  @!P1 IMAD.IADD R0, R0, 0x1, -R7 ;  /* 0x0000000100009824 */ /* 0x000fe400078e0a07 */
[----:B------:R-:W-:Y:S01]  /*0560*/  @!P1 VIADD R3, R3, 0x1 ;  /* 0x0000000103039836 */ /* 0x000fe20000000000 */
[----:B------:R-:W-:Y:S02]  /*0570*/  ISETP.NE.AND P1, PT, R4, RZ, PT ;  /* 0x000000ff0400720c */ /* 0x000fe40003f25270 */
[----:B------:R-:W-:Y:S02]  /*0580*/  ISETP.GE.U32.AND P0, PT, R0, R7, PT ;  /* 0x000000070000720c */ /* 0x000fe40003f06070 */
[----:B------:R-:W-:-:S04]  /*0590*/  LOP3.LUT R0, R5, R4, RZ, 0x3c, !PT ;  /* 0x0000000405007212 */ /* 0x000fc800078e3cff */
[----:B------:R-:W-:Y:S01]  /*05a0*/  ISETP.GE.AND P2, PT, R0, RZ, PT ;  /* 0x000000ff0000720c */ /* 0x000fe20003f46270 */
[----:B------:R-:W-:-:S06]  /*05b0*/  VIADD R0, R42, 0x7f ;  /* 0x0000007f2a007836 */ /* 0x000fcc0000000000 */
[----:B------:R-:W-:-:S04]  /*05c0*/  @P0 VIADD R3, R3, 0x1 ;  /* 0x0000000103030836 */ /* 0x000fc80000000000 */
[----:B------:R-:W-:Y:S01]  /*05d0*/  IMAD.MOV.U32 R2, RZ, RZ, R3 ;  /* 0x000000ffff027224 */ /* 0x000fe200078e0003 */
[----:B------:R-:W-:-:S04]  /*05e0*/  SHF.R.S32.HI R3, RZ, 0x1f, R0 ;  /* 0x0000001fff037819 */ /* 0x000fc80000011400 */
[----:B------:R-:W-:Y:S02]  /*05f0*/  @!P2 IADD3 R2, PT, PT, -R2, RZ, RZ ;  /* 0x000000ff0202a210 */ /* 0x000fe40007ffe1ff */
[----:B------:R-:W-:Y:S02]  /*0600*/  @!P1 LOP3.LUT R2, RZ, R4, RZ, 0x33, !PT ;  /* 0x00000004ff029212 */ /* 0x000fe400078e33ff */
[----:B------:R-:W-:-:S03]  /*0610*/  LEA.HI R3, R3, R0, RZ, 0x7 ;  /* 0x0000000003037211 */ /* 0x000fc600078f38ff */
[----:B------:R-:W-:Y:S02]  /*0620*/  IMAD.SHL.U32 R8, R2, 0x8, RZ ;  /* 0x0000000802087824 */ /* 0x000fe400078e00ff */
[----:B------:R-:W-:-:S03]  /*0630*/  IMAD.MOV R2, RZ, RZ, -R2 ;  /* 0x000000ffff027224 */ /* 0x000fc600078e0a02 */
[----:B------:R-:W-:Y:S01]  /*0640*/  LEA.HI.SX32 R3, R3, -R8, 0x19 ;  /* 0x8000000803037211 */ /* 0x000fe200078fcaff */
[----:B------:R-:W-:Y:S02]  /*0650*/  IMAD R9, R4, R2, R5 ;  /* 0x0000000204097224 */ /* 0x000fe400078e0205 */
[----:B------:R-:W-:Y:S01]  /*0660*/  IMAD.MOV.U32 R2, RZ, RZ, RZ ;  /* 0x000000ffff027224 */ /* 0x000fe200078e00ff */
[----:B------:R-:W-:Y:S02]  /*0670*/  VIMNMX R10, PT, PT, R3, 0x8, PT ;  /* 0x00000008030a7848 */ /* 0x000fe40003fe0100 */
[----:B------:R-:W-:Y:S02]  /*0680*/  IABS R4, R9 ;  /* 0x0000000900047213 */ /* 0x000fe40000000000 */
[----:B------:R-:W-:-:S04]  /*0690*/  IABS R6, R10 ;  /* 0x0000000a00067213 */ /* 0x000fc80000000000 */
[----:B------:R-:W1:Y:S08]  /*06a0*/  I2F.RP R0, R6 ;  /* 0x0000000600007306 */ /* 0x000e700000209400 */
[----:B-1----:R-:W1:Y:S02]  /*06b0*/  MUFU.RCP R0, R0 ;  /* 0x0000000000007308 */ /* 0x002e640000001000 */
[----:B-1----:R-:W-:Y:S01]  /*06c0*/  VIADD R3, R0, 0xffffffe ;  /* 0x0ffffffe00037836 */ /* 0x002fe20000000000 */
[----:B------:R-:W-:-:S05]  /*06d0*/  IABS R0, R43 ;  /* 0x0000002b00007213 */ /* 0x000fca0000000000 */
[----:B------:R-:W1:Y:S02]  /*06e0*/  F2I.FTZ.U32.TRUNC.NTZ R3, R3 ;  /* 0x0000000300037305 */ /* 0x000e64000021f000 */
[----:B-1----:R-:W-:-:S04]  /*06f0*/  IMAD.MOV R7, RZ, RZ, -R3 ;  /* 0x000000ffff077224 */ /* 0x002fc800078e0a03 */
[----:B------:R-:W-:Y:S01]  /*0700*/  IMAD R5, R7, R6, RZ ;  /* 0x0000000607057224 */ /* 0x000fe200078e02ff */
[----:B------:R-:W-:-:S03]  /*0710*/  IABS R7, R10 ;  /* 0x0000000a00077213 */ /* 0x000fc60000000000 */
[----:B------:R-:W-:Y:S02]  /*0720*/  IMAD.HI.U32 R2, R3, R5, R2 ;  /* 0x0000000503027227 */ /* 0x000fe400078e0002 */
[----:B------:R-:W1:Y:S02]  /*0730*/  I2F.RP R5, R0 ;  /* 0x0000000000057306 */ /* 0x000e640000209400 */
[----:B------:R-:W-:Y:S01]  /*0740*/  IMAD.MOV.U32 R3, RZ, RZ, R4 ;  /* 0x000000ffff037224 */ /* 0x000fe200078e0004 */
[----:B------:R-:W-:-:S03]  /*0750*/  IADD3 R4, PT, PT, RZ, -R7, RZ ;  /* 0x80000007ff047210 */ /* 0x000fc60007ffe0ff */
[----:B------:R-:W-:-:S04]  /*0760*/  IMAD.HI.U32 R2, R2, R3, RZ ;  /* 0x0000000302027227 */ /* 0x000fc800078e00ff */
[----:B------:R-:W-:Y:S02]  /*0770*/  IMAD R3, R2, R4, R3 ;  /* 0x0000000402037224 */ /* 0x000fe400078e0203 */
[----:B------:R-:W2:Y:S03]  /*0780*/  I2F.RP R4, R39 ;  /* 0x0000002700047306 */ /* 0x000ea60000209400 */
[----:B------:R-:W-:-:S05]  /*0790*/  ISETP.GT.U32.AND P1, PT, R6, R3, PT ;  /* 0x000000030600720c */ /* 0x000fca0003f24070 */
[----:B-1----:R-:W1:Y:S08]  /*07a0*/  MUFU.RCP R5, R5 ;  /* 0x0000000500057308 */ /* 0x002e700000001000 */
[----:B------:R-:W-:Y:S01]  /*07b0*/  @!P1 IMAD.IADD R3, R3, 0x1, -R6 ;  /* 0x0000000103039824 */ /* 0x000fe200078e0a06 */
[----:B--2---:R-:W2:Y:S01]  /*07c0*/  MUFU.RCP R4, R4 ;  /* 0x0000000400047308 */ /* 0x004ea20000001000 */
[----:B------:R-:W-:Y:S01]  /*07d0*/  @!P1 VIADD R2, R2, 0x1 ;  /* 0x0000000102029836 */ /* 0x000fe20000000000 */
[----:B------:R-:W-:-:S02]  /*07e0*/  ISETP.NE.AND P1, PT, R10, RZ, PT ;  /* 0x000000ff0a00720c */ /* 0x000fc40003f25270 */
[----:B------:R-:W-:Y:S02]  /*07f0*/  ISETP.GE.U32.AND P0, PT, R3, R6, PT ;  /* 0x000000060300720c */ /* 0x000fe40003f06070 */
[----:B------:R-:W-:Y:S01]  /*0800*/  LOP3.LUT R3, R9, R10, RZ, 0x3c, !PT ;  /* 0x0000000a09037212 */ /* 0x000fe200078e3cff */
[----:B-1----:R-:W-:-:S03]  /*0810*/  VIADD R6, R5, 0xffffffe ;  /* 0x0ffffffe05067836 */ /* 0x002fc60000000000 */
[----:B------:R-:W-:Y:S02]  /*0820*/  ISETP.GE.AND P2, PT, R3, RZ, PT ;  /* 0x000000ff0300720c */ /* 0x000fe40003f46270 */
[----:B------:R-:W1:Y:S05]  /*0830*/  F2I.FTZ.U32.TRUNC.NTZ R3, R6 ;  /* 0x0000000600037305 */ /* 0x000e6a000021f000 */
[----:B------:R-:W-:Y:S02]  /*0840*/  @P0 VIADD R2, R2, 0x1 ;  /* 0x0000000102020836 */ /* 0x000fe40000000000 */
[----:B--2---:R-:W-:Y:S02]  /*0850*/  VIADD R40, R4, 0xffffffe ;  /* 0x0ffffffe04287836 */ /* 0x004fe40000000000 */
[----:B------:R-:W-:-:S02]  /*0860*/  IMAD.MOV.U32 R11, RZ, RZ, R2 ;  /* 0x000000ffff0b7224 */ /* 0x000fc400078e0002 */
[----:B------:R-:W2:Y:S01]  /*0870*/  F2I.FTZ.U32.TRUNC.NTZ R41, R40 ;  /* 0x0000002800297305 */ /* 0x000ea2000021f000 */
[----:B------:R-:W-:Y:S02]  /*0880*/  IMAD.MOV.U32 R2, RZ, RZ, RZ ;  /* 0x000000ffff027224 */ /* 0x000fe400078e00ff */
[----:B------:R-:W-:Y:S01]  /*0890*/  @!P2 IADD3 R11, PT, PT, -R11, RZ, RZ ;  /* 0x000000ff0b0ba210 */ /* 0x000fe20007ffe1ff */
[----:B-1----:R-:W-:Y:S01]  /*08a0*/  IMAD.MOV R5, RZ, RZ, -R3 ;  /* 0x000000ffff057224 */ /* 0x002fe200078e0a03 */
[----:B------:R-:W-:-:S03]  /*08b0*/  @!P1 LOP3.LUT R11, RZ, R10, RZ, 0x33, !PT ;  /* 0x0000000aff0b9212 */ /* 0x000fc600078e33ff */
[----:B------:R-:W-:Y:S02]  /*08c0*/  IMAD R5, R5, R0, RZ ;  /* 0x0000000005057224 */ /* 0x000fe400078e02ff */
[----:B------:R-:W-:Y:S02]  /*08d0*/  IMAD.SHL.U32 R133, R11, 0x80, RZ ;  /* 0x000000800b857824 */ /* 0x000fe400078e00ff */
[----:B------:R-:W-:-:S03]  /*08e0*/  IMAD.HI.U32 R38, R3, R5, R2 ;  /* 0x0000000503267227 */ /* 0x000fc600078e0002 */
[C---:B------:R-:W-:Y:S01]  /*08f0*/  IADD3 R13, PT, PT, R133.reuse, 0x4, RZ ;  /* 0x00000004850d7810 */ /* 0x040fe20007ffe0ff */
[C---:B------:R-:W-:Y:S01]  /*0900*/  VIADD R12, R133.reuse, 0x7f ;  /* 0x0000007f850c7836 */ /* 0x040fe20000000000 */
[C---:B------:R-:W-:Y:S01]  /*0910*/  IADD3 R250, PT, PT, R133.reuse, 0xf, RZ ;  /* 0x0000000f85fa7810 */ /* 0x040fe20007ffe0ff */
[----:B------:R-:W-:Y:S01]  /*0920*/  IMAD.MOV R3, RZ, RZ, -R11 ;  /* 0x000000ffff037224 */ /* 0x000fe200078e0a0b */
[----:B------:R-:W-:Y:S01]  /*0930*/  IABS R11, R13 ;  /* 0x0000000d000b7213 */ /* 0x000fe20000000000 */
[C---:B------:R-:W-:Y:S01]  /*0940*/  VIADD R16, R133.reuse, 0x1 ;  /* 0x0000000185107836 */ /* 0x040fe20000000000 */
[----:B------:R1:W-:Y:S01]  /*0950*/  STL [R1+0x890], R12 ;  /* 0x0008900c01007387 */ /* 0x0003e20000100800 */
[----:B--2---:R-:W-:Y:S01]  /*0960*/  IMAD.MOV R6, RZ, RZ, -R41 ;  /* 0x000000ffff067224 */ /* 0x004fe200078e0a29 */
[----:B------:R-:W-:Y:S01]  /*0970*/  IABS R7, R12 ;  /* 0x0000000c00077213 */ /* 0x000fe20000000000 */
[C---:B------:R-:W-:Y:S01]  /*0980*/  VIADD R15, R133.reuse, 0x2 ;  /* 0x00000002850f7836 */ /* 0x040fe20000000000 */
[----:B------:R-:W-:Y:S01]  /*0990*/  STL [R1+0x88c], R16 ;  /* 0x00088c1001007387 */ /* 0x000fe20000100800 */
[C---:B------:R-:W-:Y:S01]  /*09a0*/  VIADD R14, R133.reuse, 0x3 ;  /* 0x00000003850e7836 */ /* 0x040fe20000000000 */
[----:B------:R-:W-:Y:S01]  /*09b0*/  IABS R137, R133 ;  /* 0x0000008500897213 */ /* 0x000fe20000000000 */
[----:B------:R-:W-:Y:S01]  /*09c0*/  IMAD R5, R6, R39, RZ ;  /* 0x0000002706057224 */ /* 0x000fe200078e02ff */
[----:B------:R-:W-:Y:S01]  /*09d0*/  STL [R1+0x888], R15 ;  /* 0x0008880f01007387 */ /* 0x000fe20000100800 */
[----:B------:R-:W-:Y:S01]  /*09e0*/  IMAD.MOV.U32 R40, RZ, RZ, RZ ;  /* 0x000000ffff287224 */ /* 0x000fe200078e00ff */
[----:B------:R-:W-:Y:S01]  /*09f0*/  IABS R131, R14 ;  /* 0x0000000e00837213 */ /* 0x000fe20000000000 */
[----:B-1----:R-:W-:Y:S01]  /*0a00*/  VIADD R12, R133, 0x5 ;  /* 0x00000005850c7836 */ /* 0x002fe20000000000 */
[----:B------:R1:W-:Y:S01]  /*0a10*/  STL [R1+0x884], R14 ;  /* 0x0008840e01007387 */ /* 0x0003e20000100800 */
[----:B------:R-:W-:Y:S01]  /*0a20*/  IMAD.HI.U32 R6, R38, R11, RZ ;  /* 0x0000000b26067227 */ /* 0x000fe200078e00ff */
[----:B------:R-:W-:-:S02]  /*0a30*/  IABS R135, R16 ;  /* 0x0000001000877213 */ /* 0x000fc40000000000 */
[----:B------:R-:W-:Y:S01]  /*0a40*/  STL [R1+0x880], R13 ;  /* 0x0008800d01007387 */ /* 0x000fe20000100800 */
[----:B------:R-:W-:Y:S01]  /*0a50*/  IABS R129, R12 ;  /* 0x0000000c00817213 */ /* 0x000fe20000000000 */
[----:B------:R-:W-:Y:S01]  /*0a60*/  IMAD.HI.U32 R40, R41, R5, R40 ;  /* 0x0000000529287227 */ /* 0x000fe200078e0028 */
[----:B------:R-:W-:Y:S01]  /*0a70*/  IABS R119, R250 ;  /* 0x000000fa00777213 */ /* 0x000fe20000000000 */
[----:B------:R2:W-:Y:S01]  /*0a80*/  STL [R1+0x87c], R12 ;  /* 0x00087c0c01007387 */ /* 0x0005e20000100800 */
[C---:B------:R-:W-:Y:S01]  /*0a90*/  IADD3 R248, PT, PT, R133.reuse, 0x11, RZ ;  /* 0x0000001185f87810 */ /* 0x040fe20007ffe0ff */
[----:B------:R-:W-:Y:S01]  /*0aa0*/  IMAD.MOV R6, RZ, RZ, -R6 ;  /* 0x000000ffff067224 */ /* 0x000fe200078e0a06 */
[C---:B-1----:R-:W-:Y:S01]  /*0ab0*/  IADD3 R14, PT, PT, R133.reuse, 0x6, RZ ;  /* 0x00000006850e7810 */ /* 0x042fe20007ffe0ff */
[----:B------:R-:W-:Y:S01]  /*0ac0*/  IMAD.HI.U32 R5, R38, R131, RZ ;  /* 0x0000008326057227 */ /* 0x000fe200078e00ff */
[----:B------:R-:W-:Y:S02]  /*0ad0*/  IABS R117, R248 ;  /* 0x000000f800757213 */ /* 0x000fe40000000000 */
[C---:B------:R-:W-:Y:S01]  /*0ae0*/  IADD3 R237, PT, PT, R133.reuse, 0x1c, RZ ;  /* 0x0000001c85ed7810 */ /* 0x040fe20007ffe0ff */
[----:B------:R-:W-:Y:S01]  /*0af0*/  IMAD R3, R10, R3, R9 ;  /* 0x000000030a037224 */ /* 0x000fe200078e0209 */
[----:B------:R-:W-:Y:S01]  /*0b00*/  STL [R1+0x938], R14 ;  /* 0x0009380e01007387 */ /* 0x000fe20000100800 */
[C---:B--2---:R-:W-:Y:S01]  /*0b10*/  VIADD R12, R133.reuse, 0x8 ;  /* 0x00000008850c7836 */ /* 0x044fe20000000000 */
[----:B------:R-:W-:Y:S01]  /*0b20*/  IABS R9, R15 ;  /* 0x0000000f00097213 */ /* 0x000fe20000000000 */
[----:B------:R-:W-:Y:S01]  /*0b30*/  IMAD R130, R0, R6, R11 ;  /* 0x0000000600827224 */ /* 0x000fe200078e020b */
[C---:B------:R-:W-:Y:S01]  /*0b40*/  IADD3 R226, PT, PT, R133.reuse, 0x27, RZ ;  /* 0x0000002785e27810 */ /* 0x040fe20007ffe0ff */
[C---:B------:R-:W-:Y:S01]  /*0b50*/  VIADD R13, R133.reuse, 0x7 ;  /* 0x00000007850d7836 */ /* 0x040fe20000000000 */
[----:B------:R-:W-:Y:S01]  /*0b60*/  IABS R11, R12 ;  /* 0x0000000c000b7213 */ /* 0x000fe20000000000 */
[----:B------:R-:W-:Y:S01]  /*0b70*/  IMAD.MOV R5, RZ, RZ, -R5 ;  /* 0x000000ffff057224 */ /* 0x000fe200078e0a05 */
[----:B------:R-:W-:Y:S01]  /*0b80*/  IABS R95, R226 ;  /* 0x000000e2005f7213 */ /* 0x000fe20000000000 */
[----:B------:R-:W-:Y:S01]  /*0b90*/  IMAD.IADD R3, R8, 0x1, R3 ;  /* 0x0000000108037824 */ /* 0x000fe200078e0203 */
[----:B------:R1:W-:Y:S01]  /*0ba0*/  STL [R1+0x93c], R13 ;  /* 0x00093c0d01007387 */ /* 0x0003e20000100800 */
[C---:B------:R-:W-:Y:S01]  /*0bb0*/  VIADD R10, R133.reuse, 0x9 ;  /* 0x00000009850a7836 */ /* 0x040fe20000000000 */
[----:B------:R-:W-:Y:S01]  /*0bc0*/  IABS R127, R13 ;  /* 0x0000000d007f7213 */ /* 0x000fe20000000000 */
[C---:B------:R-:W-:Y:S01]  /*0bd0*/  VIADD R8, R133.reuse, 0xa ;  /* 0x0000000a85087836 */ /* 0x040fe20000000000 */
[----:B------:R2:W-:Y:S01]  /*0be0*/  STL [R1+0x934], R12 ;  /* 0x0009340c01007387 */ /* 0x0005e20000100800 */
[----:B------:R-:W-:Y:S01]  /*0bf0*/  IMAD R131, R0, R5, R131 ;  /* 0x0000000500837224 */ /* 0x000fe200078e0283 */
[----:B------:R-:W-:Y:S01]  /*0c00*/  IABS R125, R10 ;  /* 0x0000000a007d7213 */ /* 0x000fe20000000000 */
[----:B------:R-:W-:Y:S01]  /*0c10*/  IMAD.HI.U32 R5, R38, R11, RZ ;  /* 0x0000000b26057227 */ /* 0x000fe200078e00ff */
[----:B------:R3:W-:Y:S01]  /*0c20*/  STL [R1+0x940], R10 ;  /* 0x0009400a01007387 */ /* 0x0007e20000100800 */
[----:B------:R-:W-:-:S02]  /*0c30*/  IADD3 R224, PT, PT, R133, 0x29, RZ ;  /* 0x0000002985e07810 */ /* 0x000fc40007ffe0ff */
[----:B-1----:R-:W-:Y:S01]  /*0c40*/  IABS R13, R8 ;  /* 0x00000008000d7213 */ /* 0x002fe20000000000 */
[----:B------:R1:W-:Y:S01]  /*0c50*/  STL [R1+0x930], R8 ;  /* 0x0009300801007387 */ /* 0x0003e20000100800 */
[----:B------:R-:W-:Y:S01]  /*0c60*/  VIADD R251, R133, 0xe ;  /* 0x0000000e85fb7836 */ /* 0x000fe20000000000 */
[----:B------:R-:W-:Y:S01]  /*0c70*/  IADD3 R5, PT, PT, -R5, RZ, RZ ;  /* 0x000000ff05057210 */ /* 0x000fe20007ffe1ff */
[C---:B--2---:R-:W-:Y:S01]  /*0c80*/  VIADD R12, R133.reuse, 0xb ;  /* 0x0000000b850c7836 */ /* 0x044fe20000000000 */
[----:B------:R-:W-:Y:S01]  /*0c90*/  ISETP.GT.U32.AND P4, PT, R0, R131, PT ;  /* 0x000000830000720c */ /* 0x000fe20003f84070 */
[----:B------:R-:W-:Y:S01]  /*0ca0*/  IMAD.HI.U32 R4, R38, R7, RZ ;  /* 0x0000000726047227 */ /* 0x000fe200078e00ff */
[----:B------:R-:W-:Y:S02]  /*0cb0*/  IABS R93, R224 ;  /* 0x000000e0005d7213 */ /* 0x000fe40000000000 */
[----:B------:R-:W-:Y:S01]  /*0cc0*/  STL [R1+0x944], R12 ;  /* 0x0009440c01007387 */ /* 0x000fe20000100800 */
[C---:B---3--:R-:W-:Y:S01]  /*0cd0*/  VIADD R10, R133.reuse, 0xc ;  /* 0x0000000c850a7836 */ /* 0x048fe20000000000 */
[----:B------:R-:W-:Y:S01]  /*0ce0*/  IABS R123, R12 ;  /* 0x0000000c007b7213 */ /* 0x000fe20000000000 */
[C---:B-1----:R-:W-:Y:S01]  /*0cf0*/  VIADD R8, R133.reuse, 0xd ;  /* 0x0000000d85087836 */ /* 0x042fe20000000000 */
[C---:B------:R-:W-:Y:S01]  /*0d00*/  IADD3 R215, PT, PT, R133.reuse, 0x32, RZ ;  /* 0x0000003285d77810 */ /* 0x040fe20007ffe0ff */
[----:B------:R-:W-:Y:S01]  /*0d10*/  IMAD R126, R0, R5, R11 ;  /* 0x00000005007e7224 */ /* 0x000fe200078e020b */
[----:B------:R-:W-:Y:S01]  /*0d20*/  STL [R1+0x92c], R10 ;  /* 0x00092c0a01007387 */ /* 0x000fe20000100800 */
[----:B------:R-:W-:Y:S01]  /*0d30*/  IABS R11, R251 ;  /* 0x000000fb000b7213 */ /* 0x000fe20000000000 */
[----:B------:R-:W-:Y:S01]  /*0d40*/  IMAD.HI.U32 R2, R38, R137, RZ ;  /* 0x0000008926027227 */ /* 0x000fe200078e00ff */
[----:B------:R-:W-:Y:S01]  /*0d50*/  IABS R121, R8 ;  /* 0x0000000800797213 */ /* 0x000fe20000000000 */
[----:B------:R-:W-:Y:S01]  /*0d60*/  STL [R1+0xa24], R8 ;  /* 0x000a240801007387 */ /* 0x000fe20000100800 */
[C---:B------:R-:W-:Y:S01]  /*0d70*/  IADD3 R213, PT, PT, R133.reuse, 0x34, RZ ;  /* 0x0000003485d57810 */ /* 0x040fe20007ffe0ff */
[----:B------:R-:W-:Y:S01]  /*0d80*/  IMAD.MOV R4, RZ, RZ, -R4 ;  /* 0x000000ffff047224 */ /* 0x000fe200078e0a04 */
[----:B------:R-:W-:Y:S01]  /*0d90*/  IADD3 R2, PT, PT, -R2, RZ, RZ ;  /* 0x000000ff02027210 */ /* 0x000fe20007ffe1ff */
[----:B------:R-:W-:Y:S01]  /*0da0*/  STL [R1+0xa20], R251 ;  /* 0x000a20fb01007387 */ /* 0x000fe20000100800 */
[----:B------:R-:W-:Y:S01]  /*0db0*/  IMAD.HI.U32 R6, R38, R125, RZ ;  /* 0x0000007d26067227 */ /* 0x000fe200078e00ff */
[----:B------:R-:W-:-:S02]  /*0dc0*/  IADD3 R202, PT, PT, R133, 0x3f, RZ ;  /* 0x0000003f85ca7810 */ /* 0x000fc40007ffe0ff */
[----:B------:R-:W-:Y:S01]  /*0dd0*/  STL [R1+0xa1c], R250 ;  /* 0x000a1cfa01007387 */ /* 0x000fe20000100800 */
[----:B------:R-:W-:Y:S01]  /*0de0*/  IMAD R136, R0, R4, R7 ;  /* 0x0000000400887224 */ /* 0x000fe200078e0207 */
[----:B------:R-:W-:Y:S01]  /*0df0*/  IABS R71, R202 ;  /* 0x000000ca00477213 */ /* 0x000fe20000000000 */
[----:B------:R-:W-:Y:S01]  /*0e00*/  IMAD.HI.U32 R4, R38, R9, RZ ;  /* 0x0000000926047227 */ /* 0x000fe200078e00ff */
[----:B------:R1:W-:Y:S01]  /*0e10*/  STL [R1+0xa78], R251 ;  /* 0x000a78fb01007387 */ /* 0x0003e20000100800 */
[C---:B------:R-:W-:Y:S02]  /*0e20*/  IADD3 R191, PT, PT, R133.reuse, 0x4a, RZ ;  /* 0x0000004a85bf7810 */ /* 0x040fe40007ffe0ff */
[C---:B------:R-:W-:Y:S01]  /*0e30*/  IMAD R137, R0.reuse, R2, R137 ;  /* 0x0000000200897224 */ /* 0x040fe200078e0289 */
[----:B------:R-:W-:Y:S01]  /*0e40*/  ISETP.GT.U32.AND P6, PT, R0, R136, PT ;  /* 0x000000880000720c */ /* 0x000fe20003fc4070 */
[----:B------:R-:W-:Y:S01]  /*0e50*/  IMAD.MOV R4, RZ, RZ, -R4 ;  /* 0x000000ffff047224 */ /* 0x000fe200078e0a04 */
[C---:B------:R-:W-:Y:S01]  /*0e60*/  IADD3 R189, PT, PT, R133.reuse, 0x4c, RZ ;  /* 0x0000004c85bd7810 */ /* 0x040fe20007ffe0ff */
[----:B------:R-:W-:Y:S01]  /*0e70*/  IMAD.HI.U32 R2, R38, R135, RZ ;  /* 0x0000008726027227 */ /* 0x000fe200078e00ff */
[C---:B------:R-:W-:Y:S01]  /*0e80*/  ISETP.GT.U32.AND P1, PT, R0.reuse, R137, PT ;  /* 0x000000890000720c */ /* 0x040fe20003f24070 */
[----:B------:R-:W-:Y:S01]  /*0e90*/  STL [R1+0xa7c], R250 ;  /* 0x000a7cfa01007387 */ /* 0x000fe20000100800 */
[----:B------:R-:W-:Y:S01]  /*0ea0*/  IADD3 R180, PT, PT, R133, 0x55, RZ ;  /* 0x0000005585b47810 */ /* 0x000fe20007ffe0ff */
[----:B-1----:R-:W-:Y:S01]  /*0eb0*/  IMAD R251, R3, 0x80, R132 ;  /* 0x0000008003fb7824 */ /* 0x002fe200078e0284 */
[----:B------:R-:W-:Y:S01]  /*0ec0*/  IADD3 R178, PT, PT, R133, 0x57, RZ ;  /* 0x0000005785b27810 */ /* 0x000fe20007ffe0ff */
[----:B------:R-:W-:Y:S01]  /*0ed0*/  IMAD R134, R0, R4, R9 ;  /* 0x0000000400867224 */ /* 0x000fe200078e0209 */
[----:B------:R-:W-:Y:S01]  /*0ee0*/  IABS R9, R14 ;  /* 0x0000000e00097213 */ /* 0x000fe20000000000 */
[----:B------:R-:W-:Y:S01]  /*0ef0*/  IMAD.MOV R2, RZ, RZ, -R2 ;  /* 0x000000ffff027224 */ /* 0x000fe200078e0a02 */
[----:B------:R-:W-:Y:S01]  /*0f00*/  IABS R3, R251 ;  /* 0x000000fb00037213 */ /* 0x000fe20000000000 */
[----:B------:R-:W-:Y:S01]  /*0f10*/  IMAD.HI.U32 R7, R38, R129, RZ ;  /* 0x0000008126077227 */ /* 0x000fe200078e00ff */
[----:B------:R-:W-:-:S02]  /*0f20*/  ISETP.GT.U32.AND P5, PT, R0, R134, PT ;  /* 0x000000860000720c */ /* 0x000fc40003fa4070 */
[----:B------:R-:W-:Y:S01]  /*0f30*/  IABS R37, R180 ;  /* 0x000000b400257213 */ /* 0x000fe20000000000 */
[----:B------:R-:W-:Y:S01]  /*0f40*/  IMAD.HI.U32 R40, R40, R3, RZ ;  /* 0x0000000328287227 */ /* 0x000fe200078e00ff */
[----:B------:R-:W-:Y:S02]  /*0f50*/  IABS R35, R178 ;  /* 0x000000b200237213 */ /* 0x000fe40000000000 */
[C---:B------:R-:W-:Y:S01]  /*0f60*/  IADD3 R167, PT, PT, R133.reuse, 0x62, RZ ;  /* 0x0000006285a77810 */ /* 0x040fe20007ffe0ff */
[----:B------:R-:W-:Y:S01]  /*0f70*/  IMAD.MOV R40, RZ, RZ, -R40 ;  /* 0x000000ffff287224 */ /* 0x000fe200078e0a28 */
[C---:B------:R-:W-:Y:S01]  /*0f80*/  IADD3 R156, PT, PT, R133.reuse, 0x6d, RZ ;  /* 0x0000006d859c7810 */ /* 0x040fe20007ffe0ff */
[----:B------:R-:W-:Y:S01]  /*0f90*/  IMAD R135, R0, R2, R135 ;  /* 0x0000000200877224 */ /* 0x000fe200078e0287 */
[----:B------:R-:W-:Y:S01]  /*0fa0*/  IADD3 R146, PT, PT, R133, 0x77, RZ ;  /* 0x0000007785927810 */ /* 0x000fe20007ffe0ff */
[----:B------:R-:W-:Y:S01]  /*0fb0*/  IMAD R3, R39, R40, R3 ;  /* 0x0000002827037224 */ /* 0x000fe200078e0203 */
[----:B------:R-:W-:Y:S01]  /*0fc0*/  IADD3 R144, PT, PT, R133, 0x79, RZ ;  /* 0x0000007985907810 */ /* 0x000fe20007ffe0ff */
[----:B------:R-:W-:Y:S01]  /*0fd0*/  IMAD.HI.U32 R2, R38, R9, RZ ;  /* 0x0000000926027227 */ /* 0x000fe200078e00ff */
[----:B------:R-:W-:-:S02]  /*0fe0*/  ISETP.GT.U32.AND P2, PT, R0, R135, PT ;  /* 0x000000870000720c */ /* 0x000fc40003f44070 */
[----:B------:R-:W-:Y:S01]  /*0ff0*/  ISETP.GT.U32.AND P0, PT, R39, R3, PT ;  /* 0x000000032700720c */ /* 0x000fe20003f04070 */
[----:B------:R-:W-:Y:S01]  /*1000*/  IMAD.MOV R2, RZ, RZ, -R2 ;  /* 0x000000ffff027224 */ /* 0x000fe200078e0a02 */
[----:B------:R-:W-:Y:S01]  /*1010*/  IABS R48, R144 ;  /* 0x0000009000307213 */ /* 0x000fe20000000000 */
[----:B------:R-:W-:Y:S01]  /*1020*/  @!P1 IMAD.IADD R137, R137, 0x1, -R0 ;  /* 0x0000000189899824 */ /* 0x000fe200078e0a00 */
[C---:B------:R-:W-:Y:S01]  /*1030*/  ISETP.GT.U32.AND P1, PT, R0.reuse, R130, PT ;  /* 0x000000820000720c */ /* 0x040fe20003f24070 */
[----:B------:R-:W-:Y:S01]  /*1040*/  IMAD R128, R0, R2, R9 ;  /* 0x0000000200807224 */ /* 0x000fe200078e0209 */
[----:B------:R-:W-:Y:S01]  /*1050*/  IABS R9, R10 ;  /* 0x0000000a00097213 */ /* 0x000fe20000000000 */
[----:B------:R-:W-:Y:S02]  /*1060*/  IMAD.MOV R7, RZ, RZ, -R7 ;  /* 0x000000ffff077224 */ /* 0x000fe400078e0a07 */
[----:B------:R-:W-:-:S04]  /*1070*/  IMAD.HI.U32 R2, R38, R123, RZ ;  /* 0x0000007b26027227 */ /* 0x000fc800078e00ff */
[----:B------:R-:W-:Y:S01]  /*1080*/  @!P0 IADD3 R3, PT, PT, R3, -R39, RZ ;  /* 0x8000002703038210 */ /* 0x000fe20007ffe0ff */
[----:B------:R-:W-:Y:S01]  /*1090*/  IMAD.HI.U32 R4, R38, R127, RZ ;  /* 0x0000007f26047227 */ /* 0x000fe200078e00ff */
[C---:B------:R-:W-:Y:S02]  /*10a0*/  ISETP.GT.U32.AND P0, PT, R0.reuse, R137, PT ;  /* 0x000000890000720c */ /* 0x040fe40003f04070 */
[----:B------:R-:W-:Y:S01]  /*10b0*/  ISETP.GT.U32.AND P3, PT, R39, R3, PT ;  /* 0x000000032700720c */ /* 0x000fe20003f64070 */
[C---:B------:R-:W-:Y:S02]  /*10c0*/  IMAD R129, R0.reuse, R7, R129 ;  /* 0x0000000700817224 */ /* 0x040fe400078e0281 */
[----:B------:R-:W-:Y:S02]  /*10d0*/  IMAD.MOV R2, RZ, RZ, -R2 ;  /* 0x000000ffff027224 */ /* 0x000fe400078e0a02 */
[----:B------:R-:W-:Y:S02]  /*10e0*/  IMAD.MOV R4, RZ, RZ, -R4 ;  /* 0x000000ffff047224 */ /* 0x000fe400078e0a04 */
[----:B------:R-:W-:-:S02]  /*10f0*/  IMAD R123, R0, R2, R123 ;  /* 0x00000002007b7224 */ /* 0x000fc400078e027b */
[----:B------:R-:W-:Y:S02]  /*1100*/  IMAD R127, R0, R4, R127 ;  /* 0x00000004007f7224 */ /* 0x000fe400078e027f */
[----:B------:R-:W-:Y:S01]  /*1110*/  IMAD.HI.U32 R4, R38, R9, RZ ;  /* 0x0000000926047227 */ /* 0x000fe200078e00ff */
[----:B------:R-:W-:Y:S02]  /*1120*/  @!P0 IADD3 R137, PT, PT, R137, -R0, RZ ;  /* 0x8000000089898210 */ /* 0x000fe40007ffe0ff */
[C---:B------:R-:W-:Y:S01]  /*1130*/  ISETP.GT.U32.AND P0, PT, R0.reuse, R127, PT ;  /* 0x0000007f0000720c */ /* 0x040fe20003f04070 */
[----:B------:R-:W-:Y:S01]  /*1140*/  @!P3 IMAD.IADD R3, R3, 0x1, -R39 ;  /* 0x000000010303b824 */ /* 0x000fe200078e0a27 */
[----:B------:R-:W-:Y:S01]  /*1150*/  ISETP.GT.U32.AND P3, PT, R0, R129, PT ;  /* 0x000000810000720c */ /* 0x000fe20003f64070 */
[----:B------:R-:W-:Y:S01]  /*1160*/  @!P1 IMAD.IADD R130, R130, 0x1, -R0 ;  /* 0x0000000182829824 */ /* 0x000fe200078e0a00 */
[----:B------:R-:W-:Y:S01]  /*1170*/  ISETP.GT.U32.AND P1, PT, R0, R123, PT ;  /* 0x0000007b0000720c */ /* 0x000fe20003f24070 */
[----:B------:R-:W-:-:S02]  /*1180*/  IMAD.MOV R4, RZ, RZ, -R4 ;  /* 0x000000ffff047224 */ /* 0x000fc400078e0a04 */
[--C-:B------:R-:W-:Y:S01]  /*1190*/  @!P6 IMAD.IADD R136, R136, 0x1, -R0.reuse ;  /* 0x000000018888e824 */ /* 0x100fe200078e0a00 */
[C---:B------:R-:W-:Y:S01]  /*11a0*/  ISETP.GT.U32.AND P6, PT, R0.reuse, R128, PT ;  /* 0x000000800000720c */ /* 0x040fe20003fc4070 */
[----:B------:R-:W-:Y:S02]  /*11b0*/  IMAD R122, R0, R4, R9 ;  /* 0x00000004007a7224 */ /* 0x000fe400078e0209 */
[----:B------:R-:W-:Y:S02]  /*11c0*/  IMAD.HI.U32 R7, R38, R13, RZ ;  /* 0x0000000d26077227 */ /* 0x000fe400078e00ff */
[----:B------:R-:W-:Y:S02]  /*11d0*/  @!P0 IADD3 R127, PT, PT, R127, -R0, RZ ;  /* 0x800000007f7f8210 */ /* 0x000fe40007ffe0ff */
[----:B------:R-:W-:Y:S01]  /*11e0*/  @!P3 IMAD.IADD R129, R129, 0x1, -R0 ;  /* 0x000000018181b824 */ /* 0x000fe200078e0a00 */
[----:B------:R-:W-:Y:S01]  /*11f0*/  ISETP.GT.U32.AND P3, PT, R0, R122, PT ;  /* 0x0000007a0000720c */ /* 0x000fe20003f64070 */
[----:B------:R-:W-:-:S02]  /*1200*/  IMAD.MOV R6, RZ, RZ, -R6 ;  /* 0x000000ffff067224 */ /* 0x000fc400078e0a06 */
[----:B------:R-:W-:Y:S02]  /*1210*/  IMAD.MOV R7, RZ, RZ, -R7 ;  /* 0x000000ffff077224 */ /* 0x000fe400078e0a07 */
[----:B------:R-:W-:Y:S01]  /*1220*/  @!P1 IMAD.IADD R123, R123, 0x1, -R0 ;  /* 0x000000017b7b9824 */ /* 0x000fe200078e0a00 */
[C---:B------:R-:W-:Y:S01]  /*1230*/  ISETP.GT.U32.AND P1, PT, R0.reuse, R129, PT ;  /* 0x000000810000720c */ /* 0x040fe20003f24070 */
[C---:B------:R-:W-:Y:S02]  /*1240*/  IMAD R125, R0.reuse, R6, R125 ;  /* 0x00000006007d7224 */ /* 0x040fe400078e027d */
[----:B------:R-:W-:Y:S02]  /*1250*/  IMAD R124, R0, R7, R13 ;  /* 0x00000007007c7224 */ /* 0x000fe400078e020d */
[----:B------:R-:W-:-:S04]  /*1260*/  IMAD.HI.U32 R6, R38, R11, RZ ;  /* 0x0000000b26067227 */ /* 0x000fc800078e00ff */
[----:B------:R-:W-:Y:S01]  /*1270*/  @!P2 IMAD.IADD R135, R135, 0x1, -R0 ;  /* 0x000000018787a824 */ /* 0x000fe200078e0a00 */
[C---:B------:R-:W-:Y:S01]  /*1280*/  ISETP.GT.U32.AND P2, PT, R0.reuse, R126, PT ;  /* 0x0000007e0000720c */ /* 0x040fe20003f44070 */
[----:B------:R-:W-:Y:S02]  /*1290*/  IMAD.MOV R6, RZ, RZ, -R6 ;  /* 0x000000ffff067224 */ /* 0x000fe400078e0a06 */
[----:B------:R-:W-:Y:S01]  /*12a0*/  VIADD R247, R133, 0x12 ;  /* 0x0000001285f77836 */ /* 0x000fe20000000000 */
[----:B------:R-:W-:Y:S01]  /*12b0*/  ISETP.GT.U32.AND P0, PT, R0, R135, PT ;  /* 0x000000870000720c */ /* 0x000fe20003f04070 */
[--C-:B------:R-:W-:Y:S01]  /*12c0*/  @!P5 IMAD.IADD R134, R134, 0x1, -R0.reuse ;  /* 0x000000018686d824 */ /* 0x100fe200078e0a00 */
[C---:B------:R-:W-:Y:S01]  /*12d0*/  ISETP.GT.U32.AND P5, PT, R0.reuse, R125, PT ;  /* 0x0000007d0000720c */ /* 0x040fe20003fa4070 */
[--C-:B------:R-:W-:Y:S01]  /*12e0*/  @!P4 IMAD.IADD R131, R131, 0x1, -R0.reuse ;  /* 0x000000018383c824 */ /* 0x100fe200078e0a00 */
[----:B------:R-:W-:Y:S01]  /*12f0*/  ISETP.GT.U32.AND P4, PT, R0, R124, PT ;  /* 0x0000007c0000720c */ /* 0x000fe20003f84070 */
[----:B------:R-:W-:Y:S01]  /*1300*/  @!P6 IMAD.IADD R128, R128, 0x1, -R0 ;  /* 0x000000018080e824 */ /* 0x000fe200078e0a00 */
[----:B------:R-:W-:Y:S01]  /*1310*/  ISETP.GT.U32.AND P6, PT, R0, R136, PT ;  /* 0x000000880000720c */ /* 0x000fe20003fc4070 */
[----:B------:R-:W-:-:S04]  /*1320*/  IMAD.HI.U32 R5, R38, R121, RZ ;  /* 0x0000007926057227 */ /* 0x000fc800078e00ff */
[----:B------:R-:W-:Y:S01]  /*1330*/  IMAD R120, R0, R6, R11 ;  /* 0x0000000600787224 */ /* 0x000fe200078e020b */
[----:B------:R-:W-:Y:S01]  /*1340*/  IABS R11, R247 ;  /* 0x000000f7000b7213 */ /* 0x000fe20000000000 */
[--C-:B------:R-:W-:Y:S01]  /*1350*/  @!P3 IMAD.IADD R122, R122, 0x1, -R0.reuse ;  /* 0x000000017a7ab824 */ /* 0x100fe200078e0a00 */
[----:B------:R-:W-:Y:S01]  /*1360*/  ISETP.GT.U32.AND P3, PT, R0, R128, PT ;  /* 0x000000800000720c */ /* 0x000fe20003f64070 */
[----:B------:R-:W-:Y:S02]  /*1370*/  IMAD.MOV R5, RZ, RZ, -R5 ;  /* 0x000000ffff057224 */ /* 0x000fe400078e0a05 */
[C---:B------:R-:W-:Y:S02]  /*1380*/  VIADD R245, R133.reuse, 0x14 ;  /* 0x0000001485f57836 */ /* 0x040fe40000000000 */
[----:B------:R-:W-:Y:S01]  /*1390*/  IMAD.HI.U32 R7, R38, R119, RZ ;  /* 0x0000007726077227 */ /* 0x000fe200078e00ff */
[----:B------:R-:W-:Y:S02]  /*13a0*/  @!P6 IADD3 R136, PT, PT, R136, -R0, RZ ;  /* 0x800000008888e210 */ /* 0x000fe40007ffe0ff */
[----:B------:R-:W-:Y:S01]  /*13b0*/  IABS R13, R245 ;  /* 0x000000f5000d7213 */ /* 0x000fe20000000000 */
[----:B------:R-:W-:Y:S01]  /*13c0*/  VIADD R246, R133, 0x13 ;  /* 0x0000001385f67836 */ /* 0x000fe20000000000 */
[C---:B------:R-:W-:Y:S01]  /*13d0*/  ISETP.GT.U32.AND P6, PT, R0.reuse, R122, PT ;  /* 0x0000007a0000720c */ /* 0x040fe20003fc4070 */
[----:B------:R-:W-:Y:S01]  /*13e0*/  @!P1 IMAD.IADD R129, R129, 0x1, -R0 ;  /* 0x0000000181819824 */ /* 0x000fe200078e0a00 */
[C---:B------:R-:W-:Y:S01]  /*13f0*/  ISETP.GT.U32.AND P1, PT, R0.reuse, R123, PT ;  /* 0x0000007b0000720c */ /* 0x040fe20003f24070 */
[----:B------:R-:W-:Y:S01]  /*1400*/  IMAD R121, R0, R5, R121 ;  /* 0x0000000500797224 */ /* 0x000fe200078e0279 */
[----:B------:R-:W-:Y:S01]  /*1410*/  IABS R115, R246 ;  /* 0x000000f600737213 */ /* 0x000fe20000000000 */
[----:B------:R-:W-:-:S02]  /*1420*/  VIADD R249, R133, 0x10 ;  /* 0x0000001085f97836 */ /* 0x000fc40000000000 */
[----:B------:R-:W-:Y:S02]  /*1430*/  IMAD.MOV R7, RZ, RZ, -R7 ;  /* 0x000000ffff077224 */ /* 0x000fe400078e0a07 */
[----:B------:R-:W-:Y:S01]  /*1440*/  IMAD.HI.U32 R5, R38, R11, RZ ;  /* 0x0000000b26057227 */ /* 0x000fe200078e00ff */
[----:B------:R-:W-:Y:S01]  /*1450*/  IABS R9, R249 ;  /* 0x000000f900097213 */ /* 0x000fe20000000000 */
[----:B------:R-:W-:Y:S02]  /*1460*/  STL [R1+0xa18], R249 ;  /* 0x000a18f901007387 */ /* 0x000fe40000100800 */
[----:B------:R-:W-:Y:S01]  /*1470*/  @!P2 IMAD.IADD R126, R126, 0x1, -R0 ;  /* 0x000000017e7ea824 */ /* 0x000fe200078e0a00 */
[C---:B------:R-:W-:Y:S01]  /*1480*/  ISETP.GT.U32.AND P2, PT, R0.reuse, R134, PT ;  /* 0x000000860000720c */ /* 0x040fe20003f44070 */
[----:B------:R-:W-:Y:S01]  /*1490*/  IMAD R119, R0, R7, R119 ;  /* 0x0000000700777224 */ /* 0x000fe200078e0277 */
[----:B------:R-:W-:Y:S01]  /*14a0*/  STL [R1+0xa14], R248 ;  /* 0x000a14f801007387 */ /* 0x000fe20000100800 */
[----:B------:R-:W-:-:S02]  /*14b0*/  IMAD.MOV R5, RZ, RZ, -R5 ;  /* 0x000000ffff057224 */ /* 0x000fc400078e0a05 */
[----:B------:R-:W-:Y:S01]  /*14c0*/  VIADD R240, R133, 0x19 ;  /* 0x0000001985f07836 */ /* 0x000fe20000000000 */
[----:B------:R-:W-:Y:S01]  /*14d0*/  STL [R1+0xa80], R249 ;  /* 0x000a80f901007387 */ /* 0x000fe20000100800 */
[--C-:B------:R-:W-:Y:S01]  /*14e0*/  @!P5 IMAD.IADD R125, R125, 0x1, -R0.reuse ;  /* 0x000000017d7dd824 */ /* 0x100fe200078e0a00 */
[----:B------:R-:W-:Y:S01]  /*14f0*/  ISETP.GT.U32.AND P5, PT, R0, R131, PT ;  /* 0x000000830000720c */ /* 0x000fe20003fa4070 */
[--C-:B------:R-:W-:Y:S01]  /*1500*/  @!P4 IMAD.IADD R124, R124, 0x1, -R0.reuse ;  /* 0x000000017c7cc824 */ /* 0x100fe200078e0a00 */
[C---:B------:R-:W-:Y:S01]  /*1510*/  ISETP.GT.U32.AND P4, PT, R0.reuse, R130, PT ;  /* 0x000000820000720c */ /* 0x040fe20003f84070 */
[----:B------:R-:W-:Y:S01]  /*1520*/  @!P0 IMAD.IADD R135, R135, 0x1, -R0 ;  /* 0x0000000187878824 */ /* 0x000fe200078e0a00 */
[----:B------:R-:W-:Y:S01]  /*1530*/  ISETP.GT.U32.AND P0, PT, R0, R127, PT ;  /* 0x0000007f0000720c */ /* 0x000fe20003f04070 */
[C---:B------:R-:W-:Y:S01]  /*1540*/  IMAD.HI.U32 R7, R38.reuse, R13, RZ ;  /* 0x0000000d26077227 */ /* 0x040fe200078e00ff */
[----:B------:R-:W-:Y:S01]  /*1550*/  IABS R109, R240 ;  /* 0x000000f0006d7213 */ /* 0x000fe20000000000 */
[----:B------:R-:W-:Y:S02]  /*1560*/  STL [R1+0xa10], R247 ;  /* 0x000a10f701007387 */ /* 0x000fe40000100800 */
[----:B------:R-:W-:-:S02]  /*1570*/  IMAD.HI.U32 R6, R38, R115, RZ ;  /* 0x0000007326067227 */ /* 0x000fc400078e00ff */
[----:B------:R-:W-:Y:S02]  /*1580*/  STL [R1+0xa84], R248 ;  /* 0x000a84f801007387 */ /* 0x000fe40000100800 */
[----:B------:R-:W-:Y:S01]  /*1590*/  IMAD R116, R0, R5, R11 ;  /* 0x0000000500747224 */ /* 0x000fe200078e020b */
[----:B------:R-:W-:Y:S01]  /*15a0*/  IADD3 R6, PT, PT, -R6, RZ, RZ ;  /* 0x000000ff06067210 */ /* 0x000fe20007ffe1ff */
[----:B------:R-:W-:Y:S01]  /*15b0*/  VIADD R244, R133, 0x15 ;  /* 0x0000001585f47836 */ /* 0x000fe20000000000 */
[----:B------:R-:W-:Y:S01]  /*15c0*/  STL [R1+0xa0c], R246 ;  /* 0x000a0cf601007387 */ /* 0x000fe20000100800 */
[--C-:B------:R-:W-:Y:S01]  /*15d0*/  @!P3 IMAD.IADD R128, R128, 0x1, -R0.reuse ;  /* 0x000000018080b824 */ /* 0x100fe200078e0a00 */
[----:B------:R-:W-:Y:S01]  /*15e0*/  ISETP.GT.U32.AND P3, PT, R0, R121, PT ;  /* 0x000000790000720c */ /* 0x000fe20003f64070 */
[----:B------:R-:W-:Y:S01]  /*15f0*/  IMAD.HI.U32 R2, R38, R9, RZ ;  /* 0x0000000926027227 */ /* 0x000fe200078e00ff */
[----:B------:R-:W-:Y:S01]  /*1600*/  IABS R113, R244 ;  /* 0x000000f400717213 */ /* 0x000fe20000000000 */
[----:B------:R-:W-:Y:S01]  /*1610*/  STL [R1+0xa88], R247 ;  /* 0x000a88f701007387 */ /* 0x000fe20000100800 */
[----:B------:R-:W-:Y:S01]  /*1620*/  @!P0 IADD3 R127, PT, PT, R127, -R0, RZ ;  /* 0x800000007f7f8210 */ /* 0x000fe20007ffe0ff */
[----:B------:R-:W-:Y:S01]  /*1630*/  IMAD.MOV R7, RZ, RZ, -R7 ;  /* 0x000000ffff077224 */ /* 0x000fe200078e0a07 */
[C---:B------:R-:W-:Y:S01]  /*1640*/  ISETP.GT.U32.AND P0, PT, R0.reuse, R120, PT ;  /* 0x000000780000720c */ /* 0x040fe20003f04070 */
[----:B------:R-:W-:Y:S01]  /*1650*/  @!P1 IMAD.IADD R123, R123, 0x1, -R0 ;  /* 0x000000017b7b9824 */ /* 0x000fe200078e0a00 */
[C---:B------:R-:W-:Y:S01]  /*1660*/  ISETP.GT.U32.AND P1, PT, R0.reuse, R116, PT ;  /* 0x000000740000720c */ /* 0x040fe20003f24070 */
[----:B------:R-:W-:Y:S01]  /*1670*/  IMAD.MOV R2, RZ, RZ, -R2 ;  /* 0x000000ffff027224 */ /* 0x000fe200078e0a02 */
[----:B------:R-:W-:Y:S01]  /*1680*/  STL [R1+0xa08], R245 ;  /* 0x000a08f501007387 */ /* 0x000fe20000100800 */
[----:B------:R-:W-:-:S02]  /*1690*/  IMAD R114, R0, R7, R13 ;  /* 0x0000000700727224 */ /* 0x000fc400078e020d */
[----:B------:R-:W-:Y:S01]  /*16a0*/  IMAD.HI.U32 R7, R38, R109, RZ ;  /* 0x0000006d26077227 */ /* 0x000fe200078e00ff */
[----:B------:R1:W-:Y:S03]  /*16b0*/  STL [R1+0xa8c], R246 ;  /* 0x000a8cf601007387 */ /* 0x0003e60000100800 */
[----:B------:R-:W-:Y:S01]  /*16c0*/  @!P2 IMAD.IADD R134, R134, 0x1, -R0 ;  /* 0x000000018686a824 */ /* 0x000fe200078e0a00 */
[C---:B------:R-:W-:Y:S01]  /*16d0*/  ISETP.GT.U32.AND P2, PT, R0.reuse, R126, PT ;  /* 0x0000007e0000720c */ /* 0x040fe20003f44070 */
[----:B------:R-:W-:Y:S01]  /*16e0*/  IMAD R118, R0, R2, R9 ;  /* 0x0000000200767224 */ /* 0x000fe200078e0209 */
[----:B------:R-:W-:Y:S01]  /*16f0*/  @!P0 IADD3 R120, PT, PT, R120, -R0, RZ ;  /* 0x8000000078788210 */ /* 0x000fe20007ffe0ff */
[----:B------:R-:W-:Y:S01]  /*1700*/  IMAD R115, R0, R6, R115 ;  /* 0x0000000600737224 */ /* 0x000fe200078e0273 */
[----:B------:R-:W-:Y:S01]  /*1710*/  STL [R1+0xa04], R244 ;  /* 0x000a04f401007387 */ /* 0x000fe20000100800 */
[----:B------:R-:W-:-:S02]  /*1720*/  VIADD R243, R133, 0x16 ;  /* 0x0000001685f37836 */ /* 0x000fc40000000000 */
[----:B------:R-:W-:-:S03]  /*1730*/  IMAD.HI.U32 R2, R38, R113, RZ ;  /* 0x0000007126027227 */ /* 0x000fc600078e00ff */
[----:B------:R-:W-:Y:S01]  /*1740*/  IABS R9, R243 ;  /* 0x000000f300097213 */ /* 0x000fe20000000000 */
[----:B------:R-:W-:Y:S01]  /*1750*/  IMAD.MOV R7, RZ, RZ, -R7 ;  /* 0x000000ffff077224 */ /* 0x000fe200078e0a07 */
[----:B------:R-:W-:Y:S01]  /*1760*/  IADD3 R2, PT, PT, -R2, RZ, RZ ;  /* 0x000000ff02027210 */ /* 0x000fe20007ffe1ff */
[--C-:B------:R-:W-:Y:S01]  /*1770*/  @!P5 IMAD.IADD R131, R131, 0x1, -R0.reuse ;  /* 0x000000018383d824 */ /* 0x100fe200078e0a00 */
[----:B------:R-:W-:Y:S01]  /*1780*/  ISETP.GT.U32.AND P5, PT, R0, R125, PT ;  /* 0x0000007d0000720c */ /* 0x000fe20003fa4070 */
[----:B------:R-:W-:Y:S01]  /*1790*/  @!P4 IMAD.IADD R130, R130, 0x1, -R0 ;  /* 0x000000018282c824 */ /* 0x000fe200078e0a00 */
[----:B------:R-:W-:Y:S01]  /*17a0*/  ISETP.GT.U32.AND P4, PT, R0, R124, PT ;  /* 0x0000007c0000720c */ /* 0x000fe20003f84070 */
[----:B------:R-:W-:Y:S01]  /*17b0*/  IMAD.HI.U32 R4, R38, R117, RZ ;  /* 0x0000007526047227 */ /* 0x000fe200078e00ff */
[----:B------:R-:W-:Y:S03]  /*17c0*/  STL [R1+0xa00], R243 ;  /* 0x000a00f301007387 */ /* 0x000fe60000100800 */
[----:B------:R-:W-:-:S02]  /*17d0*/  IMAD R109, R0, R7, R109 ;  /* 0x00000007006d7224 */ /* 0x000fc400078e026d */
[--C-:B------:R-:W-:Y:S01]  /*17e0*/  @!P6 IMAD.IADD R122, R122, 0x1, -R0.reuse ;  /* 0x000000017a7ae824 */ /* 0x100fe200078e0a00 */
[C---:B------:R-:W-:Y:S01]  /*17f0*/  ISETP.GT.U32.AND P6, PT, R0.reuse, R115, PT ;  /* 0x000000730000720c */ /* 0x040fe20003fc4070 */
[----:B------:R-:W-:Y:S01]  /*1800*/  @!P3 IMAD.IADD R121, R121, 0x1, -R0 ;  /* 0x000000017979b824 */ /* 0x000fe200078e0a00 */
[----:B------:R-:W-:Y:S01]  /*1810*/  ISETP.GT.U32.AND P3, PT, R0, R114, PT ;  /* 0x000000720000720c */ /* 0x000fe20003f64070 */
[----:B------:R-:W-:Y:S02]  /*1820*/  IMAD.MOV R4, RZ, RZ, -R4 ;  /* 0x000000ffff047224 */ /* 0x000fe400078e0a04 */
[C---:B------:R-:W-:Y:S02]  /*1830*/  VIADD R241, R133.reuse, 0x18 ;  /* 0x0000001885f17836 */ /* 0x040fe40000000000 */
[----:B------:R-:W-:Y:S02]  /*1840*/  VIADD R242, R133, 0x17 ;  /* 0x0000001785f27836 */ /* 0x000fe40000000000 */
[----:B------:R-:W-:Y:S01]  /*1850*/  @!P1 IMAD.IADD R116, R116, 0x1, -R0 ;  /* 0x0000000174749824 */ /* 0x000fe200078e0a00 */
[C---:B------:R-:W-:Y:S01]  /*1860*/  ISETP.GT.U32.AND P1, PT, R0.reuse, R109, PT ;  /* 0x0000006d0000720c */ /* 0x040fe20003f24070 */
[----:B------:R-:W-:Y:S01]  /*1870*/  IMAD R117, R0, R4, R117 ;  /* 0x0000000400757224 */ /* 0x000fe200078e0275 */
[----:B------:R-:W-:Y:S01]  /*1880*/  IABS R11, R241 ;  /* 0x000000f1000b7213 */ /* 0x000fe20000000000 */
[----:B------:R-:W-:Y:S01]  /*1890*/  IMAD.HI.U32 R4, R38, R9, RZ ;  /* 0x0000000926047227 */ /* 0x000fe200078e00ff */
[----:B------:R-:W-:Y:S01]  /*18a0*/  IABS R111, R242 ;  /* 0x000000f2006f7213 */ /* 0x000fe20000000000 */
[----:B------:R-:W-:Y:S02]  /*18b0*/  STL [R1+0x9fc], R242 ;  /* 0x0009fcf201007387 */ /* 0x000fe40000100800 */
[----:B------:R-:W-:-:S02]  /*18c0*/  IMAD R113, R0, R2, R113 ;  /* 0x0000000200717224 */ /* 0x000fc400078e0271 */
[----:B------:R-:W-:Y:S01]  /*18d0*/  @!P2 IMAD.IADD R126, R126, 0x1, -R0 ;  /* 0x000000017e7ea824 */ /* 0x000fe200078e0a00 */
[C---:B------:R-:W-:Y:S01]  /*18e0*/  ISETP.GT.U32.AND P2, PT, R0.reuse, R119, PT ;  /* 0x000000770000720c */ /* 0x040fe20003f44070 */
[----:B------:R-:W-:Y:S01]  /*18f0*/  IMAD.MOV R4, RZ, RZ, -R4 ;  /* 0x000000ffff047224 */ /* 0x000fe200078e0a04 */
[C---:B------:R-:W-:Y:S01]  /*1900*/  ISETP.GT.U32.AND P0, PT, R0.reuse, R113, PT ;  /* 0x000000710000720c */ /* 0x040fe20003f04070 */
[----:B------:R-:W-:Y:S01]  /*1910*/  VIADD R239, R133, 0x1a ;  /* 0x0000001a85ef7836 */ /* 0x000fe20000000000 */
[----:B------:R-:W-:Y:S01]  /*1920*/  STL [R1+0x9f8], R241 ;  /* 0x0009f8f101007387 */ /* 0x000fe20000100800 */
[--C-:B------:R-:W-:Y:S01]  /*1930*/  @!P5 IMAD.IADD R125, R125, 0x1, -R0.reuse ;  /* 0x000000017d7dd824 */ /* 0x100fe200078e0a00 */
[----:B------:R-:W-:Y:S01]  /*1940*/  ISETP.GT.U32.AND P5, PT, R0, R118, PT ;  /* 0x000000760000720c */ /* 0x000fe20003fa4070 */
[----:B------:R-:W-:Y:S01]  /*1950*/  @!P4 IMAD.IADD R124, R124, 0x1, -R0 ;  /* 0x000000017c7cc824 */ /* 0x000fe200078e0a00 */
[----:B------:R-:W-:Y:S01]  /*1960*/  ISETP.GT.U32.AND P4, PT, R0, R117, PT ;  /* 0x000000750000720c */ /* 0x000fe20003f84070 */
[C---:B------:R-:W-:Y:S01]  /*1970*/  IMAD.HI.U32 R6, R38.reuse, R11, RZ ;  /* 0x0000000b26067227 */ /* 0x040fe200078e00ff */
[----:B------:R-:W-:Y:S03]  /*1980*/  STL [R1+0x9f4], R240 ;  /* 0x0009f4f001007387 */ /* 0x000fe60000100800 */
[----:B------:R-:W-:Y:S01]  /*1990*/  IMAD.HI.U32 R5, R38, R111, RZ ;  /* 0x0000006f26057227 */ /* 0x000fe200078e00ff */
[----:B------:R-:W-:Y:S01]  /*19a0*/  STL [R1+0x9f0], R239 ;  /* 0x0009f0ef01007387 */ /* 0x000fe20000100800 */
[----:B------:R-:W-:-:S02]  /*19b0*/  @!P0 IADD3 R113, PT, PT, R113, -R0, RZ ;  /* 0x8000000071718210 */ /* 0x000fc40007ffe0ff */
[C---:B------:R-:W-:Y:S01]  /*19c0*/  IMAD R112, R0.reuse, R4, R9 ;  /* 0x0000000400707224 */ /* 0x040fe200078e0209 */
[----:B------:R-:W-:Y:S01]  /*19d0*/  IABS R9, R239 ;  /* 0x000000ef00097213 */ /* 0x000fe20000000000 */
[--C-:B------:R-:W-:Y:S01]  /*19e0*/  @!P6 IMAD.IADD R115, R115, 0x1, -R0.reuse ;  /* 0x000000017373e824 */ /* 0x100fe200078e0a00 */
[----:B------:R-:W-:Y:S01]  /*19f0*/  ISETP.GT.U32.AND P6, PT, R0, R121, PT ;  /* 0x000000790000720c */ /* 0x000fe20003fc4070 */
[----:B------:R-:W-:Y:S01]  /*1a00*/  @!P3 IMAD.IADD R114, R114, 0x1, -R0 ;  /* 0x000000017272b824 */ /* 0x000fe200078e0a00 */
[C---:B------:R-:W-:Y:S01]  /*1a10*/  ISETP.GT.U32.AND P3, PT, R0.reuse, R120, PT ;  /* 0x000000780000720c */ /* 0x040fe20003f64070 */
[----:B------:R-:W-:Y:S02]  /*1a20*/  IMAD.MOV R6, RZ, RZ, -R6 ;  /* 0x000000ffff067224 */ /* 0x000fe400078e0a06 */
[----:B------:R-:W-:Y:S02]  /*1a30*/  IMAD.MOV R5, RZ, RZ, -R5 ;  /* 0x000000ffff057224 */ /* 0x000fe400078e0a05 */
[----:B------:R-:W-:Y:S01]  /*1a40*/  @!P1 IMAD.IADD R109, R109, 0x1, -R0 ;  /* 0x000000016d6d9824 */ /* 0x000fe200078e0a00 */
[C---:B------:R-:W-:Y:S01]  /*1a50*/  ISETP.GT.U32.AND P1, PT, R0.reuse, R115, PT ;  /* 0x000000730000720c */ /* 0x040fe20003f24070 */
[C---:B------:R-:W-:Y:S01]  /*1a60*/  IMAD R110, R0.reuse, R6, R11 ;  /* 0x00000006006e7224 */ /* 0x040fe200078e020b */
[----:B------:R-:W-:Y:S01]  /*1a70*/  IABS R11, R237 ;  /* 0x000000ed000b7213 */ /* 0x000fe20000000000 */
[----:B------:R-:W-:-:S02]  /*1a80*/  IMAD R111, R0, R5, R111 ;  /* 0x00000005006f7224 */ /* 0x000fc400078e026f */
[----:B------:R-:W-:Y:S02]  /*1a90*/  VIADD R238, R133, 0x1b ;  /* 0x0000001b85ee7836 */ /* 0x000fe40000000000 */
[----:B------:R-:W-:-:S03]  /*1aa0*/  IMAD.HI.U32 R2, R38, R9, RZ ;  /* 0x0000000926027227 */ /* 0x000fc600078e00ff */
[----:B------:R-:W-:Y:S01]  /*1ab0*/  IABS R107, R238 ;  /* 0x000000ee006b7213 */ /* 0x000fe20000000000 */
[----:B------:R-:W-:Y:S01]  /*1ac0*/  @!P2 IMAD.IADD R119, R119, 0x1, -R0 ;  /* 0x000000017777a824 */ /* 0x000fe200078e0a00 */
[C---:B------:R-:W-:Y:S01]  /*1ad0*/  ISETP.GT.U32.AND P2, PT, R0.reuse, R112, PT ;  /* 0x000000700000720c */ /* 0x040fe20003f44070 */
[----:B------:R-:W-:Y:S01]  /*1ae0*/  IMAD.MOV R2, RZ, RZ, -R2 ;  /* 0x000000ffff027224 */ /* 0x000fe200078e0a02 */
[----:B------:R-:W-:Y:S01]  /*1af0*/  STL [R1+0x9ec], R238 ;  /* 0x0009ecee01007387 */ /* 0x000fe20000100800 */
[----:B------:R-:W-:Y:S01]  /*1b00*/  VIADD R232, R133, 0x21 ;  /* 0x0000002185e87836 */ /* 0x000fe20000000000 */
[----:B------:R-:W-:Y:S01]  /*1b10*/  ISETP.GT.U32.AND P0, PT, R0, R119, PT ;  /* 0x000000770000720c */ /* 0x000fe20003f04070 */
[--C-:B------:R-:W-:Y:S01]  /*1b20*/  @!P5 IMAD.IADD R118, R118, 0x1, -R0.reuse ;  /* 0x000000017676d824 */ /* 0x100fe200078e0a00 */
[C---:B------:R-:W-:Y:S01]  /*1b30*/  ISETP.GT.U32.AND P5, PT, R0.reuse, R111, PT ;  /* 0x0000006f0000720c */ /* 0x040fe20003fa4070 */
[--C-:B------:R-:W-:Y:S01]  /*1b40*/  @!P4 IMAD.IADD R117, R117, 0x1, -R0.reuse ;  /* 0x000000017575c824 */ /* 0x100fe200078e0a00 */
[----:B------:R-:W-:Y:S01]  /*1b50*/  ISETP.GT.U32.AND P4, PT, R0, R110, PT ;  /* 0x0000006e0000720c */ /* 0x000fe20003f84070 */
[----:B------:R-:W-:Y:S01]  /*1b60*/  VIADD R236, R133, 0x1d ;  /* 0x0000001d85ec7836 */ /* 0x000fe20000000000 */
[----:B------:R-:W-:Y:S01]  /*1b70*/  IABS R101, R232 ;  /* 0x000000e800657213 */ /* 0x000fe20000000000 */
[----:B------:R-:W-:Y:S01]  /*1b80*/  IMAD.HI.U32 R5, R38, R11, RZ ;  /* 0x0000000b26057227 */ /* 0x000fe200078e00ff */
[----:B------:R-:W-:Y:S02]  /*1b90*/  STL [R1+0x9e8], R237 ;  /* 0x0009e8ed01007387 */ /* 0x000fe40000100800 */
[----:B------:R-:W-:Y:S01]  /*1ba0*/  IABS R105, R236 ;  /* 0x000000ec00697213 */ /* 0x000fe20000000000 */
[----:B------:R-:W-:Y:S01]  /*1bb0*/  IMAD R108, R0, R2, R9 ;  /* 0x00000002006c7224 */ /* 0x000fe200078e0209 */
[----:B------:R-:W-:Y:S01]  /*1bc0*/  STL [R1+0x9e4], R236 ;  /* 0x0009e4ec01007387 */ /* 0x000fe20000100800 */
[----:B------:R-:W-:Y:S01]  /*1bd0*/  @!P3 IMAD.IADD R120, R120, 0x1, -R0 ;  /* 0x000000017878b824 */ /* 0x000fe200078e0a00 */
[----:B------:R-:W-:Y:S01]  /*1be0*/  ISETP.GT.U32.AND P3, PT, R0, R114, PT ;  /* 0x000000720000720c */ /* 0x000fe20003f64070 */
[----:B------:R-:W-:Y:S01]  /*1bf0*/  IMAD.MOV R5, RZ, RZ, -R5 ;  /* 0x000000ffff057224 */ /* 0x000fe200078e0a05 */
[----:B------:R-:W-:Y:S01]  /*1c00*/  @!P0 IADD3 R119, PT, PT, R119, -R0, RZ ;  /* 0x8000000077778210 */ /* 0x000fe20007ffe0ff */
[----:B------:R-:W-:Y:S01]  /*1c10*/  IMAD.HI.U32 R4, R38, R107, RZ ;  /* 0x0000006b26047227 */ /* 0x000fe200078e00ff */
[----:B------:R-:W-:-:S03]  /*1c20*/  ISETP.GT.U32.AND P0, PT, R0, R113, PT ;  /* 0x000000710000720c */ /* 0x000fc60003f04070 */
[----:B------:R-:W-:Y:S01]  /*1c30*/  @!P1 IMAD.IADD R115, R115, 0x1, -R0 ;  /* 0x0000000173739824 */ /* 0x000fe200078e0a00 */
[C---:B------:R-:W-:Y:S01]  /*1c40*/  ISETP.GT.U32.AND P1, PT, R0.reuse, R108, PT ;  /* 0x0000006c0000720c */ /* 0x040fe20003f24070 */
[C---:B------:R-:W-:Y:S02]  /*1c50*/  VIADD R235, R133.reuse, 0x1e ;  /* 0x0000001e85eb7836 */ /* 0x040fe40000000000 */
[----:B------:R-:W-:Y:S02]  /*1c60*/  IMAD R106, R0, R5, R11 ;  /* 0x00000005006a7224 */ /* 0x000fe400078e020b */
[----:B------:R-:W-:Y:S01]  /*1c70*/  IMAD.MOV R4, RZ, RZ, -R4 ;  /* 0x000000ffff047224 */ /* 0x000fe200078e0a04 */
[----:B------:R-:W-:Y:S01]  /*1c80*/  IABS R13, R235 ;  /* 0x000000eb000d7213 */ /* 0x000fe20000000000 */
[----:B------:R-:W-:Y:S01]  /*1c90*/  VIADD R231, R133, 0x22 ;  /* 0x0000002285e77836 */ /* 0x000fe20000000000 */
[----:B------:R-:W-:Y:S01]  /*1ca0*/  STL [R1+0x9e0], R235 ;  /* 0x0009e0eb01007387 */ /* 0x000fe20000100800 */
[----:B------:R-:W-:-:S03]  /*1cb0*/  IMAD.HI.U32 R5, R38, R101, RZ ;  /* 0x0000006526057227 */ /* 0x000fc600078e00ff */
[----:B------:R-:W-:Y:S01]  /*1cc0*/  IABS R11, R231 ;  /* 0x000000e7000b7213 */ /* 0x000fe20000000000 */
[----:B------:R-:W-:-:S04]  /*1cd0*/  IMAD.HI.U32 R6, R38, R105, RZ ;  /* 0x0000006926067227 */ /* 0x000fc800078e00ff */
[--C-:B------:R-:W-:Y:S01]  /*1ce0*/  @!P2 IMAD.IADD R112, R112, 0x1, -R0.reuse ;  /* 0x000000017070a824 */ /* 0x100fe200078e0a00 */
[C---:B------:R-:W-:Y:S01]  /*1cf0*/  ISETP.GT.U32.AND P2, PT, R0.reuse, R118, PT ;  /* 0x000000760000720c */ /* 0x040fe20003f44070 */
[C---:B------:R-:W-:Y:S02]  /*1d00*/  IMAD R107, R0.reuse, R4, R107 ;  /* 0x00000004006b7224 */ /* 0x040fe400078e026b */
[----:B------:R-:W-:Y:S02]  /*1d10*/  IMAD.MOV R5, RZ, RZ, -R5 ;  /* 0x000000ffff057224 */ /* 0x000fe400078e0a05 */
[--C-:B------:R-:W-:Y:S01]  /*1d20*/  @!P5 IMAD.IADD R111, R111, 0x1, -R0.reuse ;  /* 0x000000016f6fd824 */ /* 0x100fe200078e0a00 */
[----:B------:R-:W-:Y:S01]  /*1d30*/  ISETP.GT.U32.AND P5, PT, R0, R117, PT ;  /* 0x000000750000720c */ /* 0x000fe20003fa4070 */
[----:B------:R-:W-:Y:S01]  /*1d40*/  @!P4 IMAD.IADD R110, R110, 0x1, -R0 ;  /* 0x000000016e6ec824 */ /* 0x000fe200078e0a00 */
[----:B------:R-:W-:Y:S01]  /*1d50*/  ISETP.GT.U32.AND P4, PT, R0, R116, PT ;  /* 0x000000740000720c */ /* 0x000fe20003f84070 */
[----:B------:R-:W-:-:S02]  /*1d60*/  IMAD.MOV R6, RZ, RZ, -R6 ;  /* 0x000000ffff067224 */ /* 0x000fc400078e0a06 */
[----:B------:R-:W-:Y:S02]  /*1d70*/  VIADD R233, R133, 0x20 ;  /* 0x0000002085e97836 */ /* 0x000fe40000000000 */
[----:B------:R-:W-:Y:S02]  /*1d80*/  IMAD R101, R0, R5, R101 ;  /* 0x0000000500657224 */ /* 0x000fe400078e0265 */
[----:B------:R-:W-:Y:S01]  /*1d90*/  @!P3 IMAD.IADD R114, R114, 0x1, -R0 ;  /* 0x000000017272b824 */ /* 0x000fe200078e0a00 */
[----:B------:R-:W-:Y:S01]  /*1da0*/  ISETP.GT.U32.AND P3, PT, R0, R107, PT ;  /* 0x0000006b0000720c */ /* 0x000fe20003f64070 */
[----:B------:R-:W-:Y:S01]  /*1db0*/  IMAD.HI.U32 R7, R38, R13, RZ ;  /* 0x0000000d26077227 */ /* 0x000fe200078e00ff */
[----:B------:R-:W-:-:S03]  /*1dc0*/  IABS R9, R233 ;  /* 0x000000e900097213 */ /* 0x000fc60000000000 */
[----:B------:R-:W-:Y:S01]  /*1dd0*/  IMAD R105, R0, R6, R105 ;  /* 0x0000000600697224 */ /* 0x000fe200078e0269 */
[----:B------:R-:W-:Y:S01]  /*1de0*/  IADD3 R7, PT, PT, -R7, RZ, RZ ;  /* 0x000000ff07077210 */ /* 0x000fe20007ffe1ff */
[C---:B------:R-:W-:Y:S02]  /*1df0*/  VIADD R234, R133.reuse, 0x1f ;  /* 0x0000001f85ea7836 */ /* 0x040fe40000000000 */
[----:B------:R-:W-:Y:S02]  /*1e00*/  VIADD R230, R133, 0x23 ;  /* 0x0000002385e67836 */ /* 0x000fe40000000000 */
[----:B------:R-:W-:Y:S01]  /*1e10*/  IMAD.HI.U32 R6, R38, R11, RZ ;  /* 0x0000000b26067227 */ /* 0x000fe200078e00ff */
[----:B------:R-:W-:Y:S01]  /*1e20*/  IABS R103, R234 ;  /* 0x000000ea00677213 */ /* 0x000fe20000000000 */
[----:B------:R-:W-:Y:S01]  /*1e30*/  STL [R1+0x9dc], R234 ;  /* 0x0009dcea01007387 */ /* 0x000fe20000100800 */
[----:B------:R-:W-:Y:S01]  /*1e40*/  IABS R99, R230 ;  /* 0x000000e600637213 */ /* 0x000fe20000000000 */
[----:B------:R-:W-:Y:S01]  /*1e50*/  @!P1 IMAD.IADD R108, R108, 0x1, -R0 ;  /* 0x000000016c6c9824 */ /* 0x000fe200078e0a00 */
[----:B------:R-:W-:Y:S01]  /*1e60*/  ISETP.GT.U32.AND P1, PT, R0, R101, PT ;  /* 0x000000650000720c */ /* 0x000fe20003f24070 */
[----:B------:R-:W-:Y:S01]  /*1e70*/  IMAD.MOV R6, RZ, RZ, -R6 ;  /* 0x000000ffff067224 */ /* 0x000fe200078e0a06 */
[----:B------:R-:W-:Y:S01]  /*1e80*/  STL [R1+0x9d8], R233 ;  /* 0x0009d8e901007387 */ /* 0x000fe20000100800 */
[----:B------:R-:W-:-:S03]  /*1e90*/  IMAD.HI.U32 R4, R38, R9, RZ ;  /* 0x0000000926047227 */ /* 0x000fc600078e00ff */
[----:B------:R-:W-:Y:S01]  /*1ea0*/  STL [R1+0x9d4], R232 ;  /* 0x0009d4e801007387 */ /* 0x000fe20000100800 */
[--C-:B------:R-:W-:Y:S01]  /*1eb0*/  @!P2 IMAD.IADD R118, R118, 0x1, -R0.reuse ;  /* 0x000000017676a824 */ /* 0x100fe200078e0a00 */
[C---:B------:R-:W-:Y:S01]  /*1ec0*/  ISETP.GT.U32.AND P2, PT, R0.reuse, R112, PT ;  /* 0x000000700000720c */ /* 0x040fe20003f44070 */
[----:B------:R-:W-:Y:S01]  /*1ed0*/  IMAD R100, R0, R6, R11 ;  /* 0x0000000600647224 */ /* 0x000fe200078e020b */
[----:B------:R-:W-:Y:S01]  /*1ee0*/  IADD3 R4, PT, PT, -R4, RZ, RZ ;  /* 0x000000ff04047210 */ /* 0x000fe20007ffe1ff */
[--C-:B------:R-:W-:Y:S01]  /*1ef0*/  @!P5 IMAD.IADD R117, R117, 0x1, -R0.reuse ;  /* 0x000000017575d824 */ /* 0x100fe200078e0a00 */
[----:B------:R-:W-:Y:S01]  /*1f00*/  ISETP.GT.U32.AND P5, PT, R0, R111, PT ;  /* 0x0000006f0000720c */ /* 0x000fe20003fa4070 */
[--C-:B------:R-:W-:Y:S01]  /*1f10*/  @!P4 IMAD.IADD R116, R116, 0x1, -R0.reuse ;  /* 0x000000017474c824 */ /* 0x100fe200078e0a00 */
[C---:B------:R-:W-:Y:S01]  /*1f20*/  ISETP.GT.U32.AND P4, PT, R0.reuse, R110, PT ;  /* 0x0000006e0000720c */ /* 0x040fe20003f84070 */
[----:B------:R-:W-:Y:S01]  /*1f30*/  @!P0 IMAD.IADD R113, R113, 0x1, -R0 ;  /* 0x0000000171718824 */ /* 0x000fe200078e0a00 */
[C---:B------:R-:W-:Y:S01]  /*1f40*/  ISETP.GT.U32.AND P0, PT, R0.reuse, R106, PT ;  /* 0x0000006a0000720c */ /* 0x040fe20003f04070 */
[----:B------:R-:W-:Y:S01]  /*1f50*/  IMAD R104, R0, R7, R13 ;  /* 0x0000000700687224 */ /* 0x000fe200078e020d */
[----:B------:R-:W-:Y:S01]  /*1f60*/  STL [R1+0x9d0], R231 ;  /* 0x0009d0e701007387 */ /* 0x000fe20000100800 */
[----:B------:R-:W-:-:S02]  /*1f70*/  IMAD.HI.U32 R2, R38, R103, RZ ;  /* 0x0000006726027227 */ /* 0x000fc400078e00ff */
[----:B------:R-:W-:Y:S01]  /*1f80*/  @!P2 IADD3 R112, PT, PT, R112, -R0, RZ ;  /* 0x800000007070a210 */ /* 0x000fe20007ffe0ff */
[----:B------:R-:W-:Y:S01]  /*1f90*/  STL [R1+0xa2c], R230 ;  /* 0x000a2ce601007387 */ /* 0x000fe20000100800 */
[----:B------:R-:W-:Y:S01]  /*1fa0*/  IMAD.HI.U32 R7, R38, R99, RZ ;  /* 0x0000006326077227 */ /* 0x000fe200078e00ff */
[----:B------:R-:W-:-:S03]  /*1fb0*/  ISETP.GT.U32.AND P2, PT, R0, R105, PT ;  /* 0x000000690000720c */ /* 0x000fc60003f44070 */
[----:B------:R-:W-:Y:S02]  /*1fc0*/  VIADD R229, R133, 0x24 ;  /* 0x0000002485e57836 */ /* 0x000fe40000000000 */
[----:B------:R-:W-:Y:S01]  /*1fd0*/  @!P3 IMAD.IADD R107, R107, 0x1, -R0 ;  /* 0x000000016b6bb824 */ /* 0x000fe200078e0a00 */
[C---:B------:R-:W-:Y:S01]  /*1fe0*/  ISETP.GT.U32.AND P3, PT, R0.reuse, R100, PT ;  /* 0x000000640000720c */ /* 0x040fe20003f64070 */
[----:B------:R-:W-:Y:S01]  /*1ff0*/  IMAD.MOV R2, RZ, RZ, -R2 ;  /* 0x000000ffff027224 */ /* 0x000fe200078e0a02 */
[----:B------:R-:W-:Y:S01]  /*2000*/  STL [R1+0xa30], R229 ;  /* 0x000a30e501007387 */ /* 0x000fe20000100800 */
[----:B------:R-:W-:Y:S02]  /*2010*/  IMAD.MOV R7, RZ, RZ, -R7 ;  /* 0x000000ffff077224 */ /* 0x000fe400078e0a07 */
[C---:B------:R-:W-:Y:S02]  /*2020*/  VIADD R228, R133.reuse, 0x25 ;  /* 0x0000002585e47836 */ /* 0x040fe40000000000 */
[----:B------:R-:W-:Y:S01]  /*2030*/  VIADD R227, R133, 0x26 ;  /* 0x0000002685e37836 */ /* 0x000fe20000000000 */
[----:B------:R-:W-:Y:S01]  /*2040*/  @!P2 IADD3 R105, PT, PT, R105, -R0, RZ ;  /* 0x800000006969a210 */ /* 0x000fe20007ffe0ff */
[C---:B------:R-:W-:Y:S01]  /*2050*/  IMAD R102, R0.reuse, R4, R9 ;  /* 0x0000000400667224 */ /* 0x040fe200078e0209 */
[----:B------:R-:W-:Y:S01]  /*2060*/  IABS R9, R229 ;  /* 0x000000e500097213 */ /* 0x000fe20000000000 */
[--C-:B------:R-:W-:Y:S01]  /*2070*/  @!P1 IMAD.IADD R101, R101, 0x1, -R0.reuse ;  /* 0x0000000165659824 */ /* 0x100fe200078e0a00 */
[C---:B------:R-:W-:Y:S01]  /*2080*/  ISETP.GT.U32.AND P1, PT, R0.reuse, R107, PT ;  /* 0x0000006b0000720c */ /* 0x040fe20003f24070 */
[C---:B------:R-:W-:Y:S01]  /*2090*/  IMAD R103, R0.reuse, R2, R103 ;  /* 0x0000000200677224 */ /* 0x040fe200078e0267 */
[----:B------:R-:W-:Y:S01]  /*20a0*/  IABS R97, R228 ;  /* 0x000000e400617213 */ /* 0x000fe20000000000 */
[C---:B------:R-:W-:Y:S01]  /*20b0*/  IMAD R99, R0.reuse, R7, R99 ;  /* 0x0000000700637224 */ /* 0x040fe200078e0263 */
[----:B------:R-:W-:Y:S01]  /*20c0*/  IABS R11, R227 ;  /* 0x000000e3000b7213 */ /* 0x000fe20000000000 */
[--C-:B------:R-:W-:Y:S01]  /*20d0*/  @!P6 IMAD.IADD R121, R121, 0x1, -R0.reuse ;  /* 0x000000017979e824 */ /* 0x100fe200078e0a00 */
[----:B------:R-:W-:Y:S01]  /*20e0*/  ISETP.GT.U32.AND P6, PT, R0, R109, PT ;  /* 0x0000006d0000720c */ /* 0x000fe20003fc4070 */
[----:B------:R-:W-:Y:S01]  /*20f0*/  IMAD.HI.U32 R2, R38, R9, RZ ;  /* 0x0000000926027227 */ /* 0x000fe200078e00ff */
[----:B------:R-:W-:Y:S03]  /*2100*/  STL [R1+0xa38], R228 ;  /* 0x000a38e401007387 */ /* 0x000fe60000100800 */
[----:B------:R-:W-:Y:S01]  /*2110*/  VIADD R225, R133, 0x28 ;  /* 0x0000002885e17836 */ /* 0x000fe20000000000 */
[----:B------:R-:W-:Y:S01]  /*2120*/  STL [R1+0xa3c], R227 ;  /* 0x000a3ce301007387 */ /* 0x000fe20000100800 */
[--C-:B------:R-:W-:Y:S01]  /*2130*/  @!P5 IMAD.IADD R111, R111, 0x1, -R0.reuse ;  /* 0x000000016f6fd824 */ /* 0x100fe200078e0a00 */
[----:B------:R-:W-:Y:S01]  /*2140*/  ISETP.GT.U32.AND P5, PT, R0, R104, PT ;  /* 0x000000680000720c */ /* 0x000fe20003fa4070 */
[--C-:B------:R-:W-:Y:S01]  /*2150*/  @!P4 IMAD.IADD R110, R110, 0x1, -R0.reuse ;  /* 0x000000016e6ec824 */ /* 0x100fe200078e0a00 */
[----:B------:R-:W-:Y:S01]  /*2160*/  ISETP.GT.U32.AND P4, PT, R0, R103, PT ;  /* 0x000000670000720c */ /* 0x000fe20003f84070 */
[----:B------:R-:W-:Y:S01]  /*2170*/  @!P0 IMAD.IADD R106, R106, 0x1, -R0 ;  /* 0x000000016a6a8824 */ /* 0x000fe200078e0a00 */
[----:B------:R-:W-:Y:S01]  /*2180*/  ISETP.GT.U32.AND P0, PT, R0, R99, PT ;  /* 0x000000630000720c */ /* 0x000fe20003f04070 */
[C---:B------:R-:W-:Y:S01]  /*2190*/  IMAD.HI.U32 R4, R38.reuse, R97, RZ ;  /* 0x0000006126047227 */ /* 0x040fe200078e00ff */
[----:B------:R-:W-:Y:S01]  /*21a0*/  IABS R13, R225 ;  /* 0x000000e1000d7213 */ /* 0x000fe20000000000 */
[----:B------:R-:W-:Y:S02]  /*21b0*/  STL [R1+0xa44], R226 ;  /* 0x000a44e201007387 */ /* 0x000fe40000100800 */
[----:B------:R-:W-:-:S02]  /*21c0*/  IMAD.HI.U32 R5, R38, R11, RZ ;  /* 0x0000000b26057227 */ /* 0x000fc400078e00ff */
[----:B------:R-:W-:Y:S02]  /*21d0*/  STL [R1+0xa48], R225 ;  /* 0x000a48e101007387 */ /* 0x000fe40000100800 */
[----:B------:R-:W-:Y:S02]  /*21e0*/  IMAD.MOV R2, RZ, RZ, -R2 ;  /* 0x000000ffff027224 */ /* 0x000fe400078e0a02 */
[----:B------:R-:W-:Y:S01]  /*21f0*/  @!P3 IMAD.IADD R100, R100, 0x1, -R0 ;  /* 0x000000016464b824 */ /* 0x000fe200078e0a00 */
[C---:B------:R-:W-:Y:S01]  /*2200*/  ISETP.GT.U32.AND P3, PT, R0.reuse, R106, PT ;  /* 0x0000006a0000720c */ /* 0x040fe20003f64070 */
[----:B------:R-:W-:Y:S01]  /*2210*/  VIADD R223, R133, 0x2a ;  /* 0x0000002a85df7836 */ /* 0x000fe20000000000 */
[----:B------:R-:W-:Y:S01]  /*2220*/  STL [R1+0xa50], R224 ;  /* 0x000a50e001007387 */ /* 0x000fe20000100800 */
[----:B------:R-:W-:Y:S02]  /*2230*/  IMAD.MOV R4, RZ, RZ, -R4 ;  /* 0x000000ffff047224 */ /* 0x000fe400078e0a04 */
[----:B------:R-:W-:Y:S01]  /*2240*/  IMAD.MOV R5, RZ, RZ, -R5 ;  /* 0x000000ffff057224 */ /* 0x000fe200078e0a05 */
[----:B------:R-:W-:Y:S01]  /*2250*/  STL [R1+0xa54], R223 ;  /* 0x000a54df01007387 */ /* 0x000fe20000100800 */
[C---:B------:R-:W-:Y:S01]  /*2260*/  IMAD R98, R0.reuse, R2, R9 ;  /* 0x0000000200627224 */ /* 0x040fe200078e0209 */
[----:B------:R-:W-:Y:S01]  /*2270*/  IABS R9, R223 ;  /* 0x000000df00097213 */ /* 0x000fe20000000000 */
[----:B------:R-:W-:Y:S01]  /*2280*/  @!P1 IMAD.IADD R107, R107, 0x1, -R0 ;  /* 0x000000016b6b9824 */ /* 0x000fe200078e0a00 */
[----:B------:R-:W-:Y:S01]  /*2290*/  ISETP.GT.U32.AND P1, PT, R0, R101, PT ;  /* 0x000000650000720c */ /* 0x000fe20003f24070 */
[----:B------:R-:W-:Y:S01]  /*22a0*/  IMAD.HI.U32 R7, R38, R13, RZ ;  /* 0x0000000d26077227 */ /* 0x000fe200078e00ff */
[----:B------:R-:W-:-:S03]  /*22b0*/  ISETP.GT.U32.AND P2, PT, R0, R98, PT ;  /* 0x000000620000720c */ /* 0x000fc60003f44070 */
[C---:B------:R-:W-:Y:S02]  /*22c0*/  IMAD R97, R0.reuse, R4, R97 ;  /* 0x0000000400617224 */ /* 0x040fe400078e0261 */
[C---:B------:R-:W-:Y:S02]  /*22d0*/  IMAD R96, R0.reuse, R5, R11 ;  /* 0x0000000500607224 */ /* 0x040fe400078e020b */
[----:B------:R-:W-:Y:S02]  /*22e0*/  VIADD R221, R133, 0x2c ;  /* 0x0000002c85dd7836 */ /* 0x000fe40000000000 */
[----:B------:R-:W-:Y:S01]  /*22f0*/  @!P6 IMAD.IADD R109, R109, 0x1, -R0 ;  /* 0x000000016d6de824 */ /* 0x000fe200078e0a00 */
[----:B------:R-:W-:Y:S01]  /*2300*/  ISETP.GT.U32.AND P6, PT, R0, R102, PT ;  /* 0x000000660000720c */ /* 0x000fe20003fc4070 */
[----:B------:R-:W-:Y:S01]  /*2310*/  IMAD.HI.U32 R6, R38, R95, RZ ;  /* 0x0000005f26067227 */ /* 0x000fe200078e00ff */
[----:B------:R-:W-:Y:S02]  /*2320*/  IABS R11, R221 ;  /* 0x000000dd000b7213 */ /* 0x000fe40000000000 */
[----:B------:R-:W-:Y:S01]  /*2330*/  @!P2 IADD3 R98, PT, PT, R98, -R0, RZ ;  /* 0x800000006262a210 */ /* 0x000fe20007ffe0ff */
[----:B------:R-:W-:-:S02]  /*2340*/  VIADD R222, R133, 0x2b ;  /* 0x0000002b85de7836 */ /* 0x000fc40000000000 */
[----:B------:R-:W-:Y:S02]  /*2350*/  IMAD.MOV R7, RZ, RZ, -R7 ;  /* 0x000000ffff077224 */ /* 0x000fe400078e0a07 */
[----:B------:R-:W-:Y:S01]  /*2360*/  VIADD R218, R133, 0x2f ;  /* 0x0000002f85da7836 */ /* 0x000fe20000000000 */
[----:B------:R-:W-:Y:S01]  /*2370*/  IABS R91, R222 ;  /* 0x000000de005b7213 */ /* 0x000fe20000000000 */
[--C-:B------:R-:W-:Y:S01]  /*2380*/  @!P5 IMAD.IADD R104, R104, 0x1, -R0.reuse ;  /* 0x000000016868d824 */ /* 0x100fe200078e0a00 */
[C---:B------:R-:W-:Y:S01]  /*2390*/  ISETP.GT.U32.AND P5, PT, R0.reuse, R97, PT ;  /* 0x000000610000720c */ /* 0x040fe20003fa4070 */
[--C-:B------:R-:W-:Y:S01]  /*23a0*/  @!P4 IMAD.IADD R103, R103, 0x1, -R0.reuse ;  /* 0x000000016767c824 */ /* 0x100fe200078e0a00 */
[C---:B------:R-:W-:Y:S01]  /*23b0*/  ISETP.GT.U32.AND P4, PT, R0.reuse, R96, PT ;  /* 0x000000600000720c */ /* 0x040fe20003f84070 */
[----:B------:R-:W-:Y:S01]  /*23c0*/  @!P0 IMAD.IADD R99, R99, 0x1, -R0 ;  /* 0x0000000163638824 */ /* 0x000fe200078e0a00 */
[----:B------:R-:W-:Y:S01]  /*23d0*/  ISETP.GT.U32.AND P0, PT, R0, R105, PT ;  /* 0x000000690000720c */ /* 0x000fe20003f04070 */
[----:B------:R-:W-:Y:S01]  /*23e0*/  IMAD.MOV R6, RZ, RZ, -R6 ;  /* 0x000000ffff067224 */ /* 0x000fe200078e0a06 */
[----:B------:R-:W-:Y:S01]  /*23f0*/  IABS R87, R218 ;  /* 0x000000da00577213 */ /* 0x000fe20000000000 */
[----:B------:R-:W-:Y:S01]  /*2400*/  IMAD.HI.U32 R4, R38, R9, RZ ;  /* 0x0000000926047227 */ /* 0x000fe200078e00ff */
[C---:B------:R-:W-:Y:S01]  /*2410*/  ISETP.GT.U32.AND P2, PT, R0.reuse, R104, PT ;  /* 0x000000680000720c */ /* 0x040fe20003f44070 */
[----:B------:R-:W-:Y:S02]  /*2420*/  STL [R1+0xa5c], R222 ;  /* 0x000a5cde01007387 */ /* 0x000fe40000100800 */
[----:B------:R-:W-:Y:S01]  /*2430*/  IMAD R94, R0, R7, R13 ;  /* 0x00000007005e7224 */ /* 0x000fe200078e020d */
[----:B------:R-:W-:Y:S01]  /*2440*/  IABS R13, R215 ;  /* 0x000000d7000d7213 */ /* 0x000fe20000000000 */
[----:B------:R-:W-:Y:S01]  /*2450*/  @!P3 IMAD.IADD R106, R106, 0x1, -R0 ;  /* 0x000000016a6ab824 */ /* 0x000fe200078e0a00 */
[C---:B------:R-:W-:Y:S01]  /*2460*/  ISETP.GT.U32.AND P3, PT, R0.reuse, R100, PT ;  /* 0x000000640000720c */ /* 0x040fe20003f64070 */
[----:B------:R-:W-:Y:S01]  /*2470*/  IMAD R95, R0, R6, R95 ;  /* 0x00000006005f7224 */ /* 0x000fe200078e025f */
[----:B------:R-:W-:Y:S01]  /*2480*/  STL [R1+0xa60], R221 ;  /* 0x000a60dd01007387 */ /* 0x000fe20000100800 */
[----:B------:R-:W-:Y:S01]  /*2490*/  IMAD.MOV R4, RZ, RZ, -R4 ;  /* 0x000000ffff047224 */ /* 0x000fe200078e0a04 */
[----:B------:R-:W-:Y:S01]  /*24a0*/  @!P0 IADD3 R105, PT, PT, R105, -R0, RZ ;  /* 0x8000000069698210 */ /* 0x000fe20007ffe0ff */
[----:B------:R-:W-:Y:S01]  /*24b0*/  IMAD.HI.U32 R2, R38, R93, RZ ;  /* 0x0000005d26027227 */ /* 0x000fe200078e00ff */
[----:B------:R-:W-:-:S03]  /*24c0*/  ISETP.GT.U32.AND P0, PT, R0, R99, PT ;  /* 0x000000630000720c */ /* 0x000fc60003f04070 */
[----:B------:R-:W-:-:S04]  /*24d0*/  IMAD.HI.U32 R6, R38, R11, RZ ;  /* 0x0000000b26067227 */ /* 0x000fc800078e00ff */
[----:B------:R-:W-:Y:S01]  /*24e0*/  @!P1 IMAD.IADD R101, R101, 0x1, -R0 ;  /* 0x0000000165659824 */ /* 0x000fe200078e0a00 */
[----:B------:R-:W-:Y:S01]  /*24f0*/  ISETP.GT.U32.AND P1, PT, R0, R94, PT ;  /* 0x0000005e0000720c */ /* 0x000fe20003f24070 */
[----:B------:R-:W-:-:S04]  /*2500*/  IMAD.HI.U32 R5, R38, R91, RZ ;  /* 0x0000005b26057227 */ /* 0x000fc800078e00ff */
[----:B------:R-:W-:Y:S01]  /*2510*/  IMAD R92, R0, R4, R9 ;  /* 0x00000004005c7224 */ /* 0x000fe200078e0209 */
[----:B------:R-:W-:Y:S01]  /*2520*/  IADD3 R5, PT, PT, -R5, RZ, RZ ;  /* 0x000000ff05057210 */ /* 0x000fe20007ffe1ff */
[----:B------:R-:W-:Y:S02]  /*2530*/  IMAD.MOV R2, RZ, RZ, -R2 ;  /* 0x000000ffff027224 */ /* 0x000fe400078e0a02 */
[----:B------:R-:W-:Y:S02]  /*2540*/  IMAD.MOV R6, RZ, RZ, -R6 ;  /* 0x000000ffff067224 */ /* 0x000fe400078e0a06 */
[----:B------:R-:W-:Y:S02]  /*2550*/  VIADD R217, R133, 0x30 ;  /* 0x0000003085d97836 */ /* 0x000fe40000000000 */
[----:B------:R-:W-:-:S04]  /*2560*/  IMAD.HI.U32 R4, R38, R87, RZ ;  /* 0x0000005726047227 */ /* 0x000fc800078e00ff */
[----:B------:R-:W-:Y:S01]  /*2570*/  @!P6 IMAD.IADD R102, R102, 0x1, -R0 ;  /* 0x000000016666e824 */ /* 0x000fe200078e0a00 */
[C---:B------:R-:W-:Y:S01]  /*2580*/  ISETP.GT.U32.AND P6, PT, R0.reuse, R108, PT ;  /* 0x0000006c0000720c */ /* 0x040fe20003fc4070 */
[C---:B------:R-:W-:Y:S02]  /*2590*/  IMAD R93, R0.reuse, R2, R93 ;  /* 0x00000002005d7224 */ /* 0x040fe400078e025d */
[C---:B------:R-:W-:Y:S01]  /*25a0*/  IMAD R90, R0.reuse, R6, R11 ;  /* 0x00000006005a7224 */ /* 0x040fe200078e020b */
[----:B------:R-:W-:Y:S01]  /*25b0*/  IABS R11, R217 ;  /* 0x000000d9000b7213 */ /* 0x000fe20000000000 */
[----:B------:R-:W-:Y:S02]  /*25c0*/  IMAD.MOV R4, RZ, RZ, -R4 ;  /* 0x000000ffff047224 */ /* 0x000fe400078e0a04 */
[--C-:B------:R-:W-:Y:S01]  /*25d0*/  @!P5 IMAD.IADD R97, R97, 0x1, -R0.reuse ;  /* 0x000000016161d824 */ /* 0x100fe200078e0a00 */
[----:B------:R-:W-:Y:S01]  /*25e0*/  ISETP.GT.U32.AND P5, PT, R0, R103, PT ;  /* 0x000000670000720c */ /* 0x000fe20003fa4070 */
[----:B------:R-:W-:Y:S01]  /*25f0*/  @!P4 IMAD.IADD R96, R96, 0x1, -R0 ;  /* 0x000000016060c824 */ /* 0x000fe200078e0a00 */
[----:B------:R-:W-:Y:S01]  /*2600*/  ISETP.GT.U32.AND P4, PT, R0, R102, PT ;  /* 0x000000660000720c */ /* 0x000fe20003f84070 */
[----:B------:R-:W-:-:S02]  /*2610*/  VIADD R219, R133, 0x2e ;  /* 0x0000002e85db7836 */ /* 0x000fc40000000000 */
[----:B------:R-:W-:Y:S02]  /*2620*/  IMAD R87, R0, R4, R87 ;  /* 0x0000000400577224 */ /* 0x000fe400078e0257 */
[----:B------:R-:W-:Y:S01]  /*2630*/  @!P3 IMAD.IADD R100, R100, 0x1, -R0 ;  /* 0x000000016464b824 */ /* 0x000fe200078e0a00 */
[C---:B------:R-:W-:Y:S01]  /*2640*/  ISETP.GT.U32.AND P3, PT, R0.reuse, R93, PT ;  /* 0x0000005d0000720c */ /* 0x040fe20003f64070 */
[----:B------:R-:W-:Y:S01]  /*2650*/  IMAD R91, R0, R5, R91 ;  /* 0x00000005005b7224 */ /* 0x000fe200078e025b */
[----:B------:R-:W-:Y:S01]  /*2660*/  IABS R9, R219 ;  /* 0x000000db00097213 */ /* 0x000fe20000000000 */
[----:B------:R-:W-:Y:S02]  /*2670*/  VIADD R216, R133, 0x31 ;  /* 0x0000003185d87836 */ /* 0x000fe40000000000 */
[----:B------:R-:W-:-:S03]  /*2680*/  IMAD.HI.U32 R5, R38, R11, RZ ;  /* 0x0000000b26057227 */ /* 0x000fc600078e00ff */
[----:B------:R-:W-:Y:S01]  /*2690*/  IABS R85, R216 ;  /* 0x000000d800557213 */ /* 0x000fe20000000000 */
[----:B------:R-:W-:Y:S02]  /*26a0*/  VIADD R220, R133, 0x2d ;  /* 0x0000002d85dc7836 */ /* 0x000fe40000000000 */
[--C-:B------:R-:W-:Y:S01]  /*26b0*/  @!P1 IMAD.IADD R94, R94, 0x1, -R0.reuse ;  /* 0x000000015e5e9824 */ /* 0x100fe200078e0a00 */
[----:B------:R-:W-:Y:S01]  /*26c0*/  ISETP.GT.U32.AND P1, PT, R0, R87, PT ;  /* 0x000000570000720c */ /* 0x000fe20003f24070 */
[----:B------:R-:W-:Y:S01]  /*26d0*/  IMAD.MOV R5, RZ, RZ, -R5 ;  /* 0x000000ffff057224 */ /* 0x000fe200078e0a05 */
[----:B------:R-:W-:Y:S01]  /*26e0*/  IABS R89, R220 ;  /* 0x000000dc00597213 */ /* 0x000fe20000000000 */
[--C-:B------:R-:W-:Y:S01]  /*26f0*/  @!P2 IMAD.IADD R104, R104, 0x1, -R0.reuse ;  /* 0x000000016868a824 */ /* 0x100fe200078e0a00 */
[----:B------:R-:W-:Y:S01]  /*2700*/  ISETP.GT.U32.AND P2, PT, R0, R98, PT ;  /* 0x000000620000720c */ /* 0x000fe20003f44070 */
[----:B------:R-:W-:Y:S01]  /*2710*/  IMAD.HI.U32 R2, R38, R9, RZ ;  /* 0x0000000926027227 */ /* 0x000fe200078e00ff */
[----:B------:R-:W-:Y:S03]  /*2720*/  STL [R1+0xa68], R220 ;  /* 0x000a68dc01007387 */ /* 0x000fe60000100800 */
[C---:B------:R-:W-:Y:S01]  /*2730*/  IMAD R86, R0.reuse, R5, R11 ;  /* 0x0000000500567224 */ /* 0x040fe200078e020b */
[----:B------:R-:W-:Y:S01]  /*2740*/  STL [R1+0xa6c], R219 ;  /* 0x000a6cdb01007387 */ /* 0x000fe20000100800 */
[--C-:B------:R-:W-:Y:S01]  /*2750*/  @!P5 IMAD.IADD R103, R103, 0x1, -R0.reuse ;  /* 0x000000016767d824 */ /* 0x100fe200078e0a00 */
[----:B------:R-:W-:Y:S01]  /*2760*/  ISETP.GT.U32.AND P5, PT, R0, R97, PT ;  /* 0x000000610000720c */ /* 0x000fe20003fa4070 */
[--C-:B------:R-:W-:Y:S01]  /*2770*/  @!P4 IMAD.IADD R102, R102, 0x1, -R0.reuse ;  /* 0x000000016666c824 */ /* 0x100fe200078e0a00 */
[C---:B------:R-:W-:Y:S01]  /*2780*/  ISETP.GT.U32.AND P4, PT, R0.reuse, R95, PT ;  /* 0x0000005f0000720c */ /* 0x040fe20003f84070 */
[----:B------:R-:W-:Y:S01]  /*2790*/  @!P0 IMAD.IADD R99, R99, 0x1, -R0 ;  /* 0x0000000163638824 */ /* 0x000fe200078e0a00 */
[----:B------:R-:W-:Y:S01]  /*27a0*/  ISETP.GT.U32.AND P0, PT, R0, R92, PT ;  /* 0x0000005c0000720c */ /* 0x000fe20003f04070 */
[----:B------:R-:W-:Y:S01]  /*27b0*/  IMAD.HI.U32 R6, R38, R85, RZ ;  /* 0x0000005526067227 */ /* 0x000fe200078e00ff */
[----:B------:R-:W-:Y:S01]  /*27c0*/  @!P2 IADD3 R98, PT, PT, R98, -R0, RZ ;  /* 0x800000006262a210 */ /* 0x000fe20007ffe0ff */
[----:B------:R-:W-:Y:S01]  /*27d0*/  STL [R1+0xa74], R218 ;  /* 0x000a74da01007387 */ /* 0x000fe20000100800 */
[----:B------:R-:W-:Y:S01]  /*27e0*/  ISETP.GT.U32.AND P2, PT, R0, R91, PT ;  /* 0x0000005b0000720c */ /* 0x000fe20003f44070 */
[----:B------:R-:W-:-:S02]  /*27f0*/  IMAD.MOV R2, RZ, RZ, -R2 ;  /* 0x000000ffff027224 */ /* 0x000fc400078e0a02 */
[----:B------:R-:W-:Y:S01]  /*2800*/  IMAD.HI.U32 R7, R38, R89, RZ ;  /* 0x0000005926077227 */ /* 0x000fe200078e00ff */
[----:B------:R-:W-:Y:S03]  /*2810*/  STL [R1+0xa70], R217 ;  /* 0x000a70d901007387 */ /* 0x000fe60000100800 */
[--C-:B------:R-:W-:Y:S01]  /*2820*/  @!P6 IMAD.IADD R108, R108, 0x1, -R0.reuse ;  /* 0x000000016c6ce824 */ /* 0x100fe200078e0a00 */
[C---:B------:R-:W-:Y:S01]  /*2830*/  ISETP.GT.U32.AND P6, PT, R0.reuse, R96, PT ;  /* 0x000000600000720c */ /* 0x040fe20003fc4070 */
[----:B------:R-:W-:Y:S01]  /*2840*/  @!P3 IMAD.IADD R93, R93, 0x1, -R0 ;  /* 0x000000015d5db824 */ /* 0x000fe200078e0a00 */
[C---:B------:R-:W-:Y:S01]  /*2850*/  ISETP.GT.U32.AND P3, PT, R0.reuse, R86, PT ;  /* 0x000000560000720c */ /* 0x040fe20003f64070 */
[----:B------:R-:W-:Y:S01]  /*2860*/  IMAD.MOV R6, RZ, RZ, -R6 ;  /* 0x000000ffff067224 */ /* 0x000fe200078e0a06 */
[----:B------:R-:W-:Y:S01]  /*2870*/  STL [R1+0xa64], R216 ;  /* 0x000a64d801007387 */ /* 0x000fe20000100800 */
[----:B------:R-:W-:Y:S01]  /*2880*/  VIADD R214, R133, 0x33 ;  /* 0x0000003385d67836 */ /* 0x000fe20000000000 */
[----:B------:R-:W-:Y:S01]  /*2890*/  @!P2 IADD3 R91, PT, PT, R91, -R0, RZ ;  /* 0x800000005b5ba210 */ /* 0x000fe20007ffe0ff */
[C---:B------:R-:W-:Y:S01]  /*28a0*/  IMAD R88, R0.reuse, R2, R9 ;  /* 0x0000000200587224 */ /* 0x040fe200078e0209 */
[----:B------:R-:W-:Y:S01]  /*28b0*/  IABS R9, R213 ;  /* 0x000000d500097213 */ /* 0x000fe20000000000 */
[----:B------:R-:W-:Y:S01]  /*28c0*/  IMAD.MOV R7, RZ, RZ, -R7 ;  /* 0x000000ffff077224 */ /* 0x000fe200078e0a07 */
[----:B------:R-:W-:Y:S01]  /*28d0*/  IABS R83, R214 ;  /* 0x000000d600537213 */ /* 0x000fe20000000000 */
[----:B------:R-:W-:Y:S01]  /*28e0*/  @!P1 IMAD.IADD R87, R87, 0x1, -R0 ;  /* 0x0000000157579824 */ /* 0x000fe200078e0a00 */
[C---:B------:R-:W-:Y:S01]  /*28f0*/  ISETP.GT.U32.AND P1, PT, R0.reuse, R93, PT ;  /* 0x0000005d0000720c */ /* 0x040fe20003f24070 */
[C---:B------:R-:W-:Y:S01]  /*2900*/  IMAD R85, R0.reuse, R6, R85 ;  /* 0x0000000600557224 */ /* 0x040fe200078e0255 */
[----:B------:R-:W-:Y:S01]  /*2910*/  STL [R1+0xa58], R215 ;  /* 0x000a58d701007387 */ /* 0x000fe20000100800 */
[----:B------:R-:W-:-:S02]  /*2920*/  IMAD R89, R0, R7, R89 ;  /* 0x0000000700597224 */ /* 0x000fc400078e0259 */
[----:B------:R-:W-:Y:S01]  /*2930*/  VIADD R211, R133, 0x36 ;  /* 0x0000003685d37836 */ /* 0x000fe20000000000 */
[----:B------:R-:W-:Y:S01]  /*2940*/  STL [R1+0xa4c], R214 ;  /* 0x000a4cd601007387 */ /* 0x000fe20000100800 */
[----:B------:R-:W-:-:S03]  /*2950*/  IMAD.HI.U32 R7, R38, R13, RZ ;  /* 0x0000000d26077227 */ /* 0x000fc600078e00ff */
[----:B------:R-:W-:Y:S01]  /*2960*/  IABS R11, R211 ;  /* 0x000000d3000b7213 */ /* 0x000fe20000000000 */
[----:B------:R-:W-:Y:S01]  /*2970*/  IMAD.HI.U32 R4, R38, R9, RZ ;  /* 0x0000000926047227 */ /* 0x000fe200078e00ff */
[----:B------:R-:W-:Y:S03]  /*2980*/  STL [R1+0xa40], R213 ;  /* 0x000a40d501007387 */ /* 0x000fe60000100800 */
[--C-:B------:R-:W-:Y:S01]  /*2990*/  @!P5 IMAD.IADD R97, R97, 0x1, -R0.reuse ;  /* 0x000000016161d824 */ /* 0x100fe200078e0a00 */
[C---:B------:R-:W-:Y:S01]  /*29a0*/  ISETP.GT.U32.AND P5, PT, R0.reuse, R90, PT ;  /* 0x0000005a0000720c */ /* 0x040fe20003fa4070 */
[--C-:B------:R-:W-:Y:S01]  /*29b0*/  @!P4 IMAD.IADD R95, R95, 0x1, -R0.reuse ;  /* 0x000000015f5fc824 */ /* 0x100fe200078e0a00 */
[----:B------:R-:W-:Y:S01]  /*29c0*/  ISETP.GT.U32.AND P4, PT, R0, R88, PT ;  /* 0x000000580000720c */ /* 0x000fe20003f84070 */
[----:B------:R-:W-:Y:S01]  /*29d0*/  @!P0 IMAD.IADD R92, R92, 0x1, -R0 ;  /* 0x000000015c5c8824 */ /* 0x000fe200078e0a00 */
[----:B------:R-:W-:Y:S01]  /*29e0*/  ISETP.GT.U32.AND P0, PT, R0, R85, PT ;  /* 0x000000550000720c */ /* 0x000fe20003f04070 */
[----:B------:R-:W-:-:S04]  /*29f0*/  IMAD.HI.U32 R2, R38, R83, RZ ;  /* 0x0000005326027227 */ /* 0x000fc800078e00ff */
[----:B------:R-:W-:Y:S02]  /*2a00*/  IMAD.MOV R7, RZ, RZ, -R7 ;  /* 0x000000ffff077224 */ /* 0x000fe400078e0a07 */
[----:B------:R-:W-:Y:S02]  /*2a10*/  IMAD.MOV R4, RZ, RZ, -R4 ;  /* 0x000000ffff047224 */ /* 0x000fe400078e0a04 */
[----:B------:R-:W-:Y:S02]  /*2a20*/  VIADD R209, R133, 0x38 ;  /* 0x0000003885d17836 */ /* 0x000fe40000000000 */
[--C-:B------:R-:W-:Y:S01]  /*2a30*/  @!P6 IMAD.IADD R96, R96, 0x1, -R0.reuse ;  /* 0x000000016060e824 */ /* 0x100fe200078e0a00 */
[----:B------:R-:W-:Y:S01]  /*2a40*/  ISETP.GT.U32.AND P6, PT, R0, R89, PT ;  /* 0x000000590000720c */ /* 0x000fe20003fc4070 */
[----:B------:R-:W-:Y:S01]  /*2a50*/  @!P3 IMAD.IADD R86, R86, 0x1, -R0 ;  /* 0x000000015656b824 */ /* 0x000fe200078e0a00 */
[----:B------:R-:W-:Y:S01]  /*2a60*/  ISETP.GT.U32.AND P3, PT, R0, R92, PT ;  /* 0x0000005c0000720c */ /* 0x000fe20003f64070 */
[----:B------:R-:W-:-:S02]  /*2a70*/  IMAD.MOV R2, RZ, RZ, -R2 ;  /* 0x000000ffff027224 */ /* 0x000fc400078e0a02 */
[C---:B------:R-:W-:Y:S02]  /*2a80*/  IMAD R84, R0.reuse, R7, R13 ;  /* 0x0000000700547224 */ /* 0x040fe400078e020d */
[----:B------:R-:W-:Y:S01]  /*2a90*/  IMAD R82, R0, R4, R9 ;  /* 0x0000000400527224 */ /* 0x000fe200078e0209 */
[----:B------:R-:W-:Y:S01]  /*2aa0*/  IABS R9, R209 ;  /* 0x000000d100097213 */ /* 0x000fe20000000000 */
[----:B------:R-:W-:Y:S01]  /*2ab0*/  IMAD.HI.U32 R6, R38, R11, RZ ;  /* 0x0000000b26067227 */ /* 0x000fe200078e00ff */
[----:B------:R-:W-:-:S03]  /*2ac0*/  ISETP.GT.U32.AND P2, PT, R0, R84, PT ;  /* 0x000000540000720c */ /* 0x000fc60003f44070 */
[--C-:B------:R-:W-:Y:S01]  /*2ad0*/  @!P1 IMAD.IADD R93, R93, 0x1, -R0.reuse ;  /* 0x000000015d5d9824 */ /* 0x100fe200078e0a00 */
[----:B------:R-:W-:Y:S01]  /*2ae0*/  ISETP.GT.U32.AND P1, PT, R0, R87, PT ;  /* 0x000000570000720c */ /* 0x000fe20003f24070 */
[C---:B------:R-:W-:Y:S01]  /*2af0*/  VIADD R210, R133.reuse, 0x37 ;  /* 0x0000003785d27836 */ /* 0x040fe20000000000 */
[----:B------:R-:W-:Y:S01]  /*2b00*/  IADD3 R6, PT, PT, -R6, RZ, RZ ;  /* 0x000000ff06067210 */ /* 0x000fe20007ffe1ff */
[----:B------:R-:W-:Y:S02]  /*2b10*/  IMAD R83, R0, R2, R83 ;  /* 0x0000000200537224 */ /* 0x000fe400078e0253 */
[C---:B------:R-:W-:Y:S01]  /*2b20*/  VIADD R212, R133.reuse, 0x35 ;  /* 0x0000003585d47836 */ /* 0x040fe20000000000 */
[----:B------:R-:W-:Y:S01]  /*2b30*/  IABS R79, R210 ;  /* 0x000000d2004f7213 */ /* 0x000fe20000000000 */
[----:B------:R-:W-:Y:S02]  /*2b40*/  IMAD.HI.U32 R2, R38, R9, RZ ;  /* 0x0000000926027227 */ /* 0x000fe400078e00ff */
[----:B------:R-:W-:Y:S01]  /*2b50*/  @!P2 IADD3 R84, PT, PT, R84, -R0, RZ ;  /* 0x800000005454a210 */ /* 0x000fe20007ffe0ff */
[----:B------:R-:W-:Y:S01]  /*2b60*/  STL [R1+0xa34], R212 ;  /* 0x000a34d401007387 */ /* 0x000fe20000100800 */
[----:B------:R-:W-:Y:S01]  /*2b70*/  VIADD R204, R133, 0x3d ;  /* 0x0000003d85cc7836 */ /* 0x000fe20000000000 */
[----:B------:R-:W-:Y:S01]  /*2b80*/  IABS R81, R212 ;  /* 0x000000d400517213 */ /* 0x000fe20000000000 */
[--C-:B------:R-:W-:Y:S01]  /*2b90*/  @!P5 IMAD.IADD R90, R90, 0x1, -R0.reuse ;  /* 0x000000015a5ad824 */ /* 0x100fe200078e0a00 */
[----:B------:R-:W-:Y:S01]  /*2ba0*/  ISETP.GT.U32.AND P5, PT, R0, R83, PT ;  /* 0x000000530000720c */ /* 0x000fe20003fa4070 */
[--C-:B------:R-:W-:Y:S01]  /*2bb0*/  @!P4 IMAD.IADD R88, R88, 0x1, -R0.reuse ;  /* 0x000000015858c824 */ /* 0x100fe200078e0a00 */
[C---:B------:R-:W-:Y:S01]  /*2bc0*/  ISETP.GT.U32.AND P4, PT, R0.reuse, R94, PT ;  /* 0x0000005e0000720c */ /* 0x040fe20003f84070 */
[--C-:B------:R-:W-:Y:S01]  /*2bd0*/  @!P0 IMAD.IADD R85, R85, 0x1, -R0.reuse ;  /* 0x0000000155558824 */ /* 0x100fe200078e0a00 */
[----:B------:R-:W-:Y:S01]  /*2be0*/  ISETP.GT.U32.AND P0, PT, R0, R91, PT ;  /* 0x0000005b0000720c */ /* 0x000fe20003f04070 */
[----:B------:R-:W-:Y:S01]  /*2bf0*/  VIADD R208, R133, 0x39 ;  /* 0x0000003985d07836 */ /* 0x000fe20000000000 */
[----:B------:R-:W-:Y:S01]  /*2c00*/  IADD3 R2, PT, PT, -R2, RZ, RZ ;  /* 0x000000ff02027210 */ /* 0x000fe20007ffe1ff */
[C---:B------:R-:W-:Y:S01]  /*2c10*/  IMAD R80, R0.reuse, R6, R11 ;  /* 0x0000000600507224 */ /* 0x040fe200078e020b */
[----:B------:R-:W-:Y:S01]  /*2c20*/  IABS R73, R204 ;  /* 0x000000cc00497213 */ /* 0x000fe20000000000 */
[--C-:B------:R-:W-:Y:S01]  /*2c30*/  @!P6 IMAD.IADD R89, R89, 0x1, -R0.reuse ;  /* 0x000000015959e824 */ /* 0x100fe200078e0a00 */
[----:B------:R-:W-:Y:S01]  /*2c40*/  ISETP.GT.U32.AND P6, PT, R0, R95, PT ;  /* 0x0000005f0000720c */ /* 0x000fe20003fc4070 */
[--C-:B------:R-:W-:Y:S01]  /*2c50*/  @!P3 IMAD.IADD R92, R92, 0x1, -R0.reuse ;  /* 0x000000015c5cb824 */ /* 0x100fe200078e0a00 */
[----:B------:R-:W-:Y:S01]  /*2c60*/  ISETP.GT.U32.AND P3, PT, R0, R86, PT ;  /* 0x000000560000720c */ /* 0x000fe20003f64070 */
[----:B------:R-:W-:Y:S01]  /*2c70*/  IMAD.HI.U32 R7, R38, R79, RZ ;  /* 0x0000004f26077227 */ /* 0x000fe200078e00ff */
[----:B------:R-:W-:Y:S01]  /*2c80*/  IABS R77, R208 ;  /* 0x000000d0004d7213 */ /* 0x000fe20000000000 */
[----:B------:R-:W-:Y:S01]  /*2c90*/  STL [R1+0xa28], R211 ;  /* 0x000a28d301007387 */ /* 0x000fe20000100800 */
[----:B------:R-:W-:Y:S01]  /*2ca0*/  ISETP.GT.U32.AND P2, PT, R0, R90, PT ;  /* 0x0000005a0000720c */ /* 0x000fe20003f44070 */
[----:B------:R-:W-:Y:S01]  /*2cb0*/  VIADD R207, R133, 0x3a ;  /* 0x0000003a85cf7836 */ /* 0x000fe20000000000 */
[----:B------:R-:W-:Y:S01]  /*2cc0*/  @!P0 IADD3 R91, PT, PT, R91, -R0, RZ ;  /* 0x800000005b5b8210 */ /* 0x000fe20007ffe0ff */
[----:B------:R-:W-:Y:S01]  /*2cd0*/  IMAD.HI.U32 R5, R38, R81, RZ ;  /* 0x0000005126057227 */ /* 0x000fe200078e00ff */
[C---:B------:R-:W-:Y:S01]  /*2ce0*/  ISETP.GT.U32.AND P0, PT, R0.reuse, R85, PT ;  /* 0x000000550000720c */ /* 0x040fe20003f04070 */
[----:B------:R-:W-:Y:S01]  /*2cf0*/  STL [R1+0x9cc], R210 ;  /* 0x0009ccd201007387 */ /* 0x000fe20000100800 */
[----:B------:R-:W-:Y:S01]  /*2d00*/  IABS R11, R207 ;  /* 0x000000cf000b7213 */ /* 0x000fe20000000000 */
[----:B------:R-:W-:Y:S01]  /*2d10*/  @!P1 IMAD.IADD R87, R87, 0x1, -R0 ;  /* 0x0000000157579824 */ /* 0x000fe200078e0a00 */
[C---:B------:R-:W-:Y:S01]  /*2d20*/  ISETP.GT.U32.AND P1, PT, R0.reuse, R80, PT ;  /* 0x000000500000720c */ /* 0x040fe20003f24070 */
[----:B------:R-:W-:Y:S01]  /*2d30*/  IMAD R78, R0, R2, R9 ;  /* 0x00000002004e7224 */ /* 0x000fe200078e0209 */
[----:B------:R-:W-:Y:S01]  /*2d40*/  STL [R1+0x9c8], R209 ;  /* 0x0009c8d101007387 */ /* 0x000fe20000100800 */
[----:B------:R-:W-:-:S02]  /*2d50*/  IMAD.MOV R7, RZ, RZ, -R7 ;  /* 0x000000ffff077224 */ /* 0x000fc400078e0a07 */
[----:B------:R-:W-:Y:S01]  /*2d60*/  VIADD R203, R133, 0x3e ;  /* 0x0000003e85cb7836 */ /* 0x000fe20000000000 */
[----:B------:R-:W-:Y:S01]  /*2d70*/  STL [R1+0x9c4], R208 ;  /* 0x0009c4d001007387 */ /* 0x000fe20000100800 */
[----:B------:R-:W-:-:S03]  /*2d80*/  IMAD.HI.U32 R2, R38, R73, RZ ;  /* 0x0000004926027227 */ /* 0x000fc600078e00ff */
[----:B------:R-:W-:Y:S01]  /*2d90*/  IABS R9, R203 ;  /* 0x000000cb00097213 */ /* 0x000fe20000000000 */
[----:B------:R-:W-:Y:S01]  /*2da0*/  IMAD.HI.U32 R4, R38, R77, RZ ;  /* 0x0000004d26047227 */ /* 0x000fe200078e00ff */
[----:B------:R-:W-:Y:S03]  /*2db0*/  STL [R1+0x9c0], R207 ;  /* 0x0009c0cf01007387 */ /* 0x000fe60000100800 */
[----:B------:R-:W-:Y:S02]  /*2dc0*/  IMAD.MOV R5, RZ, RZ, -R5 ;  /* 0x000000ffff057224 */ /* 0x000fe400078e0a05 */
[----:B------:R-:W-:Y:S02]  /*2dd0*/  VIADD R206, R133, 0x3b ;  /* 0x0000003b85ce7836 */ /* 0x000fe40000000000 */
[C---:B------:R-:W-:Y:S02]  /*2de0*/  IMAD R79, R0.reuse, R7, R79 ;  /* 0x00000007004f7224 */ /* 0x040fe400078e024f */
[----:B------:R-:W-:Y:S01]  /*2df0*/  IMAD.MOV R2, RZ, RZ, -R2 ;  /* 0x000000ffff027224 */ /* 0x000fe200078e0a02 */
[----:B------:R-:W-:Y:S01]  /*2e00*/  IABS R75, R206 ;  /* 0x000000ce004b7213 */ /* 0x000fe20000000000 */
[--C-:B------:R-:W-:Y:S01]  /*2e10*/  @!P5 IMAD.IADD R83, R83, 0x1, -R0.reuse ;  /* 0x000000015353d824 */ /* 0x100fe200078e0a00 */
[----:B------:R-:W-:Y:S01]  /*2e20*/  ISETP.GT.U32.AND P5, PT, R0, R89, PT ;  /* 0x000000590000720c */ /* 0x000fe20003fa4070 */
[----:B------:R-:W-:Y:S01]  /*2e30*/  @!P4 IMAD.IADD R94, R94, 0x1, -R0 ;  /* 0x000000015e5ec824 */ /* 0x000fe200078e0a00 */
[C---:B------:R-:W-:Y:S01]  /*2e40*/  ISETP.GT.U32.AND P4, PT, R0.reuse, R88, PT ;  /* 0x000000580000720c */ /* 0x040fe20003f84070 */
[----:B------:R-:W-:Y:S01]  /*2e50*/  IMAD.MOV R4, RZ, RZ, -R4 ;  /* 0x000000ffff047224 */ /* 0x000fe200078e0a04 */
[----:B------:R-:W-:Y:S01]  /*2e60*/  STL [R1+0x9bc], R206 ;  /* 0x0009bcce01007387 */ /* 0x000fe20000100800 */
[----:B------:R-:W-:-:S02]  /*2e70*/  IMAD R81, R0, R5, R81 ;  /* 0x0000000500517224 */ /* 0x000fc400078e0251 */
[----:B------:R-:W-:-:S04]  /*2e80*/  IMAD.HI.U32 R5, R38, R11, RZ ;  /* 0x0000000b26057227 */ /* 0x000fc800078e00ff */
[C---:B------:R-:W-:Y:S02]  /*2e90*/  IMAD R73, R0.reuse, R2, R73 ;  /* 0x0000000200497224 */ /* 0x040fe400078e0249 */
[--C-:B------:R-:W-:Y:S01]  /*2ea0*/  @!P6 IMAD.IADD R95, R95, 0x1, -R0.reuse ;  /* 0x000000015f5fe824 */ /* 0x100fe200078e0a00 */
[----:B------:R-:W-:Y:S01]  /*2eb0*/  ISETP.GT.U32.AND P6, PT, R0, R83, PT ;  /* 0x000000530000720c */ /* 0x000fe20003fc4070 */
[----:B------:R-:W-:Y:S01]  /*2ec0*/  @!P3 IMAD.IADD R86, R86, 0x1, -R0 ;  /* 0x000000015656b824 */ /* 0x000fe200078e0a00 */
[C---:B------:R-:W-:Y:S01]  /*2ed0*/  ISETP.GT.U32.AND P3, PT, R0.reuse, R79, PT ;  /* 0x0000004f0000720c */ /* 0x040fe20003f64070 */
[----:B------:R-:W-:Y:S02]  /*2ee0*/  IMAD R77, R0, R4, R77 ;  /* 0x00000004004d7224 */ /* 0x000fe400078e024d */
[----:B------:R-:W-:Y:S02]  /*2ef0*/  VIADD R205, R133, 0x3c ;  /* 0x0000003c85cd7836 */ /* 0x000fe40000000000 */
[----:B------:R-:W-:-:S03]  /*2f00*/  IMAD.HI.U32 R4, R38, R9, RZ ;  /* 0x0000000926047227 */ /* 0x000fc600078e00ff */
[----:B------:R-:W-:Y:S01]  /*2f10*/  IABS R13, R205 ;  /* 0x000000cd000d7213 */ /* 0x000fe20000000000 */
[----:B------:R-:W-:Y:S01]  /*2f20*/  IMAD.MOV R5, RZ, RZ, -R5 ;  /* 0x000000ffff057224 */ /* 0x000fe200078e0a05 */
[----:B------:R-:W-:Y:S01]  /*2f30*/  STL [R1+0x9b8], R205 ;  /* 0x0009b8cd01007387 */ /* 0x000fe20000100800 */
[----:B------:R-:W-:Y:S02]  /*2f40*/  VIADD R201, R133, 0x40 ;  /* 0x0000004085c97836 */ /* 0x000fe40000000000 */
[----:B------:R-:W-:Y:S01]  /*2f50*/  IMAD.HI.U32 R6, R38, R75, RZ ;  /* 0x0000004b26067227 */ /* 0x000fe200078e00ff */
[----:B------:R-:W-:Y:S03]  /*2f60*/  STL [R1+0x9b4], R204 ;  /* 0x0009b4cc01007387 */ /* 0x000fe60000100800 */
[----:B------:R-:W-:Y:S01]  /*2f70*/  @!P1 IMAD.IADD R80, R80, 0x1, -R0 ;  /* 0x0000000150509824 */ /* 0x000fe200078e0a00 */
[C---:B------:R-:W-:Y:S01]  /*2f80*/  ISETP.GT.U32.AND P1, PT, R0.reuse, R73, PT ;  /* 0x000000490000720c */ /* 0x040fe20003f24070 */
[----:B------:R-:W-:Y:S01]  /*2f90*/  IMAD.MOV R4, RZ, RZ, -R4 ;  /* 0x000000ffff047224 */ /* 0x000fe200078e0a04 */
[----:B------:R-:W-:Y:S01]  /*2fa0*/  STL [R1+0x9b0], R203 ;  /* 0x0009b0cb01007387 */ /* 0x000fe20000100800 */
[----:B------:R-:W-:Y:S01]  /*2fb0*/  IMAD R76, R0, R5, R11 ;  /* 0x00000005004c7224 */ /* 0x000fe200078e020b */
[----:B------:R-:W-:Y:S01]  /*2fc0*/  IABS R11, R201 ;  /* 0x000000c9000b7213 */ /* 0x000fe20000000000 */
[----:B------:R-:W-:Y:S01]  /*2fd0*/  @!P2 IMAD.IADD R90, R90, 0x1, -R0 ;  /* 0x000000015a5aa824 */ /* 0x000fe200078e0a00 */
[C---:B------:R-:W-:Y:S01]  /*2fe0*/  ISETP.GT.U32.AND P2, PT, R0.reuse, R84, PT ;  /* 0x000000540000720c */ /* 0x040fe20003f44070 */
[----:B------:R-:W-:Y:S01]  /*2ff0*/  IMAD.MOV R6, RZ, RZ, -R6 ;  /* 0x000000ffff067224 */ /* 0x000fe200078e0a06 */
[----:B------:R-:W-:Y:S01]  /*3000*/  STL [R1+0x9ac], R202 ;  /* 0x0009acca01007387 */ /* 0x000fe20000100800 */
[----:B------:R-:W-:-:S02]  /*3010*/  IMAD R72, R0, R4, R9 ;  /* 0x0000000400487224 */ /* 0x000fc400078e0209 */
[--C-:B------:R-:W-:Y:S01]  /*3020*/  @!P5 IMAD.IADD R89, R89, 0x1, -R0.reuse ;  /* 0x000000015959d824 */ /* 0x100fe200078e0a00 */
[----:B------:R-:W-:Y:S01]  /*3030*/  ISETP.GT.U32.AND P5, PT, R0, R82, PT ;  /* 0x000000520000720c */ /* 0x000fe20003fa4070 */
[--C-:B------:R-:W-:Y:S01]  /*3040*/  @!P4 IMAD.IADD R88, R88, 0x1, -R0.reuse ;  /* 0x000000015858c824 */ /* 0x100fe200078e0a00 */
[C---:B------:R-:W-:Y:S01]  /*3050*/  ISETP.GT.U32.AND P4, PT, R0.reuse, R81, PT ;  /* 0x000000510000720c */ /* 0x040fe20003f84070 */
[----:B------:R-:W-:Y:S01]  /*3060*/  @!P0 IMAD.IADD R85, R85, 0x1, -R0 ;  /* 0x0000000155558824 */ /* 0x000fe200078e0a00 */
[----:B------:R-:W-:Y:S01]  /*3070*/  ISETP.GT.U32.AND P0, PT, R0, R78, PT ;  /* 0x0000004e0000720c */ /* 0x000fe20003f04070 */
[----:B------:R-:W-:Y:S01]  /*3080*/  IMAD.HI.U32 R7, R38, R13, RZ ;  /* 0x0000000d26077227 */ /* 0x000fe200078e00ff */
[----:B------:R-:W-:Y:S01]  /*3090*/  STL [R1+0x9a8], R201 ;  /* 0x0009a8c901007387 */ /* 0x000fe20000100800 */
[----:B------:R-:W-:Y:S02]  /*30a0*/  @!P2 IADD3 R84, PT, PT, R84, -R0, RZ ;  /* 0x800000005454a210 */ /* 0x000fe40007ffe0ff */
[C---:B------:R-:W-:Y:S01]  /*30b0*/  IMAD R75, R0.reuse, R6, R75 ;  /* 0x00000006004b7224 */ /* 0x040fe200078e024b */
[----:B------:R-:W-:Y:S01]  /*30c0*/  ISETP.GT.U32.AND P2, PT, R0, R77, PT ;  /* 0x0000004d0000720c */ /* 0x000fe20003f44070 */
[----:B------:R-:W-:-:S04]  /*30d0*/  IMAD.HI.U32 R5, R38, R71, RZ ;  /* 0x0000004726057227 */ /* 0x000fc800078e00ff */
[----:B------:R-:W-:-:S04]  /*30e0*/  IMAD.HI.U32 R6, R38, R11, RZ ;  /* 0x0000000b26067227 */ /* 0x000fc800078e00ff */
[--C-:B------:R-:W-:Y:S01]  /*30f0*/  @!P6 IMAD.IADD R83, R83, 0x1, -R0.reuse ;  /* 0x000000015353e824 */ /* 0x100fe200078e0a00 */
[C---:B------:R-:W-:Y:S01]  /*3100*/  ISETP.GT.U32.AND P6, PT, R0.reuse, R76, PT ;  /* 0x0000004c0000720c */ /* 0x040fe20003fc4070 */
[----:B------:R-:W-:Y:S01]  /*3110*/  @!P3 IMAD.IADD R79, R79, 0x1, -R0 ;  /* 0x000000014f4fb824 */ /* 0x000fe200078e0a00 */
[----:B------:R-:W-:Y:S01]  /*3120*/  ISETP.GT.U32.AND P3, PT, R0, R72, PT ;  /* 0x000000480000720c */ /* 0x000fe20003f64070 */
[----:B------:R-:W-:Y:S01]  /*3130*/  IMAD.MOV R7, RZ, RZ, -R7 ;  /* 0x000000ffff077224 */ /* 0x000fe200078e0a07 */
[----:B------:R-:W-:Y:S01]  /*3140*/  @!P2 IADD3 R77, PT, PT, R77, -R0, RZ ;  /* 0x800000004d4da210 */ /* 0x000fe20007ffe0ff */
[----:B------:R-:W-:Y:S02]  /*3150*/  IMAD.MOV R5, RZ, RZ, -R5 ;  /* 0x000000ffff057224 */ /* 0x000fe400078e0a05 */
[----:B------:R-:W-:Y:S02]  /*3160*/  IMAD.MOV R6, RZ, RZ, -R6 ;  /* 0x000000ffff067224 */ /* 0x000fe400078e0a06 */
[----:B------:R-:W-:-:S02]  /*3170*/  VIADD R199, R133, 0x42 ;  /* 0x0000004285c77836 */ /* 0x000fc40000000000 */
[C---:B------:R-:W-:Y:S02]  /*3180*/  VIADD R197, R133.reuse, 0x44 ;  /* 0x0000004485c57836 */ /* 0x040fe40000000000 */
[----:B------:R-:W-:Y:S01]  /*3190*/  VIADD R200, R133, 0x41 ;  /* 0x0000004185c87836 */ /* 0x000fe20000000000 */
[----:B------:R-:W-:Y:S01]  /*31a0*/  IABS R9, R199 ;  /* 0x000000c700097213 */ /* 0x000fe20000000000 */
[----:B------:R-:W-:Y:S01]  /*31b0*/  @!P1 IMAD.IADD R73, R73, 0x1, -R0 ;  /* 0x0000000149499824 */ /* 0x000fe200078e0a00 */
[C---:B------:R-:W-:Y:S01]  /*31c0*/  ISETP.GT.U32.AND P1, PT, R0.reuse, R79, PT ;  /* 0x0000004f0000720c */ /* 0x040fe20003f24070 */
[C---:B------:R-:W-:Y:S01]  /*31d0*/  IMAD R74, R0.reuse, R7, R13 ;  /* 0x00000007004a7224 */ /* 0x040fe200078e020d */
[----:B------:R-:W-:Y:S01]  /*31e0*/  IABS R69, R200 ;  /* 0x000000c800457213 */ /* 0x000fe20000000000 */
[----:B------:R-:W-:Y:S01]  /*31f0*/  IMAD R71, R0, R5, R71 ;  /* 0x0000000500477224 */ /* 0x000fe200078e0247 */
[----:B------:R-:W-:Y:S01]  /*3200*/  STL [R1+0x9a4], R200 ;  /* 0x0009a4c801007387 */ /* 0x000fe20000100800 */
[----:B------:R-:W-:-:S02]  /*3210*/  VIADD R198, R133, 0x43 ;  /* 0x0000004385c67836 */ /* 0x000fc40000000000 */
[----:B------:R-:W-:Y:S01]  /*3220*/  IMAD R70, R0, R6, R11 ;  /* 0x0000000600467224 */ /* 0x000fe200078e020b */
[----:B------:R-:W-:Y:S01]  /*3230*/  IABS R11, R197 ;  /* 0x000000c5000b7213 */ /* 0x000fe20000000000 */
[----:B------:R-:W-:Y:S01]  /*3240*/  VIADD R196, R133, 0x45 ;  /* 0x0000004585c47836 */ /* 0x000fe20000000000 */
[----:B------:R-:W-:Y:S01]  /*3250*/  IABS R67, R198 ;  /* 0x000000c600437213 */ /* 0x000fe20000000000 */
[--C-:B------:R-:W-:Y:S01]  /*3260*/  @!P5 IMAD.IADD R82, R82, 0x1, -R0.reuse ;  /* 0x000000015252d824 */ /* 0x100fe200078e0a00 */
[C---:B------:R-:W-:Y:S01]  /*3270*/  ISETP.GT.U32.AND P5, PT, R0.reuse, R75, PT ;  /* 0x0000004b0000720c */ /* 0x040fe20003fa4070 */
[--C-:B------:R-:W-:Y:S01]  /*3280*/  @!P4 IMAD.IADD R81, R81, 0x1, -R0.reuse ;  /* 0x000000015151c824 */ /* 0x100fe200078e0a00 */
[----:B------:R-:W-:Y:S01]  /*3290*/  ISETP.GT.U32.AND P4, PT, R0, R74, PT ;  /* 0x0000004a0000720c */ /* 0x000fe20003f84070 */
[----:B------:R-:W-:Y:S01]  /*32a0*/  @!P0 IMAD.IADD R78, R78, 0x1, -R0 ;  /* 0x000000014e4e8824 */ /* 0x000fe200078e0a00 */
[----:B------:R-:W-:Y:S01]  /*32b0*/  ISETP.GT.U32.AND P0, PT, R0, R71, PT ;  /* 0x000000470000720c */ /* 0x000fe20003f04070 */
[----:B------:R-:W-:Y:S01]  /*32c0*/  IMAD.HI.U32 R2, R38, R9, RZ ;  /* 0x0000000926027227 */ /* 0x000fe200078e00ff */
[----:B------:R-:W-:Y:S01]  /*32d0*/  IABS R65, R196 ;  /* 0x000000c400417213 */ /* 0x000fe20000000000 */
[----:B------:R-:W-:Y:S01]  /*32e0*/  STL [R1+0x9a0], R199 ;  /* 0x0009a0c701007387 */ /* 0x000fe20000100800 */
[----:B------:R-:W-:Y:S01]  /*32f0*/  ISETP.GT.U32.AND P2, PT, R0, R70, PT ;  /* 0x000000460000720c */ /* 0x000fe20003f44070 */
[----:B------:R-:W-:-:S02]  /*3300*/  IMAD.HI.U32 R5, R38, R11, RZ ;  /* 0x0000000b26057227 */ /* 0x000fc400078e00ff */
[----:B------:R-:W-:Y:S02]  /*3310*/  STL [R1+0x99c], R198 ;  /* 0x00099cc601007387 */ /* 0x000fe40000100800 */
[----:B------:R-:W-:Y:S02]  /*3320*/  IMAD.HI.U32 R7, R38, R69, RZ ;  /* 0x0000004526077227 */ /* 0x000fe400078e00ff */
[----:B------:R-:W-:Y:S02]  /*3330*/  STL [R1+0x998], R197 ;  /* 0x000998c501007387 */ /* 0x000fe40000100800 */
[--C-:B------:R-:W-:Y:S01]  /*3340*/  @!P6 IMAD.IADD R76, R76, 0x1, -R0.reuse ;  /* 0x000000014c4ce824 */ /* 0x100fe200078e0a00 */
[----:B------:R-:W-:Y:S01]  /*3350*/  ISETP.GT.U32.AND P6, PT, R0, R82, PT ;  /* 0x000000520000720c */ /* 0x000fe20003fc4070 */
[----:B------:R-:W-:Y:S01]  /*3360*/  @!P3 IMAD.IADD R72, R72, 0x1, -R0 ;  /* 0x000000014848b824 */ /* 0x000fe200078e0a00 */
[----:B------:R-:W-:Y:S01]  /*3370*/  ISETP.GT.U32.AND P3, PT, R0, R78, PT ;  /* 0x0000004e0000720c */ /* 0x000fe20003f64070 */
[----:B------:R-:W-:Y:S01]  /*3380*/  VIADD R195, R133, 0x46 ;  /* 0x0000004685c37836 */ /* 0x000fe20000000000 */
[----:B------:R-:W-:Y:S01]  /*3390*/  IADD3 R7, PT, PT, -R7, RZ, RZ ;  /* 0x000000ff07077210 */ /* 0x000fe20007ffe1ff */
[----:B------:R-:W-:Y:S01]  /*33a0*/  IMAD.HI.U32 R4, R38, R67, RZ ;  /* 0x0000004326047227 */ /* 0x000fe200078e00ff */
[----:B------:R-:W-:Y:S01]  /*33b0*/  @!P2 IADD3 R70, PT, PT, R70, -R0, RZ ;  /* 0x800000004646a210 */ /* 0x000fe20007ffe0ff */
[----:B------:R-:W-:Y:S01]  /*33c0*/  STL [R1+0x994], R196 ;  /* 0x000994c401007387 */ /* 0x000fe20000100800 */
[----:B------:R-:W-:Y:S01]  /*33d0*/  IABS R13, R195 ;  /* 0x000000c3000d7213 */ /* 0x000fe20000000000 */
[----:B------:R-:W-:Y:S01]  /*33e0*/  IMAD.MOV R2, RZ, RZ, -R2 ;  /* 0x000000ffff027224 */ /* 0x000fe200078e0a02 */
[----:B------:R-:W-:Y:S01]  /*33f0*/  IADD3 R4, PT, PT, -R4, RZ, RZ ;  /* 0x000000ff04047210 */ /* 0x000fe20007ffe1ff */
[----:B------:R-:W-:Y:S01]  /*3400*/  IMAD.MOV R5, RZ, RZ, -R5 ;  /* 0x000000ffff057224 */ /* 0x000fe200078e0a05 */
[----:B------:R-:W-:Y:S01]  /*3410*/  ISETP.GT.U32.AND P2, PT, R0, R76, PT ;  /* 0x0000004c0000720c */ /* 0x000fe20003f44070 */
[----:B------:R-:W-:Y:S01]  /*3420*/  VIADD R193, R133, 0x48 ;  /* 0x0000004885c17836 */ /* 0x000fe20000000000 */
[----:B------:R-:W-:Y:S01]  /*3430*/  STL [R1+0x990], R195 ;  /* 0x000990c301007387 */ /* 0x000fe20000100800 */
[----:B------:R-:W-:-:S04]  /*3440*/  IMAD.HI.U32 R6, R38, R65, RZ ;  /* 0x0000004126067227 */ /* 0x000fc800078e00ff */
[----:B------:R-:W-:Y:S01]  /*3450*/  @!P1 IMAD.IADD R79, R79, 0x1, -R0 ;  /* 0x000000014f4f9824 */ /* 0x000fe200078e0a00 */
[C---:B------:R-:W-:Y:S01]  /*3460*/  ISETP.GT.U32.AND P1, PT, R0.reuse, R73, PT ;  /* 0x000000490000720c */ /* 0x040fe20003f24070 */
[C---:B------:R-:W-:Y:S01]  /*3470*/  IMAD R68, R0.reuse, R2, R9 ;  /* 0x0000000200447224 */ /* 0x040fe200078e0209 */
[----:B------:R-:W-:Y:S01]  /*3480*/  IABS R9, R193 ;  /* 0x000000c100097213 */ /* 0x000fe20000000000 */
[----:B------:R-:W-:Y:S01]  /*3490*/  IMAD R66, R0, R5, R11 ;  /* 0x0000000500427224 */ /* 0x000fe200078e020b */
[----:B------:R-:W-:Y:S01]  /*34a0*/  IABS R11, R191 ;  /* 0x000000bf000b7213 */ /* 0x000fe20000000000 */
[----:B------:R-:W-:Y:S01]  /*34b0*/  IMAD.MOV R6, RZ, RZ, -R6 ;  /* 0x000000ffff067224 */ /* 0x000fe200078e0a06 */
[----:B------:R-:W-:Y:S01]  /*34c0*/  @!P2 IADD3 R76, PT, PT, R76, -R0, RZ ;  /* 0x800000004c4ca210 */ /* 0x000fe20007ffe0ff */
[C---:B------:R-:W-:Y:S02]  /*34d0*/  VIADD R194, R133.reuse, 0x47 ;  /* 0x0000004785c27836 */ /* 0x040fe40000000000 */
[----:B------:R-:W-:-:S02]  /*34e0*/  VIADD R192, R133, 0x49 ;  /* 0x0000004985c07836 */ /* 0x000fc40000000000 */
[C---:B------:R-:W-:Y:S01]  /*34f0*/  IMAD R69, R0.reuse, R7, R69 ;  /* 0x0000000700457224 */ /* 0x040fe200078e0245 */
[----:B------:R-:W-:Y:S01]  /*3500*/  IABS R63, R194 ;  /* 0x000000c2003f7213 */ /* 0x000fe20000000000 */
[----:B------:R-:W-:Y:S01]  /*3510*/  VIADD R190, R133, 0x4b ;  /* 0x0000004b85be7836 */ /* 0x000fe20000000000 */
[----:B------:R-:W-:Y:S01]  /*3520*/  IABS R61, R192 ;  /* 0x000000c0003d7213 */ /* 0x000fe20000000000 */
[--C-:B------:R-:W-:Y:S01]  /*3530*/  @!P5 IMAD.IADD R75, R75, 0x1, -R0.reuse ;  /* 0x000000014b4bd824 */ /* 0x100fe200078e0a00 */
[----:B------:R-:W-:Y:S01]  /*3540*/  ISETP.GT.U32.AND P5, PT, R0, R81, PT ;  /* 0x000000510000720c */ /* 0x000fe20003fa4070 */
[--C-:B------:R-:W-:Y:S01]  /*3550*/  @!P4 IMAD.IADD R74, R74, 0x1, -R0.reuse ;  /* 0x000000014a4ac824 */ /* 0x100fe200078e0a00 */
[C---:B------:R-:W-:Y:S01]  /*3560*/  ISETP.GT.U32.AND P4, PT, R0.reuse, R80, PT ;  /* 0x000000500000720c */ /* 0x040fe20003f84070 */
[----:B------:R-:W-:Y:S01]  /*3570*/  @!P0 IMAD.IADD R71, R71, 0x1, -R0 ;  /* 0x0000000147478824 */ /* 0x000fe200078e0a00 */
[----:B------:R-:W-:Y:S01]  /*3580*/  ISETP.GT.U32.AND P0, PT, R0, R77, PT ;  /* 0x0000004d0000720c */ /* 0x000fe20003f04070 */
[----:B------:R-:W-:Y:S01]  /*3590*/  IMAD.HI.U32 R7, R38, R13, RZ ;  /* 0x0000000d26077227 */ /* 0x000fe200078e00ff */
[----:B------:R-:W-:Y:S01]  /*35a0*/  IABS R59, R190 ;  /* 0x000000be003b7213 */ /* 0x000fe20000000000 */
[----:B------:R-:W-:Y:S01]  /*35b0*/  STL [R1+0x98c], R194 ;  /* 0x00098cc201007387 */ /* 0x000fe20000100800 */
[C---:B------:R-:W-:Y:S01]  /*35c0*/  ISETP.GT.U32.AND P2, PT, R0.reuse, R69, PT ;  /* 0x000000450000720c */ /* 0x040fe20003f44070 */
[----:B------:R-:W-:-:S02]  /*35d0*/  IMAD R67, R0, R4, R67 ;  /* 0x0000000400437224 */ /* 0x000fc400078e0243 */
[----:B------:R-:W-:Y:S01]  /*35e0*/  IMAD R65, R0, R6, R65 ;  /* 0x0000000600417224 */ /* 0x000fe200078e0241 */
[----:B------:R-:W-:Y:S01]  /*35f0*/  STL [R1+0x988], R193 ;  /* 0x000988c101007387 */ /* 0x000fe20000100800 */
[----:B------:R-:W-:-:S03]  /*3600*/  IMAD.HI.U32 R4, R38, R9, RZ ;  /* 0x0000000926047227 */ /* 0x000fc600078e00ff */
[----:B------:R-:W-:Y:S01]  /*3610*/  STL [R1+0x984], R192 ;  /* 0x000984c001007387 */ /* 0x000fe20000100800 */
[----:B------:R-:W-:-:S03]  /*3620*/  IMAD.HI.U32 R6, R38, R11, RZ ;  /* 0x0000000b26067227 */ /* 0x000fc600078e00ff */
[----:B------:R-:W-:Y:S01]  /*3630*/  STL [R1+0x980], R191 ;  /* 0x000980bf01007387 */ /* 0x000fe20000100800 */
[--C-:B------:R-:W-:Y:S01]  /*3640*/  @!P6 IMAD.IADD R82, R82, 0x1, -R0.reuse ;  /* 0x000000015252e824 */ /* 0x100fe200078e0a00 */
[----:B------:R-:W-:Y:S01]  /*3650*/  ISETP.GT.U32.AND P6, PT, R0, R75, PT ;  /* 0x0000004b0000720c */ /* 0x000fe20003fc4070 */
[----:B------:R-:W-:Y:S01]  /*3660*/  @!P3 IMAD.IADD R78, R78, 0x1, -R0 ;  /* 0x000000014e4eb824 */ /* 0x000fe200078e0a00 */
[----:B------:R-:W-:Y:S01]  /*3670*/  ISETP.GT.U32.AND P3, PT, R0, R72, PT ;  /* 0x000000480000720c */ /* 0x000fe20003f64070 */
[----:B------:R-:W-:Y:S01]  /*3680*/  IMAD.MOV R7, RZ, RZ, -R7 ;  /* 0x000000ffff077224 */ /* 0x000fe200078e0a07 */
[----:B------:R-:W-:Y:S01]  /*3690*/  @!P2 IADD3 R69, PT, PT, R69, -R0, RZ ;  /* 0x800000004545a210 */ /* 0x000fe20007ffe0ff */
[----:B------:R-:W-:Y:S01]  /*36a0*/  IMAD.MOV R4, RZ, RZ, -R4 ;  /* 0x000000ffff047224 */ /* 0x000fe200078e0a04 */
[----:B------:R-:W-:Y:S01]  /*36b0*/  STL [R1+0x97c], R190 ;  /* 0x00097cbe01007387 */ /* 0x000fe20000100800 */
[----:B------:R-:W-:Y:S02]  /*36c0*/  IMAD.MOV R6, RZ, RZ, -R6 ;  /* 0x000000ffff067224 */ /* 0x000fe400078e0a06 */
[----:B------:R-:W-:Y:S01]  /*36d0*/  VIADD R187, R133, 0x4e ;  /* 0x0000004e85bb7836 */ /* 0x000fe20000000000 */
[----:B------:R-:W-:Y:S01]  /*36e0*/  STL [R1+0x978], R189 ;  /* 0x000978bd01007387 */ /* 0x000fe20000100800 */
[----:B------:R-:W-:-:S04]  /*36f0*/  IMAD.HI.U32 R2, R38, R63, RZ ;  /* 0x0000003f26027227 */ /* 0x000fc800078e00ff */
[----:B------:R-:W-:-:S04]  /*3700*/  IMAD.HI.U32 R5, R38, R61, RZ ;  /* 0x0000003d26057227 */ /* 0x000fc800078e00ff */
[----:B------:R-:W-:Y:S01]  /*3710*/  @!P1 IMAD.IADD R73, R73, 0x1, -R0 ;  /* 0x0000000149499824 */ /* 0x000fe200078e0a00 */
[C---:B------:R-:W-:Y:S01]  /*3720*/  ISETP.GT.U32.AND P1, PT, R0.reuse, R66, PT ;  /* 0x000000420000720c */ /* 0x040fe20003f24070 */
[----:B------:R-:W-:Y:S02]  /*3730*/  IMAD R64, R0, R7, R13 ;  /* 0x0000000700407224 */ /* 0x000fe400078e020d */
[----:B------:R-:W-:-:S04]  /*3740*/  IMAD.HI.U32 R7, R38, R59, RZ ;  /* 0x0000003b26077227 */ /* 0x000fc800078e00ff */
[C---:B------:R-:W-:Y:S01]  /*3750*/  IMAD R62, R0.reuse, R4, R9 ;  /* 0x00000004003e7224 */ /* 0x040fe200078e0209 */
[----:B------:R-:W-:Y:S01]  /*3760*/  IABS R9, R189 ;  /* 0x000000bd00097213 */ /* 0x000fe20000000000 */
[C---:B------:R-:W-:Y:S01]  /*3770*/  IMAD R60, R0.reuse, R6, R11 ;  /* 0x00000006003c7224 */ /* 0x040fe200078e020b */
[----:B------:R-:W-:Y:S01]  /*3780*/  IABS R11, R187 ;  /* 0x000000bb000b7213 */ /* 0x000fe20000000000 */
[----:B------:R-:W-:Y:S01]  /*3790*/  IMAD.MOV R2, RZ, RZ, -R2 ;  /* 0x000000ffff027224 */ /* 0x000fe200078e0a02 */
[----:B------:R-:W-:Y:S01]  /*37a0*/  ISETP.GT.U32.AND P2, PT, R0, R62, PT ;  /* 0x0000003e0000720c */ /* 0x000fe20003f44070 */
[----:B------:R-:W-:Y:S02]  /*37b0*/  IMAD.MOV R5, RZ, RZ, -R5 ;  /* 0x000000ffff057224 */ /* 0x000fe400078e0a05 */
[----:B------:R-:W-:Y:S02]  /*37c0*/  VIADD R188, R133, 0x4d ;  /* 0x0000004d85bc7836 */ /* 0x000fe40000000000 */
[----:B------:R-:W-:-:S02]  /*37d0*/  IMAD.MOV R7, RZ, RZ, -R7 ;  /* 0x000000ffff077224 */ /* 0x000fc400078e0a07 */
[----:B------:R-:W-:Y:S01]  /*37e0*/  VIADD R186, R133, 0x4f ;  /* 0x0000004f85ba7836 */ /* 0x000fe20000000000 */
[----:B------:R-:W-:Y:S01]  /*37f0*/  IABS R57, R188 ;  /* 0x000000bc00397213 */ /* 0x000fe20000000000 */
[--C-:B------:R-:W-:Y:S01]  /*3800*/  @!P5 IMAD.IADD R81, R81, 0x1, -R0.reuse ;  /* 0x000000015151d824 */ /* 0x100fe200078e0a00 */
[----:B------:R-:W-:Y:S01]  /*3810*/  ISETP.GT.U32.AND P5, PT, R0, R74, PT ;  /* 0x0000004a0000720c */ /* 0x000fe20003fa4070 */
[--C-:B------:R-:W-:Y:S01]  /*3820*/  @!P4 IMAD.IADD R80, R80, 0x1, -R0.reuse ;  /* 0x000000015050c824 */ /* 0x100fe200078e0a00 */
[C---:B------:R-:W-:Y:S01]  /*3830*/  ISETP.GT.U32.AND P4, PT, R0.reuse, R71, PT ;  /* 0x000000470000720c */ /* 0x040fe20003f84070 */
[--C-:B------:R-:W-:Y:S01]  /*3840*/  @!P0 IMAD.IADD R77, R77, 0x1, -R0.reuse ;  /* 0x000000014d4d8824 */ /* 0x100fe200078e0a00 */
[C---:B------:R-:W-:Y:S01]  /*3850*/  ISETP.GT.U32.AND P0, PT, R0.reuse, R70, PT ;  /* 0x000000460000720c */ /* 0x040fe20003f04070 */
[C---:B------:R-:W-:Y:S01]  /*3860*/  IMAD R63, R0.reuse, R2, R63 ;  /* 0x00000002003f7224 */ /* 0x040fe200078e023f */
[----:B------:R-:W-:Y:S01]  /*3870*/  IABS R55, R186 ;  /* 0x000000ba00377213 */ /* 0x000fe20000000000 */
[----:B------:R-:W-:Y:S01]  /*3880*/  IMAD R61, R0, R5, R61 ;  /* 0x00000005003d7224 */ /* 0x000fe200078e023d */
[----:B------:R-:W-:Y:S01]  /*3890*/  @!P2 IADD3 R62, PT, PT, R62, -R0, RZ ;  /* 0x800000003e3ea210 */ /* 0x000fe20007ffe0ff */
[C---:B------:R-:W-:Y:S01]  /*38a0*/  IMAD.HI.U32 R2, R38.reuse, R9, RZ ;  /* 0x0000000926027227 */ /* 0x040fe200078e00ff */
[----:B------:R-:W-:Y:S03]  /*38b0*/  STL [R1+0x974], R188 ;  /* 0x000974bc01007387 */ /* 0x000fe60000100800 */
[----:B------:R-:W-:Y:S01]  /*38c0*/  IMAD.HI.U32 R5, R38, R11, RZ ;  /* 0x0000000b26057227 */ /* 0x000fe200078e00ff */
[----:B------:R-:W-:Y:S03]  /*38d0*/  STL [R1+0x970], R187 ;  /* 0x000970bb01007387 */ /* 0x000fe60000100800 */
[C---:B------:R-:W-:Y:S01]  /*38e0*/  IMAD R59, R0.reuse, R7, R59 ;  /* 0x00000007003b7224 */ /* 0x040fe200078e023b */
[----:B------:R-:W-:Y:S01]  /*38f0*/  IADD3 R5, PT, PT, -R5, RZ, RZ ;  /* 0x000000ff05057210 */ /* 0x000fe20007ffe1ff */
[--C-:B------:R-:W-:Y:S01]  /*3900*/  @!P6 IMAD.IADD R75, R75, 0x1, -R0.reuse ;  /* 0x000000014b4be824 */ /* 0x100fe200078e0a00 */
[----:B------:R-:W-:Y:S01]  /*3910*/  ISETP.GT.U32.AND P6, PT, R0, R68, PT ;  /* 0x000000440000720c */ /* 0x000fe20003fc4070 */
[----:B------:R-:W-:Y:S01]  /*3920*/  @!P3 IMAD.IADD R72, R72, 0x1, -R0 ;  /* 0x000000014848b824 */ /* 0x000fe200078e0a00 */
[----:B------:R-:W-:Y:S01]  /*3930*/  ISETP.GT.U32.AND P3, PT, R0, R65, PT ;  /* 0x000000410000720c */ /* 0x000fe20003f64070 */
[----:B------:R-:W-:Y:S01]  /*3940*/  IMAD.MOV R2, RZ, RZ, -R2 ;  /* 0x000000ffff027224 */ /* 0x000fe200078e0a02 */
[----:B------:R-:W-:Y:S01]  /*3950*/  STL [R1+0x96c], R186 ;  /* 0x00096cba01007387 */ /* 0x000fe20000100800 */
[----:B------:R-:W-:-:S02]  /*3960*/  VIADD R183, R133, 0x52 ;  /* 0x0000005285b77836 */ /* 0x000fc40000000000 */
[----:B------:R-:W-:-:S04]  /*3970*/  IMAD.HI.U32 R4, R38, R57, RZ ;  /* 0x0000003926047227 */ /* 0x000fc800078e00ff */
[----:B------:R-:W-:Y:S01]  /*3980*/  @!P1 IMAD.IADD R66, R66, 0x1, -R0 ;  /* 0x0000000142429824 */ /* 0x000fe200078e0a00 */
[----:B------:R-:W-:Y:S01]  /*3990*/  ISETP.GT.U32.AND P1, PT, R0, R59, PT ;  /* 0x0000003b0000720c */ /* 0x000fe20003f24070 */
[----:B------:R-:W-:Y:S02]  /*39a0*/  VIADD R181, R133, 0x54 ;  /* 0x0000005485b57836 */ /* 0x000fe40000000000 */
[----:B------:R-:W-:-:S04]  /*39b0*/  IMAD.HI.U32 R6, R38, R55, RZ ;  /* 0x0000003726067227 */ /* 0x000fc800078e00ff */
[C---:B------:R-:W-:Y:S01]  /*39c0*/  IMAD R58, R0.reuse, R2, R9 ;  /* 0x00000002003a7224 */ /* 0x040fe200078e0209 */
[----:B------:R-:W-:Y:S01]  /*39d0*/  IABS R9, R183 ;  /* 0x000000b700097213 */ /* 0x000fe20000000000 */
[----:B------:R-:W-:Y:S02]  /*39e0*/  IMAD.MOV R4, RZ, RZ, -R4 ;  /* 0x000000ffff047224 */ /* 0x000fe400078e0a04 */
[C---:B------:R-:W-:Y:S02]  /*39f0*/  VIADD R184, R133.reuse, 0x51 ;  /* 0x0000005185b87836 */ /* 0x040fe40000000000 */
[----:B------:R-:W-:Y:S01]  /*3a00*/  IMAD R56, R0, R5, R11 ;  /* 0x0000000500387224 */ /* 0x000fe200078e020b */
[----:B------:R-:W-:Y:S01]  /*3a10*/  IABS R11, R181 ;  /* 0x000000b5000b7213 */ /* 0x000fe20000000000 */
[----:B------:R-:W-:Y:S01]  /*3a20*/  IMAD.MOV R6, RZ, RZ, -R6 ;  /* 0x000000ffff067224 */ /* 0x000fe200078e0a06 */
[----:B------:R-:W-:Y:S01]  /*3a30*/  IABS R53, R184 ;  /* 0x000000b800357213 */ /* 0x000fe20000000000 */
[----:B------:R-:W-:-:S02]  /*3a40*/  VIADD R182, R133, 0x53 ;  /* 0x0000005385b67836 */ /* 0x000fc40000000000 */
[--C-:B------:R-:W-:Y:S01]  /*3a50*/  @!P5 IMAD.IADD R74, R74, 0x1, -R0.reuse ;  /* 0x000000014a4ad824 */ /* 0x100fe200078e0a00 */
[C---:B------:R-:W-:Y:S01]  /*3a60*/  ISETP.GT.U32.AND P5, PT, R0.reuse, R67, PT ;  /* 0x000000430000720c */ /* 0x040fe20003fa4070 */
[--C-:B------:R-:W-:Y:S01]  /*3a70*/  @!P4 IMAD.IADD R71, R71, 0x1, -R0.reuse ;  /* 0x000000014747c824 */ /* 0x100fe200078e0a00 */
[----:B------:R-:W-:Y:S01]  /*3a80*/  ISETP.GT.U32.AND P4, PT, R0, R64, PT ;  /* 0x000000400000720c */ /* 0x000fe20003f84070 */
[----:B------:R-:W-:Y:S01]  /*3a90*/  @!P0 IMAD.IADD R70, R70, 0x1, -R0 ;  /* 0x0000000146468824 */ /* 0x000fe200078e0a00 */
[C---:B------:R-:W-:Y:S01]  /*3aa0*/  ISETP.GT.U32.AND P0, PT, R0.reuse, R63, PT ;  /* 0x0000003f0000720c */ /* 0x040fe20003f04070 */
[----:B------:R-:W-:Y:S01]  /*3ab0*/  IMAD R57, R0, R4, R57 ;  /* 0x0000000400397224 */ /* 0x000fe200078e0239 */
[----:B------:R-:W-:Y:S01]  /*3ac0*/  IABS R51, R182 ;  /* 0x000000b600337213 */ /* 0x000fe20000000000 */
[----:B------:R-:W-:Y:S02]  /*3ad0*/  VIADD R185, R133, 0x50 ;  /* 0x0000005085b97836 */ /* 0x000fe40000000000 */
[----:B------:R-:W-:-:S03]  /*3ae0*/  IMAD.HI.U32 R4, R38, R9, RZ ;  /* 0x0000000926047227 */ /* 0x000fc600078e00ff */
[----:B------:R-:W-:Y:S01]  /*3af0*/  IABS R13, R185 ;  /* 0x000000b9000d7213 */ /* 0x000fe20000000000 */
[----:B------:R-:W-:Y:S01]  /*3b00*/  IMAD R55, R0, R6, R55 ;  /* 0x0000000600377224 */ /* 0x000fe200078e0237 */
[----:B------:R-:W-:Y:S01]  /*3b10*/  STL [R1+0x968], R185 ;  /* 0x000968b901007387 */ /* 0x000fe20000100800 */
[--C-:B------:R-:W-:Y:S01]  /*3b20*/  @!P6 IMAD.IADD R68, R68, 0x1, -R0.reuse ;  /* 0x000000014444e824 */ /* 0x100fe200078e0a00 */
[C---:B------:R-:W-:Y:S01]  /*3b30*/  ISETP.GT.U32.AND P6, PT, R0.reuse, R61, PT ;  /* 0x0000003d0000720c */ /* 0x040fe20003fc4070 */
[----:B------:R-:W-:Y:S01]  /*3b40*/  @!P3 IMAD.IADD R65, R65, 0x1, -R0 ;  /* 0x000000014141b824 */ /* 0x000fe200078e0a00 */
[----:B------:R-:W-:Y:S01]  /*3b50*/  ISETP.GT.U32.AND P3, PT, R0, R58, PT ;  /* 0x0000003a0000720c */ /* 0x000fe20003f64070 */
[----:B------:R-:W-:Y:S01]  /*3b60*/  IMAD.HI.U32 R6, R38, R11, RZ ;  /* 0x0000000b26067227 */ /* 0x000fe200078e00ff */
[----:B------:R-:W-:Y:S01]  /*3b70*/  ISETP.GT.U32.AND P2, PT, R0, R68, PT ;  /* 0x000000440000720c */ /* 0x000fe20003f44070 */
[----:B------:R-:W-:Y:S02]  /*3b80*/  STL [R1+0x964], R184 ;  /* 0x000964b801007387 */ /* 0x000fe40000100800 */
[----:B------:R-:W-:-:S02]  /*3b90*/  IMAD.MOV R4, RZ, RZ, -R4 ;  /* 0x000000ffff047224 */ /* 0x000fc400078e0a04 */
[----:B------:R-:W-:Y:S01]  /*3ba0*/  VIADD R179, R133, 0x56 ;  /* 0x0000005685b37836 */ /* 0x000fe20000000000 */
[----:B------:R-:W-:Y:S01]  /*3bb0*/  STL [R1+0x960], R183 ;  /* 0x000960b701007387 */ /* 0x000fe20000100800 */
[----:B------:R-:W-:-:S03]  /*3bc0*/  IMAD.HI.U32 R2, R38, R53, RZ ;  /* 0x0000003526027227 */ /* 0x000fc600078e00ff */
[----:B------:R-:W-:Y:S01]  /*3bd0*/  STL [R1+0x95c], R182 ;  /* 0x00095cb601007387 */ /* 0x000fe20000100800 */
[----:B------:R-:W-:Y:S01]  /*3be0*/  @!P1 IMAD.IADD R59, R59, 0x1, -R0 ;  /* 0x000000013b3b9824 */ /* 0x000fe200078e0a00 */
[----:B------:R-:W-:Y:S01]  /*3bf0*/  ISETP.GT.U32.AND P1, PT, R0, R65, PT ;  /* 0x000000410000720c */ /* 0x000fe20003f24070 */
[----:B------:R-:W-:Y:S01]  /*3c00*/  IMAD.MOV R6, RZ, RZ, -R6 ;  /* 0x000000ffff067224 */ /* 0x000fe200078e0a06 */
[----:B------:R-:W-:Y:S01]  /*3c10*/  STL [R1+0x958], R181 ;  /* 0x000958b501007387 */ /* 0x000fe20000100800 */
[C---:B------:R-:W-:Y:S02]  /*3c20*/  VIADD R177, R133.reuse, 0x58 ;  /* 0x0000005885b17836 */ /* 0x040fe40000000000 */
[----:B------:R-:W-:Y:S01]  /*3c30*/  IMAD.HI.U32 R5, R38, R51, RZ ;  /* 0x0000003326057227 */ /* 0x000fe200078e00ff */
[----:B------:R-:W-:Y:S03]  /*3c40*/  STL [R1+0x954], R180 ;  /* 0x000954b401007387 */ /* 0x000fe60000100800 */
[----:B------:R-:W-:Y:S01]  /*3c50*/  IMAD R52, R0, R4, R9 ;  /* 0x0000000400347224 */ /* 0x000fe200078e0209 */
[----:B------:R-:W-:Y:S01]  /*3c60*/  IABS R9, R179 ;  /* 0x000000b300097213 */ /* 0x000fe20000000000 */
[----:B------:R-:W-:Y:S01]  /*3c70*/  IMAD.MOV R2, RZ, RZ, -R2 ;  /* 0x000000ffff027224 */ /* 0x000fe200078e0a02 */
[----:B------:R-:W-:Y:S01]  /*3c80*/  STL [R1+0x950], R179 ;  /* 0x000950b301007387 */ /* 0x000fe20000100800 */
[----:B------:R-:W-:-:S02]  /*3c90*/  VIADD R176, R133, 0x59 ;  /* 0x0000005985b07836 */ /* 0x000fc40000000000 */
[----:B------:R-:W-:Y:S01]  /*3ca0*/  IMAD.HI.U32 R7, R38, R13, RZ ;  /* 0x0000000d26077227 */ /* 0x000fe200078e00ff */
[----:B------:R-:W-:Y:S02]  /*3cb0*/  STL [R1+0x94c], R178 ;  /* 0x00094cb201007387 */ /* 0x000fe40000100800 */
[----:B------:R-:W-:Y:S01]  /*3cc0*/  IABS R33, R176 ;  /* 0x000000b000217213 */ /* 0x000fe20000000000 */
[----:B------:R-:W-:Y:S01]  /*3cd0*/  IMAD R50, R0, R6, R11 ;  /* 0x0000000600327224 */ /* 0x000fe200078e020b */
[----:B------:R-:W-:Y:S01]  /*3ce0*/  IABS R11, R177 ;  /* 0x000000b1000b7213 */ /* 0x000fe20000000000 */
[----:B------:R-:W-:Y:S01]  /*3cf0*/  IMAD.MOV R5, RZ, RZ, -R5 ;  /* 0x000000ffff057224 */ /* 0x000fe200078e0a05 */
[----:B------:R-:W-:Y:S01]  /*3d00*/  STL [R1+0x948], R177 ;  /* 0x000948b101007387 */ /* 0x000fe20000100800 */
[--C-:B------:R-:W-:Y:S01]  /*3d10*/  @!P5 IMAD.IADD R67, R67, 0x1, -R0.reuse ;  /* 0x000000014343d824 */ /* 0x100fe200078e0a00 */
[----:B------:R-:W-:Y:S01]  /*3d20*/  R2UR UR8, R138 ;  /* 0x000000008a0872ca */ /* 0x000fe200000e0000 */
[--C-:B------:R-:W-:Y:S01]  /*3d30*/  @!P4 IMAD.IADD R64, R64, 0x1, -R0.reuse ;  /* 0x000000014040c824 */ /* 0x100fe200078e0a00 */
[C---:B------:R-:W-:Y:S01]  /*3d40*/  ISETP.GT.U32.AND P4, PT, R0.reuse, R57, PT ;  /* 0x000000390000720c */ /* 0x040fe20003f84070 */
[----:B------:R-:W-:Y:S01]  /*3d50*/  @!P0 IMAD.IADD R63, R63, 0x1, -R0 ;  /* 0x000000013f3f8824 */ /* 0x000fe200078e0a00 */
[C---:B------:R-:W-:Y:S01]  /*3d60*/  ISETP.GT.U32.AND P0, PT, R0.reuse, R69, PT ;  /* 0x000000450000720c */ /* 0x040fe20003f04070 */
[C---:B------:R-:W-:Y:S01]  /*3d70*/  IMAD R53, R0.reuse, R2, R53 ;  /* 0x0000000200357224 */ /* 0x040fe200078e0235 */
[----:B------:R-:W-:Y:S01]  /*3d80*/  STL [R1+0x928], R176 ;  /* 0x000928b001007387 */ /* 0x000fe20000100800 */
[----:B------:R-:W-:Y:S01]  /*3d90*/  IMAD.MOV R7, RZ, RZ, -R7 ;  /* 0x000000ffff077224 */ /* 0x000fe200078e0a07 */
[----:B------:R-:W-:Y:S01]  /*3da0*/  ISETP.GT.U32.AND P5, PT, R0, R60, PT ;  /* 0x0000003c0000720c */ /* 0x000fe20003fa4070 */
[----:B------:R-:W-:-:S04]  /*3db0*/  IMAD.HI.U32 R2, R38, R9, RZ ;  /* 0x0000000926027227 */ /* 0x000fc800078e00ff */
[C---:B------:R-:W-:Y:S02]  /*3dc0*/  IMAD R51, R0.reuse, R5, R51 ;  /* 0x0000000500337224 */ /* 0x040fe400078e0233 */
[--C-:B------:R-:W-:Y:S01]  /*3dd0*/  @!P6 IMAD.IADD R61, R61, 0x1, -R0.reuse ;  /* 0x000000013d3de824 */ /* 0x100fe200078e0a00 */
[----:B------:R-:W-:Y:S01]  /*3de0*/  ISETP.GT.U32.AND P6, PT, R0, R67, PT ;  /* 0x000000430000720c */ /* 0x000fe20003fc4070 */
[----:B------:R-:W-:Y:S01]  /*3df0*/  @!P3 IMAD.IADD R58, R58, 0x1, -R0 ;  /* 0x000000013a3ab824 */ /* 0x000fe200078e0a00 */
[----:B------:R-:W-:Y:S01]  /*3e00*/  ISETP.GT.U32.AND P3, PT, R0, R64, PT ;  /* 0x000000400000720c */ /* 0x000fe20003f64070 */
[----:B------:R-:W-:Y:S01]  /*3e10*/  IMAD.HI.U32 R5, R38, R11, RZ ;  /* 0x0000000b26057227 */ /* 0x000fe200078e00ff */
[----:B------:R-:W-:Y:S02]  /*3e20*/  @!P0 IADD3 R69, PT, PT, R69, -R0, RZ ;  /* 0x8000000045458210 */ /* 0x000fe40007ffe0ff */
[C---:B------:R-:W-:Y:S01]  /*3e30*/  ISETP.GT.U32.AND P0, PT, R0.reuse, R63, PT ;  /* 0x0000003f0000720c */ /* 0x040fe20003f04070 */
[----:B------:R-:W-:-:S02]  /*3e40*/  IMAD R54, R0, R7, R13 ;  /* 0x0000000700367224 */ /* 0x000fc400078e020d */
[C---:B------:R-:W-:Y:S02]  /*3e50*/  VIADD R175, R133.reuse, 0x5a ;  /* 0x0000005a85af7836 */ /* 0x040fe40000000000 */
[----:B------:R-:W-:Y:S02]  /*3e60*/  IMAD.MOV R2, RZ, RZ, -R2 ;  /* 0x000000ffff027224 */ /* 0x000fe400078e0a02 */
[----:B------:R-:W-:Y:S01]  /*3e70*/  VIADD R173, R133, 0x5c ;  /* 0x0000005c85ad7836 */ /* 0x000fe20000000000 */
[----:B------:R-:W-:Y:S01]  /*3e80*/  IABS R13, R175 ;  /* 0x000000af000d7213 */ /* 0x000fe20000000000 */
[C---:B------:R-:W-:Y:S01]  /*3e90*/  IMAD.HI.U32 R7, R38.reuse, R37, RZ ;  /* 0x0000002526077227 */ /* 0x040fe200078e00ff */
[----:B------:R-:W-:Y:S03]  /*3ea0*/  STL [R1+0x924], R175 ;  /* 0x000924af01007387 */ /* 0x000fe60000100800 */
[----:B------:R-:W-:-:S04]  /*3eb0*/  IMAD.HI.U32 R4, R38, R35, RZ ;  /* 0x0000002326047227 */ /* 0x000fc800078e00ff */
[----:B------:R-:W-:-:S04]  /*3ec0*/  IMAD.HI.U32 R6, R38, R33, RZ ;  /* 0x0000002126067227 */ /* 0x000fc800078e00ff */
[----:B------:R-:W-:Y:S01]  /*3ed0*/  @!P1 IMAD.IADD R65, R65, 0x1, -R0 ;  /* 0x0000000141419824 */ /* 0x000fe200078e0a00 */
[----:B------:R-:W-:Y:S01]  /*3ee0*/  ISETP.GT.U32.AND P1, PT, R0, R59, PT ;  /* 0x0000003b0000720c */ /* 0x000fe20003f24070 */
[----:B------:R-:W-:Y:S01]  /*3ef0*/  IMAD.MOV R5, RZ, RZ, -R5 ;  /* 0x000000ffff057224 */ /* 0x000fe200078e0a05 */
[----:B------:R-:W-:Y:S01]  /*3f00*/  IADD3 R6, PT, PT, -R6, RZ, RZ ;  /* 0x000000ff06067210 */ /* 0x000fe20007ffe1ff */
[C---:B------:R-:W-:Y:S02]  /*3f10*/  VIADD R171, R133.reuse, 0x5e ;  /* 0x0000005e85ab7836 */ /* 0x040fe40000000000 */
[C---:B------:R-:W-:Y:S02]  /*3f20*/  VIADD R174, R133.reuse, 0x5b ;  /* 0x0000005b85ae7836 */ /* 0x040fe40000000000 */
[C---:B------:R-:W-:Y:S01]  /*3f30*/  IMAD R36, R0.reuse, R2, R9 ;  /* 0x0000000200247224 */ /* 0x040fe200078e0209 */
[----:B------:R-:W-:Y:S01]  /*3f40*/  IABS R9, R173 ;  /* 0x000000ad00097213 */ /* 0x000fe20000000000 */
[----:B------:R-:W-:Y:S01]  /*3f50*/  IMAD.MOV R7, RZ, RZ, -R7 ;  /* 0x000000ffff077224 */ /* 0x000fe200078e0a07 */
[----:B------:R-:W-:Y:S01]  /*3f60*/  IABS R31, R174 ;  /* 0x000000ae001f7213 */ /* 0x000fe20000000000 */
[----:B------:R-:W-:Y:S01]  /*3f70*/  IMAD.MOV R4, RZ, RZ, -R4 ;  /* 0x000000ffff047224 */ /* 0x000fe200078e0a04 */
[----:B------:R-:W-:Y:S01]  /*3f80*/  STL [R1+0x920], R174 ;  /* 0x000920ae01007387 */ /* 0x000fe20000100800 */
[C---:B------:R-:W-:Y:S01]  /*3f90*/  IMAD R34, R0.reuse, R5, R11 ;  /* 0x0000000500227224 */ /* 0x040fe200078e020b */
[----:B------:R-:W-:Y:S01]  /*3fa0*/  IABS R11, R171 ;  /* 0x000000ab000b7213 */ /* 0x000fe20000000000 */
[----:B------:R-:W-:Y:S01]  /*3fb0*/  VIADD R172, R133, 0x5d ;  /* 0x0000005d85ac7836 */ /* 0x000fe20000000000 */
[----:B------:R-:W-:Y:S01]  /*3fc0*/  STL [R1+0x91c], R173 ;  /* 0x00091cad01007387 */ /* 0x000fe20000100800 */
[----:B------:R-:W-:Y:S01]  /*3fd0*/  @!P4 IMAD.IADD R57, R57, 0x1, -R0 ;  /* 0x000000013939c824 */ /* 0x000fe200078e0a00 */
[C---:B------:R-:W-:Y:S01]  /*3fe0*/  ISETP.GT.U32.AND P4, PT, R0.reuse, R61, PT ;  /* 0x0000003d0000720c */ /* 0x040fe20003f84070 */
[C---:B------:R-:W-:Y:S01]  /*3ff0*/  IMAD R37, R0.reuse, R7, R37 ;  /* 0x0000000700257224 */ /* 0x040fe200078e0225 */
[----:B------:R-:W-:Y:S01]  /*4000*/  IABS R29, R172 ;  /* 0x000000ac001d7213 */ /* 0x000fe20000000000 */
[----:B------:R-:W-:Y:S01]  /*4010*/  IMAD R35, R0, R4, R35 ;  /* 0x0000000400237224 */ /* 0x000fe200078e0223 */
[----:B------:R-:W-:Y:S01]  /*4020*/  STL [R1+0x918], R172 ;  /* 0x000918ac01007387 */ /* 0x000fe20000100800 */
[----:B------:R-:W-:-:S02]  /*4030*/  VIADD R170, R133, 0x5f ;  /* 0x0000005f85aa7836 */ /* 0x000fc40000000000 */
[C---:B------:R-:W-:Y:S01]  /*4040*/  IMAD.HI.U32 R7, R38.reuse, R13, RZ ;  /* 0x0000000d26077227 */ /* 0x040fe200078e00ff */
[----:B------:R-:W-:Y:S02]  /*4050*/  STL [R1+0x914], R171 ;  /* 0x000914ab01007387 */ /* 0x000fe40000100800 */
[----:B------:R-:W-:Y:S01]  /*4060*/  IABS R27, R170 ;  /* 0x000000aa001b7213 */ /* 0x000fe20000000000 */
[----:B------:R-:W-:Y:S01]  /*4070*/  IMAD.HI.U32 R4, R38, R9, RZ ;  /* 0x0000000926047227 */ /* 0x000fe200078e00ff */
[----:B------:R-:W-:Y:S03]  /*4080*/  STL [R1+0x910], R170 ;  /* 0x000910aa01007387 */ /* 0x000fe60000100800 */
[C---:B------:R-:W-:Y:S02]  /*4090*/  IMAD R33, R0.reuse, R6, R33 ;  /* 0x0000000600217224 */ /* 0x040fe400078e0221 */
[--C-:B------:R-:W-:Y:S01]  /*40a0*/  @!P6 IMAD.IADD R67, R67, 0x1, -R0.reuse ;  /* 0x000000014343e824 */ /* 0x100fe200078e0a00 */
[----:B------:R-:W-:Y:S01]  /*40b0*/  ISETP.GT.U32.AND P6, PT, R0, R58, PT ;  /* 0x0000003a0000720c */ /* 0x000fe20003fc4070 */
[----:B------:R-:W-:Y:S01]  /*40c0*/  @!P3 IMAD.IADD R64, R64, 0x1, -R0 ;  /* 0x000000014040b824 */ /* 0x000fe200078e0a00 */
[----:B------:R-:W-:Y:S01]  /*40d0*/  ISETP.GT.U32.AND P3, PT, R0, R57, PT ;  /* 0x000000390000720c */ /* 0x000fe20003f64070 */
[----:B------:R-:W-:-:S04]  /*40e0*/  IMAD.HI.U32 R6, R38, R11, RZ ;  /* 0x0000000b26067227 */ /* 0x000fc800078e00ff */
[----:B------:R-:W-:-:S04]  /*40f0*/  IMAD.HI.U32 R2, R38, R31, RZ ;  /* 0x0000001f26027227 */ /* 0x000fc800078e00ff */
[----:B------:R-:W-:Y:S01]  /*4100*/  IMAD.MOV R7, RZ, RZ, -R7 ;  /* 0x000000ffff077224 */ /* 0x000fe200078e0a07 */
[----:B------:R-:W-:Y:S01]  /*4110*/  IADD3 R2, PT, PT, -R2, RZ, RZ ;  /* 0x000000ff02027210 */ /* 0x000fe20007ffe1ff */
[----:B------:R-:W-:Y:S02]  /*4120*/  IMAD.MOV R4, RZ, RZ, -R4 ;  /* 0x000000ffff047224 */ /* 0x000fe400078e0a04 */
[----:B------:R-:W-:Y:S02]  /*4130*/  VIADD R169, R133, 0x60 ;  /* 0x0000006085a97836 */ /* 0x000fe40000000000 */
[----:B------:R-:W-:Y:S01]  /*4140*/  @!P1 IMAD.IADD R59, R59, 0x1, -R0 ;  /* 0x000000013b3b9824 */ /* 0x000fe200078e0a00 */
[----:B------:R-:W-:Y:S01]  /*4150*/  ISETP.GT.U32.AND P1, PT, R0, R52, PT ;  /* 0x000000340000720c */ /* 0x000fe20003f24070 */
[----:B------:R-:W-:Y:S01]  /*4160*/  IMAD.MOV R6, RZ, RZ, -R6 ;  /* 0x000000ffff067224 */ /* 0x000fe200078e0a06 */
[----:B------:R-:W-:Y:S01]  /*4170*/  STL [R1+0x90c], R169 ;  /* 0x00090ca901007387 */ /* 0x000fe20000100800 */
[----:B------:R-:W-:-:S04]  /*4180*/  IMAD.HI.U32 R5, R38, R29, RZ ;  /* 0x0000001d26057227 */ /* 0x000fc800078e00ff */
[C---:B------:R-:W-:Y:S02]  /*4190*/  IMAD R32, R0.reuse, R7, R13 ;  /* 0x0000000700207224 */ /* 0x040fe400078e020d */
[----:B------:R-:W-:Y:S01]  /*41a0*/  IMAD R30, R0, R4, R9 ;  /* 0x00000004001e7224 */ /* 0x000fe200078e0209 */
[----:B------:R-:W-:Y:S01]  /*41b0*/  IABS R9, R169 ;  /* 0x000000a900097213 */ /* 0x000fe20000000000 */
[----:B------:R-:W-:Y:S02]  /*41c0*/  VIADD R165, R133, 0x64 ;  /* 0x0000006485a57836 */ /* 0x000fe40000000000 */
[----:B------:R-:W-:Y:S01]  /*41d0*/  @!P2 IMAD.IADD R68, R68, 0x1, -R0 ;  /* 0x000000014444a824 */ /* 0x000fe200078e0a00 */
[----:B------:R-:W-:Y:S01]  /*41e0*/  ISETP.GT.U32.AND P2, PT, R0, R62, PT ;  /* 0x0000003e0000720c */ /* 0x000fe20003f44070 */
[----:B------:R-:W-:Y:S01]  /*41f0*/  IMAD.HI.U32 R7, R38, R27, RZ ;  /* 0x0000001b26077227 */ /* 0x000fe200078e00ff */
[----:B------:R-:W-:-:S03]  /*4200*/  IABS R13, R165 ;  /* 0x000000a5000d7213 */ /* 0x000fc60000000000 */
[----:B------:R-:W-:Y:S02]  /*4210*/  VIADD R168, R133, 0x61 ;  /* 0x0000006185a87836 */ /* 0x000fe40000000000 */
[C---:B------:R-:W-:Y:S01]  /*4220*/  IMAD R28, R0.reuse, R6, R11 ;  /* 0x00000006001c7224 */ /* 0x040fe200078e020b */
[----:B------:R-:W-:Y:S01]  /*4230*/  IABS R11, R167 ;  /* 0x000000a7000b7213 */ /* 0x000fe20000000000 */
[----:B------:R-:W-:Y:S01]  /*4240*/  IMAD.MOV R5, RZ, RZ, -R5 ;  /* 0x000000ffff057224 */ /* 0x000fe200078e0a05 */
[----:B------:R-:W-:Y:S01]  /*4250*/  IABS R25, R168 ;  /* 0x000000a800197213 */ /* 0x000fe20000000000 */
[----:B------:R-:W-:Y:S01]  /*4260*/  @!P0 IMAD.IADD R63, R63, 0x1, -R0 ;  /* 0x000000013f3f8824 */ /* 0x000fe200078e0a00 */
[----:B------:R-:W-:Y:S01]  /*4270*/  ISETP.GT.U32.AND P0, PT, R0, R56, PT ;  /* 0x000000380000720c */ /* 0x000fe20003f04070 */
[----:B------:R-:W-:Y:S01]  /*4280*/  IMAD.MOV R7, RZ, RZ, -R7 ;  /* 0x000000ffff077224 */ /* 0x000fe200078e0a07 */
[----:B------:R-:W-:Y:S01]  /*4290*/  @!P2 IADD3 R62, PT, PT, R62, -R0, RZ ;  /* 0x800000003e3ea210 */ /* 0x000fe20007ffe0ff */
[C---:B------:R-:W-:Y:S01]  /*42a0*/  IMAD R31, R0.reuse, R2, R31 ;  /* 0x00000002001f7224 */ /* 0x040fe200078e021f */
[----:B------:R-:W-:Y:S01]  /*42b0*/  ISETP.GT.U32.AND P2, PT, R0, R55, PT ;  /* 0x000000370000720c */ /* 0x000fe20003f44070 */
[----:B------:R-:W-:Y:S01]  /*42c0*/  IMAD.HI.U32 R2, R38, R9, RZ ;  /* 0x0000000926027227 */ /* 0x000fe200078e00ff */
[----:B------:R-:W-:Y:S03]  /*42d0*/  STL [R1+0x908], R168 ;  /* 0x000908a801007387 */ /* 0x000fe60000100800 */
[----:B------:R-:W-:Y:S01]  /*42e0*/  IMAD R29, R0, R5, R29 ;  /* 0x00000005001d7224 */ /* 0x000fe200078e021d */
[----:B------:R-:W-:Y:S01]  /*42f0*/  STL [R1+0x904], R167 ;  /* 0x000904a701007387 */ /* 0x000fe20000100800 */
[----:B------:R-:W-:-:S02]  /*4300*/  VIADD R164, R133, 0x65 ;  /* 0x0000006585a47836 */ /* 0x000fc40000000000 */
[--C-:B------:R-:W-:Y:S01]  /*4310*/  @!P6 IMAD.IADD R58, R58, 0x1, -R0.reuse ;  /* 0x000000013a3ae824 */ /* 0x100fe200078e0a00 */
[C---:B------:R-:W-:Y:S01]  /*4320*/  ISETP.GT.U32.AND P6, PT, R0.reuse, R51, PT ;  /* 0x000000330000720c */ /* 0x040fe20003fc4070 */
[----:B------:R-:W-:Y:S01]  /*4330*/  @!P3 IMAD.IADD R57, R57, 0x1, -R0 ;  /* 0x000000013939b824 */ /* 0x000fe200078e0a00 */
[----:B------:R-:W-:Y:S01]  /*4340*/  ISETP.GT.U32.AND P3, PT, R0, R50, PT ;  /* 0x000000320000720c */ /* 0x000fe20003f64070 */
[----:B------:R-:W-:Y:S01]  /*4350*/  IMAD.HI.U32 R5, R38, R11, RZ ;  /* 0x0000000b26057227 */ /* 0x000fe200078e00ff */
[----:B------:R-:W-:Y:S02]  /*4360*/  IABS R21, R164 ;  /* 0x000000a400157213 */ /* 0x000fe40000000000 */
[----:B------:R-:W-:Y:S01]  /*4370*/  @!P2 IADD3 R55, PT, PT, R55, -R0, RZ ;  /* 0x800000003737a210 */ /* 0x000fe20007ffe0ff */
[C---:B------:R-:W-:Y:S01]  /*4380*/  IMAD R27, R0.reuse, R7, R27 ;  /* 0x00000007001b7224 */ /* 0x040fe200078e021b */
[----:B------:R-:W-:Y:S01]  /*4390*/  ISETP.GT.U32.AND P2, PT, R0, R36, PT ;  /* 0x000000240000720c */ /* 0x000fe20003f44070 */
[----:B------:R-:W-:-:S02]  /*43a0*/  VIADD R166, R133, 0x63 ;  /* 0x0000006385a67836 */ /* 0x000fc40000000000 */
[----:B------:R-:W-:-:S03]  /*43b0*/  IMAD.HI.U32 R7, R38, R13, RZ ;  /* 0x0000000d26077227 */ /* 0x000fc600078e00ff */
[----:B------:R-:W-:Y:S01]  /*43c0*/  IABS R23, R166 ;  /* 0x000000a600177213 */ /* 0x000fe20000000000 */
[----:B------:R-:W-:Y:S01]  /*43d0*/  IMAD.MOV R2, RZ, RZ, -R2 ;  /* 0x000000ffff027224 */ /* 0x000fe200078e0a02 */
[----:B------:R-:W-:Y:S01]  /*43e0*/  IADD3 R7, PT, PT, -R7, RZ, RZ ;  /* 0x000000ff07077210 */ /* 0x000fe20007ffe1ff */
[C---:B------:R-:W-:Y:S01]  /*43f0*/  VIADD R163, R133.reuse, 0x66 ;  /* 0x0000006685a37836 */ /* 0x040fe20000000000 */
[----:B------:R-:W-:Y:S01]  /*4400*/  STL [R1+0x900], R166 ;  /* 0x000900a601007387 */ /* 0x000fe20000100800 */
[----:B------:R-:W-:Y:S02]  /*4410*/  IMAD.HI.U32 R4, R38, R25, RZ ;  /* 0x0000001926047227 */ /* 0x000fe400078e00ff */
[----:B------:R-:W-:Y:S01]  /*4420*/  @!P2 IADD3 R36, PT, PT, R36, -R0, RZ ;  /* 0x800000002424a210 */ /* 0x000fe20007ffe0ff */
[----:B------:R-:W-:Y:S01]  /*4430*/  STL [R1+0x8fc], R165 ;  /* 0x0008fca501007387 */ /* 0x000fe20000100800 */
[----:B------:R-:W-:Y:S01]  /*4440*/  @!P1 IMAD.IADD R52, R52, 0x1, -R0 ;  /* 0x0000000134349824 */ /* 0x000fe200078e0a00 */
[----:B------:R-:W-:Y:S01]  /*4450*/  ISETP.GT.U32.AND P1, PT, R0, R33, PT ;  /* 0x000000210000720c */ /* 0x000fe20003f24070 */
[----:B------:R-:W-:Y:S01]  /*4460*/  IMAD.MOV R5, RZ, RZ, -R5 ;  /* 0x000000ffff057224 */ /* 0x000fe200078e0a05 */
[----:B------:R-:W-:Y:S01]  /*4470*/  STL [R1+0x8f8], R164 ;  /* 0x0008f8a401007387 */ /* 0x000fe20000100800 */
[----:B------:R-:W-:-:S02]  /*4480*/  VIADD R161, R133, 0x68 ;  /* 0x0000006885a17836 */ /* 0x000fc40000000000 */
[C---:B------:R-:W-:Y:S01]  /*4490*/  IMAD R26, R0.reuse, R2, R9 ;  /* 0x00000002001a7224 */ /* 0x040fe200078e0209 */
[----:B------:R-:W-:Y:S01]  /*44a0*/  IABS R9, R163 ;  /* 0x000000a300097213 */ /* 0x000fe20000000000 */
[----:B------:R-:W-:Y:S01]  /*44b0*/  IMAD.MOV R4, RZ, RZ, -R4 ;  /* 0x000000ffff047224 */ /* 0x000fe200078e0a04 */
[----:B------:R-:W-:Y:S01]  /*44c0*/  STL [R1+0x8f4], R163 ;  /* 0x0008f4a301007387 */ /* 0x000fe20000100800 */
[----:B------:R-:W-:Y:S01]  /*44d0*/  IMAD R24, R0, R5, R11 ;  /* 0x0000000500187224 */ /* 0x000fe200078e020b */
[----:B------:R-:W-:Y:S01]  /*44e0*/  IABS R11, R161 ;  /* 0x000000a1000b7213 */ /* 0x000fe20000000000 */
[----:B------:R-:W-:-:S04]  /*44f0*/  IMAD.HI.U32 R2, R38, R21, RZ ;  /* 0x0000001526027227 */ /* 0x000fc800078e00ff */
[----:B------:R-:W-:Y:S01]  /*4500*/  @!P0 IMAD.IADD R56, R56, 0x1, -R0 ;  /* 0x0000000138388824 */ /* 0x000fe200078e0a00 */
[C---:B------:R-:W-:Y:S01]  /*4510*/  ISETP.GT.U32.AND P0, PT, R0.reuse, R37, PT ;  /* 0x000000250000720c */ /* 0x040fe20003f04070 */
[----:B------:R-:W-:Y:S02]  /*4520*/  IMAD R25, R0, R4, R25 ;  /* 0x0000000400197224 */ /* 0x000fe400078e0219 */
[----:B------:R-:W-:Y:S02]  /*4530*/  VIADD R160, R133, 0x69 ;  /* 0x0000006985a07836 */ /* 0x000fe40000000000 */
[----:B------:R-:W-:-:S03]  /*4540*/  IMAD.HI.U32 R6, R38, R23, RZ ;  /* 0x0000001726067227 */ /* 0x000fc600078e00ff */
[----:B------:R-:W-:Y:S01]  /*4550*/  IABS R17, R160 ;  /* 0x000000a000117213 */ /* 0x000fe20000000000 */
[----:B------:R-:W-:Y:S02]  /*4560*/  IMAD R22, R0, R7, R13 ;  /* 0x0000000700167224 */ /* 0x000fe400078e020d */
[----:B------:R-:W-:-:S04]  /*4570*/  IMAD.HI.U32 R4, R38, R9, RZ ;  /* 0x0000000926047227 */ /* 0x000fc800078e00ff */
[----:B------:R-:W-:Y:S01]  /*4580*/  IMAD.MOV R7, RZ, RZ, -R2 ;  /* 0x000000ffff077224 */ /* 0x000fe200078e0a02 */
[----:B------:R-:W-:Y:S01]  /*4590*/  IADD3 R4, PT, PT, -R4, RZ, RZ ;  /* 0x000000ff04047210 */ /* 0x000fe20007ffe1ff */
[----:B------:R-:W-:Y:S02]  /*45a0*/  VIADD R159, R133, 0x6a ;  /* 0x0000006a859f7836 */ /* 0x000fe40000000000 */
[--C-:B------:R-:W-:Y:S01]  /*45b0*/  @!P6 IMAD.IADD R51, R51, 0x1, -R0.reuse ;  /* 0x000000013333e824 */ /* 0x100fe200078e0a00 */
[----:B------:R-:W-:Y:S01]  /*45c0*/  ISETP.GT.U32.AND P6, PT, R0, R32, PT ;  /* 0x000000200000720c */ /* 0x000fe20003fc4070 */
[----:B------:R-:W-:Y:S01]  /*45d0*/  @!P3 IMAD.IADD R50, R50, 0x1, -R0 ;  /* 0x000000013232b824 */ /* 0x000fe200078e0a00 */
[----:B------:R-:W-:Y:S01]  /*45e0*/  ISETP.GT.U32.AND P3, PT, R0, R56, PT ;  /* 0x000000380000720c */ /* 0x000fe20003f64070 */
[----:B------:R-:W-:-:S04]  /*45f0*/  IMAD.HI.U32 R2, R38, R11, RZ ;  /* 0x0000000b26027227 */ /* 0x000fc800078e00ff */
[----:B------:R-:W-:Y:S02]  /*4600*/  IMAD.MOV R6, RZ, RZ, -R6 ;  /* 0x000000ffff067224 */ /* 0x000fe400078e0a06 */
[----:B------:R-:W-:Y:S02]  /*4610*/  VIADD R158, R133, 0x6b ;  /* 0x0000006b859e7836 */ /* 0x000fe40000000000 */
[C---:B------:R-:W-:Y:S01]  /*4620*/  IMAD R21, R0.reuse, R7, R21 ;  /* 0x0000000700157224 */ /* 0x040fe200078e0215 */
[----:B------:R-:W-:Y:S01]  /*4630*/  IABS R7, R159 ;  /* 0x0000009f00077213 */ /* 0x000fe20000000000 */
[----:B------:R-:W-:Y:S01]  /*4640*/  @!P1 IMAD.IADD R33, R33, 0x1, -R0 ;  /* 0x0000000121219824 */ /* 0x000fe200078e0a00 */
[----:B------:R-:W-:Y:S01]  /*4650*/  ISETP.GT.U32.AND P1, PT, R0, R51, PT ;  /* 0x000000330000720c */ /* 0x000fe20003f24070 */
[----:B------:R-:W-:Y:S01]  /*4660*/  IMAD.MOV R2, RZ, RZ, -R2 ;  /* 0x000000ffff027224 */ /* 0x000fe200078e0a02 */
[----:B------:R-:W-:Y:S01]  /*4670*/  IABS R15, R158 ;  /* 0x0000009e000f7213 */ /* 0x000fe20000000000 */
[----:B------:R-:W-:-:S02]  /*4680*/  VIADD R157, R133, 0x6c ;  /* 0x0000006c859d7836 */ /* 0x000fc40000000000 */
[----:B------:R-:W-:Y:S02]  /*4690*/  IMAD R23, R0, R6, R23 ;  /* 0x0000000600177224 */ /* 0x000fe400078e0217 */
[----:B------:R-:W-:-:S04]  /*46a0*/  IMAD.HI.U32 R6, R38, R17, RZ ;  /* 0x0000001126067227 */ /* 0x000fc800078e00ff */
[----:B------:R-:W-:Y:S02]  /*46b0*/  VIADD R155, R133, 0x6e ;  /* 0x0000006e859b7836 */ /* 0x000fe40000000000 */
[C---:B------:R-:W-:Y:S01]  /*46c0*/  IMAD R20, R0.reuse, R4, R9 ;  /* 0x0000000400147224 */ /* 0x040fe200078e0209 */
[----:B------:R-:W-:Y:S01]  /*46d0*/  IABS R9, R157 ;  /* 0x0000009d00097213 */ /* 0x000fe20000000000 */
[----:B------:R-:W-:Y:S01]  /*46e0*/  IMAD R18, R0, R2, R11 ;  /* 0x0000000200127224 */ /* 0x000fe200078e020b */
[----:B------:R-:W-:Y:S01]  /*46f0*/  IABS R13, R155 ;  /* 0x0000009b000d7213 */ /* 0x000fe20000000000 */
[----:B------:R-:W-:Y:S01]  /*4700*/  IMAD.HI.U32 R2, R38, R7, RZ ;  /* 0x0000000726027227 */ /* 0x000fe200078e00ff */
[----:B------:R-:W-:-:S03]  /*4710*/  IABS R11, R156 ;  /* 0x0000009c000b7213 */ /* 0x000fc60000000000 */
[----:B------:R-:W-:Y:S01]  /*4720*/  @!P0 IMAD.IADD R37, R37, 0x1, -R0 ;  /* 0x0000000125258824 */ /* 0x000fe200078e0a00 */
[----:B------:R-:W-:Y:S01]  /*4730*/  ISETP.GT.U32.AND P0, PT, R0, R55, PT ;  /* 0x000000370000720c */ /* 0x000fe20003f04070 */
[----:B------:R-:W-:Y:S02]  /*4740*/  IMAD.MOV R6, RZ, RZ, -R6 ;  /* 0x000000ffff067224 */ /* 0x000fe400078e0a06 */
[----:B------:R-:W-:-:S04]  /*4750*/  IMAD.HI.U32 R4, R38, R15, RZ ;  /* 0x0000000f26047227 */ /* 0x000fc800078e00ff */
[----:B------:R-:W-:Y:S02]  /*4760*/  VIADD R162, R133, 0x67 ;  /* 0x0000006785a27836 */ /* 0x000fe40000000000 */
[----:B------:R-:W-:Y:S02]  /*4770*/  IMAD.MOV R16, RZ, RZ, -R2 ;  /* 0x000000ffff107224 */ /* 0x000fe400078e0a02 */
[--C-:B------:R-:W-:Y:S01]  /*4780*/  @!P6 IMAD.IADD R32, R32, 0x1, -R0.reuse ;  /* 0x000000012020e824 */ /* 0x100fe200078e0a00 */
[----:B------:R-:W-:Y:S01]  /*4790*/  IABS R19, R162 ;  /* 0x000000a200137213 */ /* 0x000fe20000000000 */
[----:B------:R-:W-:Y:S01]  /*47a0*/  @!P3 IMAD.IADD R56, R56, 0x1, -R0 ;  /* 0x000000013838b824 */ /* 0x000fe200078e0a00 */
[----:B------:R-:W-:Y:S01]  /*47b0*/  ISETP.GT.U32.AND P3, PT, R0, R50, PT ;  /* 0x000000320000720c */ /* 0x000fe20003f64070 */
[----:B------:R-:W-:Y:S01]  /*47c0*/  IMAD.HI.U32 R2, R38, R9, RZ ;  /* 0x0000000926027227 */ /* 0x000fe200078e00ff */
[----:B------:R-:W-:Y:S01]  /*47d0*/  STL [R1+0x8f0], R162 ;  /* 0x0008f0a201007387 */ /* 0x000fe20000100800 */
[----:B------:R-:W-:-:S02]  /*47e0*/  ISETP.GT.U32.AND P6, PT, R0, R33, PT ;  /* 0x000000210000720c */ /* 0x000fc40003fc4070 */
[----:B------:R-:W-:Y:S01]  /*47f0*/  IMAD R17, R0, R6, R17 ;  /* 0x0000000600117224 */ /* 0x000fe200078e0211 */
[----:B------:R-:W-:Y:S01]  /*4800*/  STL [R1+0x8ec], R161 ;  /* 0x0008eca101007387 */ /* 0x000fe20000100800 */
[----:B------:R-:W-:Y:S02]  /*4810*/  IMAD.MOV R6, RZ, RZ, -R4 ;  /* 0x000000ffff067224 */ /* 0x000fe400078e0a04 */
[----:B------:R-:W-:Y:S01]  /*4820*/  IMAD.HI.U32 R4, R38, R13, RZ ;  /* 0x0000000d26047227 */ /* 0x000fe200078e00ff */
[----:B------:R-:W-:Y:S03]  /*4830*/  STL [R1+0x8e8], R160 ;  /* 0x0008e8a001007387 */ /* 0x000fe60000100800 */
[----:B------:R-:W-:Y:S01]  /*4840*/  @!P1 IMAD.IADD R51, R51, 0x1, -R0 ;  /* 0x0000000133339824 */ /* 0x000fe200078e0a00 */
[----:B------:R-:W-:Y:S01]  /*4850*/  ISETP.GT.U32.AND P1, PT, R0, R32, PT ;  /* 0x000000200000720c */ /* 0x000fe20003f24070 */
[----:B------:R-:W-:Y:S01]  /*4860*/  IMAD.MOV R2, RZ, RZ, -R2 ;  /* 0x000000ffff027224 */ /* 0x000fe200078e0a02 */
[----:B------:R-:W-:Y:S01]  /*4870*/  IADD3 R4, PT, PT, -R4, RZ, RZ ;  /* 0x000000ff04047210 */ /* 0x000fe20007ffe1ff */
[----:B------:R-:W-:Y:S01]  /*4880*/  VIADD R154, R133, 0x6f ;  /* 0x0000006f859a7836 */ /* 0x000fe20000000000 */
[----:B------:R-:W-:Y:S01]  /*4890*/  STL [R1+0x8e4], R159 ;  /* 0x0008e49f01007387 */ /* 0x000fe20000100800 */
[----:B------:R-:W-:-:S02]  /*48a0*/  IMAD R14, R0, R2, R9 ;  /* 0x00000002000e7224 */ /* 0x000fc400078e0209 */
[----:B------:R-:W-:Y:S01]  /*48b0*/  IMAD.HI.U32 R5, R38, R19, RZ ;  /* 0x0000001326057227 */ /* 0x000fe200078e00ff */
[----:B------:R-:W-:Y:S01]  /*48c0*/  IABS R2, R154 ;  /* 0x0000009a00027213 */ /* 0x000fe20000000000 */
[----:B------:R-:W-:Y:S02]  /*48d0*/  STL [R1+0x8e0], R158 ;  /* 0x0008e09e01007387 */ /* 0x000fe40000100800 */
[--C-:B------:R-:W-:Y:S01]  /*48e0*/  @!P0 IMAD.IADD R55, R55, 0x1, -R0.reuse ;  /* 0x0000000137378824 */ /* 0x100fe200078e0a00 */
[C---:B------:R-:W-:Y:S01]  /*48f0*/  ISETP.GT.U32.AND P0, PT, R0.reuse, R37, PT ;  /* 0x000000250000720c */ /* 0x040fe20003f04070 */
[----:B------:R-:W-:Y:S01]  /*4900*/  IMAD.MOV R5, RZ, RZ, -R5 ;  /* 0x000000ffff057224 */ /* 0x000fe200078e0a05 */
[----:B------:R-:W-:Y:S01]  /*4910*/  STL [R1+0x8dc], R157 ;  /* 0x0008dc9d01007387 */ /* 0x000fe20000100800 */
[----:B------:R-:W-:Y:S02]  /*4920*/  IMAD R10, R0, R4, R13 ;  /* 0x00000004000a7224 */ /* 0x000fe400078e020d */
[----:B------:R-:W-:Y:S01]  /*4930*/  @!P3 IMAD.IADD R50, R50, 0x1, -R0 ;  /* 0x000000013232b824 */ /* 0x000fe200078e0a00 */
[C---:B------:R-:W-:Y:S01]  /*4940*/  ISETP.GT.U32.AND P3, PT, R0.reuse, R31, PT ;  /* 0x0000001f0000720c */ /* 0x040fe20003f64070 */
[----:B------:R-:W-:Y:S01]  /*4950*/  IMAD.MOV.U32 R13, RZ, RZ, R2 ;  /* 0x000000ffff0d7224 */ /* 0x000fe200078e0002 */
[----:B------:R-:W-:Y:S01]  /*4960*/  STL [R1+0x8d8], R156 ;  /* 0x0008d89c01007387 */ /* 0x000fe20000100800 */
[----:B------:R-:W-:-:S02]  /*4970*/  IMAD R19, R0, R5, R19 ;  /* 0x0000000500137224 */ /* 0x000fc400078e0213 */
[----:B------:R-:W-:Y:S01]  /*4980*/  VIADD R150, R133, 0x73 ;  /* 0x0000007385967836 */ /* 0x000fe20000000000 */
[----:B------:R-:W-:Y:S01]  /*4990*/  STL [R1+0x8d4], R155 ;  /* 0x0008d49b01007387 */ /* 0x000fe20000100800 */
[----:B------:R-:W-:Y:S01]  /*49a0*/  @!P1 IMAD.IADD R32, R32, 0x1, -R0 ;  /* 0x0000000120209824 */ /* 0x000fe200078e0a00 */
[----:B------:R-:W-:Y:S01]  /*49b0*/  ISETP.GT.U32.AND P1, PT, R0, R25, PT ;  /* 0x000000190000720c */ /* 0x000fe20003f24070 */
[C---:B------:R-:W-:Y:S01]  /*49c0*/  IMAD.HI.U32 R5, R38.reuse, R11, RZ ;  /* 0x0000000b26057227 */ /* 0x040fe200078e00ff */
[----:B------:R-:W-:Y:S03]  /*49d0*/  STL [R1+0x8d0], R154 ;  /* 0x0008d09a01007387 */ /* 0x000fe60000100800 */
[----:B------:R-:W-:-:S04]  /*49e0*/  IMAD.HI.U32 R2, R38, R13, RZ ;  /* 0x0000000d26027227 */ /* 0x000fc800078e00ff */
[C---:B------:R-:W-:Y:S01]  /*49f0*/  IMAD R16, R0.reuse, R16, R7 ;  /* 0x0000001000107224 */ /* 0x040fe200078e0207 */
[----:B------:R-:W-:Y:S01]  /*4a00*/  IABS R7, R150 ;  /* 0x0000009600077213 */ /* 0x000fe20000000000 */
[----:B------:R-:W-:Y:S02]  /*4a10*/  IMAD.MOV R5, RZ, RZ, -R5 ;  /* 0x000000ffff057224 */ /* 0x000fe400078e0a05 */
[----:B------:R-:W-:Y:S02]  /*4a20*/  VIADD R153, R133, 0x70 ;  /* 0x0000007085997836 */ /* 0x000fe40000000000 */
[----:B------:R-:W-:Y:S02]  /*4a30*/  IMAD.MOV R8, RZ, RZ, -R2 ;  /* 0x000000ffff087224 */ /* 0x000fe400078e0a02 */
[----:B------:R-:W-:Y:S01]  /*4a40*/  @!P0 IMAD.IADD R37, R37, 0x1, -R0 ;  /* 0x0000000125258824 */ /* 0x000fe200078e0a00 */
[C---:B------:R-:W-:Y:S01]  /*4a50*/  ISETP.GT.U32.AND P0, PT, R0.reuse, R30, PT ;  /* 0x0000001e0000720c */ /* 0x040fe20003f04070 */
[C---:B------:R-:W-:Y:S01]  /*4a60*/  IMAD R12, R0.reuse, R5, R11 ;  /* 0x00000005000c7224 */ /* 0x040fe200078e020b */
[----:B------:R-:W-:Y:S01]  /*4a70*/  IABS R11, R153 ;  /* 0x00000099000b7213 */ /* 0x000fe20000000000 */
        /* <DEDUP_REMOVED lines=8> */
[C---:B------:R-:W-:Y:S02]  /*4b00*/  VIADD R151, R133.reuse, 0x72 ;  /* 0x0000007285977836 */ /* 0x040fe40000000000 */
[----:B------:R-:W-:Y:S02]  /*4b10*/  IMAD.MOV R13, RZ, RZ, -R13 ;  /* 0x000000ffff0d7224 */ /* 0x000fe400078e0a0d */
[----:B------:R-:W-:Y:S01]  /*4b20*/  VIADD R147, R133, 0x76 ;  /* 0x0000007685937836 */ /* 0x000fe20000000000 */
[----:B------:R-:W-:Y:S01]  /*4b30*/  IABS R5, R151 ;  /* 0x0000009700057213 */ /* 0x000fe20000000000 */
[--C-:B------:R-:W-:Y:S01]  /*4b40*/  @!P1 IMAD.IADD R25, R25, 0x1, -R0.reuse ;  /* 0x0000000119199824 */ /* 0x100fe200078e0a00 */
[----:B------:R-:W-:Y:S01]  /*4b50*/  ISETP.GT.U32.AND P1, PT, R0, R31, PT ;  /* 0x0000001f0000720c */ /* 0x000fe20003f24070 */
[----:B------:R-:W-:Y:S01]  /*4b60*/  IMAD.HI.U32 R4, R38, R11, RZ ;  /* 0x0000000b26047227 */ /* 0x000fe200078e00ff */
[----:B------:R-:W-:Y:S03]  /*4b70*/  STL [R1+0x8c4], R151 ;  /* 0x0008c49701007387 */ /* 0x000fe60000100800 */
[C---:B------:R-:W-:Y:S01]  /*4b80*/  IMAD R7, R0.reuse, R13, R7 ;  /* 0x0000000d00077224 */ /* 0x040fe200078e0207 */
[----:B------:R-:W-:Y:S01]  /*4b90*/  IABS R13, R147 ;  /* 0x00000093000d7213 */ /* 0x000fe20000000000 */
[----:B------:R-:W-:Y:S01]  /*4ba0*/  IMAD R15, R0, R6, R15 ;  /* 0x00000006000f7224 */ /* 0x000fe200078e020f */
[----:B------:R-:W-:Y:S01]  /*4bb0*/  IADD3 R6, PT, PT, -R4, RZ, RZ ;  /* 0x000000ff04067210 */ /* 0x000fe20007ffe1ff */
[----:B------:R-:W-:Y:S01]  /*4bc0*/  IMAD.HI.U32 R2, R38, R9, RZ ;  /* 0x0000000926027227 */ /* 0x000fe200078e00ff */
[----:B------:R-:W-:Y:S03]  /*4bd0*/  STL [R1+0x8c0], R150 ;  /* 0x0008c09601007387 */ /* 0x000fe60000100800 */
[----:B------:R-:W-:Y:S01]  /*4be0*/  @!P0 IMAD.IADD R30, R30, 0x1, -R0 ;  /* 0x000000011e1e8824 */ /* 0x000fe200078e0a00 */
[----:B------:R-:W-:Y:S01]  /*4bf0*/  ISETP.GT.U32.AND P0, PT, R0, R23, PT ;  /* 0x000000170000720c */ /* 0x000fe20003f04070 */
[----:B------:R-:W-:-:S04]  /*4c00*/  IMAD.HI.U32 R4, R38, R5, RZ ;  /* 0x0000000526047227 */ /* 0x000fc800078e00ff */
[----:B------:R-:W-:Y:S02]  /*4c10*/  IMAD.MOV R2, RZ, RZ, -R2 ;  /* 0x000000ffff027224 */ /* 0x000fe400078e0a02 */
[C---:B------:R-:W-:Y:S02]  /*4c20*/  VIADD R149, R133.reuse, 0x74 ;  /* 0x0000007485957836 */ /* 0x040fe40000000000 */
[----:B------:R-:W-:Y:S02]  /*4c30*/  VIADD R143, R133, 0x7a ;  /* 0x0000007a858f7836 */ /* 0x000fe40000000000 */
[----:B------:R-:W-:Y:S01]  /*4c40*/  IMAD.HI.U32 R44, R38, R13, RZ ;  /* 0x0000000d262c7227 */ /* 0x000fe200078e00ff */
[----:B------:R-:W-:Y:S02]  /*4c50*/  STL [R1+0x8bc], R149 ;  /* 0x0008bc9501007387 */ /* 0x000fe40000100800 */
[----:B------:R-:W-:Y:S01]  /*4c60*/  IABS R47, R143 ;  /* 0x0000008f002f7213 */ /* 0x000fe20000000000 */
[----:B------:R-:W-:Y:S01]  /*4c70*/  @!P3 IMAD.IADD R24, R24, 0x1, -R0 ;  /* 0x000000011818b824 */ /* 0x000fe200078e0a00 */
[C---:B------:R-:W-:Y:S01]  /*4c80*/  ISETP.GT.U32.AND P3, PT, R0.reuse, R30, PT ;  /* 0x0000001e0000720c */ /* 0x040fe20003f64070 */
[----:B------:R-:W-:-:S02]  /*4c90*/  IMAD R6, R0, R6, R11 ;  /* 0x0000000600067224 */ /* 0x000fc400078e020b */
[----:B------:R-:W-:Y:S02]  /*4ca0*/  IMAD.MOV R11, RZ, RZ, -R4 ;  /* 0x000000ffff0b7224 */ /* 0x000fe400078e0a04 */
[C---:B------:R-:W-:Y:S01]  /*4cb0*/  IMAD R4, R0.reuse, R2, R9 ;  /* 0x0000000200047224 */ /* 0x040fe200078e0209 */
[----:B------:R-:W-:Y:S01]  /*4cc0*/  IABS R9, R149 ;  /* 0x0000009500097213 */ /* 0x000fe20000000000 */
[----:B------:R-:W-:Y:S01]  /*4cd0*/  IMAD.MOV R44, RZ, RZ, -R44 ;  /* 0x000000ffff2c7224 */ /* 0x000fe200078e0a2c */
[----:B------:R-:W-:Y:S01]  /*4ce0*/  IABS R2, R146 ;  /* 0x0000009200027213 */ /* 0x000fe20000000000 */
[----:B------:R-:W-:Y:S01]  /*4cf0*/  @!P1 IMAD.IADD R31, R31, 0x1, -R0 ;  /* 0x000000011f1f9824 */ /* 0x000fe200078e0a00 */
[C---:B------:R-:W-:Y:S01]  /*4d00*/  ISETP.GT.U32.AND P1, PT, R0.reuse, R25, PT ;  /* 0x000000190000720c */ /* 0x040fe20003f24070 */
[----:B------:R-:W-:Y:S02]  /*4d10*/  IMAD R13, R0, R44, R13 ;  /* 0x0000002c000d7224 */ /* 0x000fe400078e020d */
[----:B------:R-:W-:-:S04]  /*4d20*/  IMAD.HI.U32 R41, R38, R9, RZ ;  /* 0x0000000926297227 */ /* 0x000fc800078e00ff */
[----:B------:R-:W-:-:S04]  /*4d30*/  IMAD.HI.U32 R44, R38, R47, RZ ;  /* 0x0000002f262c7227 */ /* 0x000fc800078e00ff */
[C---:B------:R-:W-:Y:S02]  /*4d40*/  VIADD R148, R133.reuse, 0x75 ;  /* 0x0000007585947836 */ /* 0x040fe40000000000 */
[----:B------:R-:W-:Y:S02]  /*4d50*/  IMAD.MOV R41, RZ, RZ, -R41 ;  /* 0x000000ffff297224 */ /* 0x000fe400078e0a29 */
[----:B------:R-:W-:Y:S01]  /*4d60*/  IMAD.MOV R44, RZ, RZ, -R44 ;  /* 0x000000ffff2c7224 */ /* 0x000fe200078e0a2c */
[----:B------:R-:W-:Y:S01]  /*4d70*/  STL [R1+0x8b8], R148 ;  /* 0x0008b89401007387 */ /* 0x000fe20000100800 */
[C---:B------:R-:W-:Y:S02]  /*4d80*/  VIADD R140, R133.reuse, 0x7d ;  /* 0x0000007d858c7836 */ /* 0x040fe40000000000 */
        /* <DEDUP_REMOVED lines=9> */
[----:B------:R-:W-:Y:S01]  /*4e20*/  IMAD.HI.U32 R41, R38, R2, RZ ;  /* 0x0000000226297227 */ /* 0x000fe200078e00ff */
[----:B------:R-:W-:Y:S01]  /*4e30*/  IABS R49, R145 ;  /* 0x0000009100317213 */ /* 0x000fe20000000000 */
[----:B------:R-:W-:Y:S02]  /*4e40*/  STL [R1+0x8b0], R146 ;  /* 0x0008b09201007387 */ /* 0x000fe40000100800 */
[----:B------:R-:W-:Y:S01]  /*4e50*/  @!P1 IMAD.IADD R25, R25, 0x1, -R0 ;  /* 0x0000000119199824 */ /* 0x000fe200078e0a00 */
[----:B------:R-:W-:Y:S01]  /*4e60*/  ISETP.GT.U32.AND P1, PT, R0, R18, PT ;  /* 0x000000120000720c */ /* 0x000fe20003f24070 */
[C---:B------:R-:W-:Y:S01]  /*4e70*/  IMAD.HI.U32 R45, R38.reuse, R11, RZ ;  /* 0x0000000b262d7227 */ /* 0x040fe200078e00ff */
[----:B------:R-:W-:Y:S03]  /*4e80*/  STL [R1+0x878], R251 ;  /* 0x000878fb01007387 */ /* 0x000fe60000100800 */
[----:B------:R-:W-:Y:S01]  /*4e90*/  IMAD.MOV R41, RZ, RZ, -R41 ;  /* 0x000000ffff297224 */ /* 0x000fe200078e0a29 */
[----:B------:R-:W-:Y:S01]  /*4ea0*/  STL [R1+0x8ac], R145 ;  /* 0x0008ac9101007387 */ /* 0x000fe20000100800 */
[----:B------:R-:W-:-:S03]  /*4eb0*/  IMAD.HI.U32 R39, R38, R44, RZ ;  /* 0x0000002c26277227 */ /* 0x000fc600078e00ff */
[----:B------:R-:W-:Y:S01]  /*4ec0*/  STL [R1+0x8a8], R144 ;  /* 0x0008a89001007387 */ /* 0x000fe20000100800 */
[----:B------:R-:W-:Y:S02]  /*4ed0*/  IMAD.MOV R45, RZ, RZ, -R45 ;  /* 0x000000ffff2d7224 */ /* 0x000fe400078e0a2d */
[----:B------:R-:W-:Y:S01]  /*4ee0*/  IMAD R2, R0, R41, R2 ;  /* 0x0000002900027224 */ /* 0x000fe200078e0202 */
[----:B------:R-:W-:Y:S01]  /*4ef0*/  STL [R1+0x8a4], R143 ;  /* 0x0008a48f01007387 */ /* 0x000fe20000100800 */
[C---:B------:R-:W-:Y:S02]  /*4f00*/  VIADD R142, R133.reuse, 0x7b ;  /* 0x0000007b858e7836 */ /* 0x040fe40000000000 */
[----:B------:R-:W-:Y:S02]  /*4f10*/  VIADD R141, R133, 0x7c ;  /* 0x0000007c858d7836 */ /* 0x000fe40000000000 */
[C---:B------:R-:W-:Y:S01]  /*4f20*/  IMAD.HI.U32 R41, R38.reuse, R49, RZ ;  /* 0x0000003126297227 */ /* 0x040fe200078e00ff */
[----:B------:R-:W-:Y:S01]  /*4f30*/  IABS R46, R142 ;  /* 0x0000008e002e7213 */ /* 0x000fe20000000000 */
[----:B------:R-:W-:Y:S02]  /*4f40*/  STL [R1+0x8a0], R142 ;  /* 0x0008a08e01007387 */ /* 0x000fe40000100800 */
[----:B------:R-:W-:-:S02]  /*4f50*/  IMAD.HI.U32 R40, R38, R48, RZ ;  /* 0x0000003026287227 */ /* 0x000fc400078e00ff */
[----:B------:R-:W-:Y:S02]  /*4f60*/  STL [R1+0x89c], R141 ;  /* 0x00089c8d01007387 */ /* 0x000fe40000100800 */
[----:B------:R-:W-:Y:S02]  /*4f70*/  IMAD.MOV R39, RZ, RZ, -R39 ;  /* 0x000000ffff277224 */ /* 0x000fe400078e0a27 */
[----:B------:R-:W-:Y:S01]  /*4f80*/  VIADD R139, R133, 0x7e ;  /* 0x0000007e858b7836 */ /* 0x000fe20000000000 */
[----:B------:R-:W-:Y:S01]  /*4f90*/  STL [R1+0x898], R140 ;  /* 0x0008988c01007387 */ /* 0x000fe20000100800 */
[----:B------:R-:W-:Y:S01]  /*4fa0*/  @!P3 IMAD.IADD R24, R24, 0x1, -R0 ;  /* 0x000000011818b824 */ /* 0x000fe200078e0a00 */
[C---:B------:R-:W-:Y:S01]  /*4fb0*/  ISETP.GT.U32.AND P3, PT, R0.reuse, R17, PT ;  /* 0x000000110000720c */ /* 0x040fe20003f64070 */
[----:B------:R-:W-:Y:S01]  /*4fc0*/  IMAD R11, R0, R45, R11 ;  /* 0x0000002d000b7224 */ /* 0x000fe200078e020b */
[----:B------:R-:W-:Y:S01]  /*4fd0*/  IABS R45, R141 ;  /* 0x0000008d002d7213 */ /* 0x000fe20000000000 */
[----:B------:R-:W-:Y:S01]  /*4fe0*/  IMAD.MOV R41, RZ, RZ, -R41 ;  /* 0x000000ffff297224 */ /* 0x000fe200078e0a29 */
[----:B------:R-:W-:Y:S01]  /*4ff0*/  STL [R1+0x894], R139 ;  /* 0x0008948b01007387 */ /* 0x000fe20000100800 */
[----:B------:R-:W-:-:S02]  /*5000*/  IMAD.MOV R40, RZ, RZ, -R40 ;  /* 0x000000ffff287224 */ /* 0x000fc400078e0a28 */
[----:B------:R-:W-:Y:S01]  /*5010*/  IMAD R44, R0, R39, R44 ;  /* 0x00000027002c7224 */ /* 0x000fe200078e022c */
[----:B------:R-:W-:Y:S01]  /*5020*/  IABS R39, R139 ;  /* 0x0000008b00277213 */ /* 0x000fe20000000000 */
[----:B------:R-:W-:Y:S01]  /*5030*/  @!P1 IMAD.IADD R18, R18, 0x1, -R0 ;  /* 0x0000000112129824 */ /* 0x000fe200078e0a00 */
[C---:B------:R-:W-:Y:S01]  /*5040*/  ISETP.GT.U32.AND P1, PT, R0.reuse, R8, PT ;  /* 0x000000080000720c */ /* 0x040fe20003f24070 */
[C---:B------:R-:W-:Y:S01]  /*5050*/  IMAD R49, R0.reuse, R41, R49 ;  /* 0x0000002900317224 */ /* 0x040fe200078e0231 */
[----:B------:R-:W2:Y:S01]  /*5060*/  LDL R252, [R1+0x890] ;  /* 0x0008900001fc7983 */ /* 0x000ea20000100800 */
[----:B------:R-:W-:Y:S02]  /*5070*/  IMAD R48, R0, R40, R48 ;  /* 0x0000002800307224 */ /* 0x000fe400078e0230 */
[C---:B------:R-:W-:Y:S01]  /*5080*/  IMAD.HI.U32 R41, R38.reuse, R46, RZ ;  /* 0x0000002e26297227 */ /* 0x040fe200078e00ff */
[----:B------:R-:W3:Y:S03]  /*5090*/  LDL R138, [R1+0x888] ;  /* 0x00088800018a7983 */ /* 0x000ee60000100800 */
[C---:B------:R-:W-:Y:S01]  /*50a0*/  IMAD.HI.U32 R40, R38.reuse, R45, RZ ;  /* 0x0000002d26287227 */ /* 0x040fe200078e00ff */
[----:B-1----:R-:W5:Y:S03]  /*50b0*/  LDL R246, [R1+0x884] ;  /* 0x0008840001f67983 */ /* 0x002f660000100800 */
[----:B------:R-:W-:Y:S01]  /*50c0*/  IMAD.HI.U32 R38, R38, R39, RZ ;  /* 0x0000002726267227 */ /* 0x000fe200078e00ff */
[----:B------:R-:W4:Y:S03]  /*50d0*/  LDL R247, [R1+0x880] ;  /* 0x0008800001f77983 */ /* 0x000f260000100800 */
[----:B------:R-:W-:Y:S01]  /*50e0*/  IMAD.MOV R38, RZ, RZ, -R38 ;  /* 0x000000ffff267224 */ /* 0x000fe200078e0a26 */
[----:B------:R-:W4:Y:S01]  /*50f0*/  LDL R248, [R1+0x87c] ;  /* 0x00087c0001f87983 */ /* 0x000f220000100800 */
[--C-:B------:R-:W-:Y:S01]  /*5100*/  @!P3 IMAD.IADD R17, R17, 0x1, -R0.reuse ;  /* 0x000000011111b824 */ /* 0x100fe200078e0a00 */
[C---:B------:R-:W-:Y:S01]  /*5110*/  ISETP.GT.U32.AND P3, PT, R0.reuse, R6, PT ;  /* 0x000000060000720c */ /* 0x040fe20003f64070 */
[----:B------:R-:W-:Y:S01]  /*5120*/  IMAD R39, R0, R38, R39 ;  /* 0x0000002600277224 */ /* 0x000fe200078e0227 */
[----:B------:R-:W4:Y:S01]  /*5130*/  LDL R249, [R1+0x938] ;  /* 0x0009380001f97983 */ /* 0x000f220000100800 */
[--C-:B------:R-:W-:Y:S01]  /*5140*/  @!P1 IMAD.IADD R8, R8, 0x1, -R0.reuse ;  /* 0x0000000108089824 */ /* 0x100fe200078e0a00 */
[----:B------:R-:W-:Y:S01]  /*5150*/  ISETP.GT.U32.AND P1, PT, R0, R17, PT ;  /* 0x000000110000720c */ /* 0x000fe20003f24070 */
[--C-:B------:R-:W-:Y:S01]  /*5160*/  @!P5 IMAD.IADD R60, R60, 0x1, -R0.reuse ;  /* 0x000000013c3cd824 */ /* 0x100fe200078e0a00 */
[----:B------:R-:W1:Y:S01]  /*5170*/  LDS R38, [UR9] ;  /* 0x00000009ff267984 */ /* 0x000e620008000800 */
[C---:B------:R-:W-:Y:S01]  /*5180*/  ISETP.GT.U32.AND P5, PT, R0.reuse, R66, PT ;  /* 0x000000420000720c */ /* 0x040fe20003fa4070 */
[--C-:B------:R-:W-:Y:S01]  /*5190*/  @!P4 IMAD.IADD R61, R61, 0x1, -R0.reuse ;  /* 0x000000013d3dc824 */ /* 0x100fe200078e0a00 */
[C---:B------:R-:W-:Y:S01]  /*51a0*/  ISETP.GT.U32.AND P4, PT, R0.reuse, R54, PT ;  /* 0x000000360000720c */ /* 0x040fe20003f84070 */
[----:B------:R-:W4:Y:S01]  /*51b0*/  LDL R250, [R1+0x93c] ;  /* 0x00093c0001fa7983 */ /* 0x000f220000100800 */
[--C-:B------:R-:W-:Y:S01]  /*51c0*/  @!P6 IMAD.IADD R33, R33, 0x1, -R0.reuse ;  /* 0x000000012121e824 */ /* 0x100fe200078e0a00 */
[----:B------:R-:W-:Y:S01]  /*51d0*/  ISETP.GT.U32.AND P6, PT, R0, R26, PT ;  /* 0x0000001a0000720c */ /* 0x000fe20003fc4070 */
[----:B------:R-:W-:-:S02]  /*51e0*/  @!P0 IMAD.IADD R23, R23, 0x1, -R0 ;  /* 0x0000000117178824 */ /* 0x000fc400078e0a00 */
[--C-:B------:R-:W-:Y:S02]  /*51f0*/  @!P3 IMAD.IADD R6, R6, 0x1, -R0.reuse ;  /* 0x000000010606b824 */ /* 0x100fe400078e0a00 */
[--C-:B------:R-:W-:Y:S01]  /*5200*/  @!P1 IMAD.IADD R17, R17, 0x1, -R0.reuse ;  /* 0x0000000111119824 */ /* 0x100fe200078e0a00 */
[----:B------:R-:W-:Y:S01]  /*5210*/  BAR.SYNC.DEFER_BLOCKING 0x0 ;  /* 0x0000000000007b1d */ /* 0x000fe20000010000 */
[----:B------:R-:W-:Y:S01]  /*5220*/  ISETP.GT.U32.AND P1, PT, R0, R8, PT ;  /* 0x000000080000720c */ /* 0x000fe20003f24070 */
[--C-:B------:R-:W-:Y:S01]  /*5230*/  @!P5 IMAD.IADD R66, R66, 0x1, -R0.reuse ;  /* 0x000000014242d824 */ /* 0x100fe200078e0a00 */
[----:B------:R-:W-:Y:S01]  /*5240*/  ISETP.GT.U32.AND P5, PT, R0, R60, PT ;  /* 0x0000003c0000720c */ /* 0x000fe20003fa4070 */
[--C-:B------:R-:W-:Y:S01]  /*5250*/  @!P4 IMAD.IADD R54, R54, 0x1, -R0.reuse ;  /* 0x000000013636c824 */ /* 0x100fe200078e0a00 */
[----:B------:R-:W-:Y:S01]  /*5260*/  ISETP.GT.U32.AND P4, PT, R0, R35, PT ;  /* 0x000000230000720c */ /* 0x000fe20003f84070 */
[----:B------:R-:W-:Y:S02]  /*5270*/  IMAD.MOV R41, RZ, RZ, -R41 ;  /* 0x000000ffff297224 */ /* 0x000fe400078e0a29 */
[----:B------:R-:W-:Y:S01]  /*5280*/  @!P6 IMAD.IADD R26, R26, 0x1, -R0 ;  /* 0x000000011a1ae824 */ /* 0x000fe200078e0a00 */
[C---:B------:R-:W-:Y:S01]  /*5290*/  ISETP.GT.U32.AND P2, PT, R0.reuse, R54, PT ;  /* 0x000000360000720c */ /* 0x040fe20003f44070 */
[----:B------:R-:W-:Y:S01]  /*52a0*/  IMAD.MOV R40, RZ, RZ, -R40 ;  /* 0x000000ffff287224 */ /* 0x000fe200078e0a28 */
[C---:B------:R-:W-:Y:S01]  /*52b0*/  ISETP.GT.U32.AND P6, PT, R0.reuse, R19, PT ;  /* 0x000000130000720c */ /* 0x040fe20003fc4070 */
[----:B------:R-:W-:-:S02]  /*52c0*/  IMAD R46, R0, R41, R46 ;  /* 0x00000029002e7224 */ /* 0x000fc400078e022e */
[--C-:B------:R-:W-:Y:S01]  /*52d0*/  @!P1 IMAD.IADD R8, R8, 0x1, -R0.reuse ;  /* 0x0000000108089824 */ /* 0x100fe200078e0a00 */
[----:B------:R-:W-:Y:S01]  /*52e0*/  ISETP.GT.U32.AND P1, PT, R0, R13, PT ;  /* 0x0000000d0000720c */ /* 0x000fe20003f24070 */
[--C-:B------:R-:W-:Y:S01]  /*52f0*/  @!P5 IMAD.IADD R60, R60, 0x1, -R0.reuse ;  /* 0x000000013c3cd824 */ /* 0x100fe200078e0a00 */
[C---:B------:R-:W-:Y:S01]  /*5300*/  ISETP.GT.U32.AND P5, PT, R0.reuse, R53, PT ;  /* 0x000000350000720c */ /* 0x040fe20003fa4070 */
[--C-:B------:R-:W-:Y:S02]  /*5310*/  @!P4 IMAD.IADD R35, R35, 0x1, -R0.reuse ;  /* 0x000000012323c824 */ /* 0x100fe400078e0a00 */
[----:B------:R-:W-:Y:S02]  /*5320*/  IMAD R45, R0, R40, R45 ;  /* 0x00000028002d7224 */ /* 0x000fe400078e022d */
[----:B------:R-:W-:Y:S01]  /*5330*/  @!P2 IADD3 R54, PT, PT, R54, -R0, RZ ;  /* 0x800000003636a210 */ /* 0x000fe20007ffe0ff */
[----:B------:R-:W2:Y:S01]  /*5340*/  LDC.64 R40, c[0x0][0x3a8] ;  /* 0x0000ea00ff287b82 */ /* 0x000ea20000000a00 */
[----:B------:R-:W-:Y:S01]  /*5350*/  ISETP.GT.U32.AND P2, PT, R0, R36, PT ;  /* 0x000000240000720c */ /* 0x000fe20003f44070 */
[----:B------:R-:W-:Y:S01]  /*5360*/  @!P6 IMAD.IADD R19, R19, 0x1, -R0 ;  /* 0x000000011313e824 */ /* 0x000fe200078e0a00 */
[----:B-1----:R-:W-:-:S02]  /*5370*/  R2UR UR10, R38 ;  /* 0x00000000260a72ca */ /* 0x002fc400000e0000 */
[--C-:B------:R-:W-:Y:S01]  /*5380*/  @!P1 IMAD.IADD R13, R13, 0x1, -R0.reuse ;  /* 0x000000010d0d9824 */ /* 0x100fe200078e0a00 */
[----:B------:R-:W4:Y:S01]  /*5390*/  LDL R38, [R1+0x88c] ;  /* 0x00088c0001267983 */ /* 0x000f220000100800 */
[C---:B------:R-:W-:Y:S01]  /*53a0*/  ISETP.GT.U32.AND P1, PT, R0.reuse, R44, PT ;  /* 0x0000002c0000720c */ /* 0x040fe20003f24070 */
[----:B------:R-:W-:Y:S01]  /*53b0*/  @!P5 IMAD.IADD R53, R53, 0x1, -R0 ;  /* 0x000000013535d824 */ /* 0x000fe200078e0a00 */
[----:B------:R-:W-:-:S04]  /*53c0*/  ISETP.GT.U32.AND P5, PT, R0, R34, PT ;  /* 0x000000220000720c */ /* 0x000fc80003fa4070 */
[----:B------:R-:W-:Y:S01]  /*53d0*/  ISETP.GT.U32.AND P4, PT, R0, R53, PT ;  /* 0x000000350000720c */ /* 0x000fe20003f84070 */
[----:B------:R-:W-:Y:S01]  /*53e0*/  @!P2 IMAD.IADD R36, R36, 0x1, -R0 ;  /* 0x000000012424a824 */ /* 0x000fe200078e0a00 */
[----:B------:R-:W-:-:S05]  /*53f0*/  ISETP.GT.U32.AND P2, PT, R0, R29, PT ;  /* 0x0000001d0000720c */ /* 0x000fca0003f44070 */
[--C-:B------:R-:W-:Y:S01]  /*5400*/  @!P1 IMAD.IADD R44, R44, 0x1, -R0.reuse ;  /* 0x000000012c2c9824 */ /* 0x100fe200078e0a00 */
[----:B------:R-:W-:Y:S01]  /*5410*/  ISETP.GE.AND P1, PT, R251, RZ, PT ;  /* 0x000000fffb00720c */ /* 0x000fe20003f26270 */
[--C-:B------:R-:W-:Y:S01]  /*5420*/  @!P5 IMAD.IADD R34, R34, 0x1, -R0.reuse ;  /* 0x000000012222d824 */ /* 0x100fe200078e0a00 */
[----:B------:R-:W4:Y:S01]  /*5430*/  LDL R251, [R1+0x934] ;  /* 0x0009340001fb7983 */ /* 0x000f220000100800 */
[C---:B------:R-:W-:Y:S02]  /*5440*/  ISETP.GT.U32.AND P5, PT, R0.reuse, R52, PT ;  /* 0x000000340000720c */ /* 0x040fe40003fa4070 */
[--C-:B------:R-:W-:Y:S01]  /*5450*/  @!P4 IMAD.IADD R53, R53, 0x1, -R0.reuse ;  /* 0x000000013535c824 */ /* 0x100fe200078e0a00 */
[C---:B------:R-:W-:Y:S01]  /*5460*/  ISETP.GT.U32.AND P4, PT, R0.reuse, R35, PT ;  /* 0x000000230000720c */ /* 0x040fe20003f84070 */
[----:B------:R-:W-:Y:S01]  /*5470*/  @!P2 IMAD.IADD R29, R29, 0x1, -R0 ;  /* 0x000000011d1da824 */ /* 0x000fe200078e0a00 */
[----:B------:R-:W-:-:S04]  /*5480*/  ISETP.GT.U32.AND P2, PT, R0, R22, PT ;  /* 0x000000160000720c */ /* 0x000fc80003f44070 */
[----:B------:R-:W-:-:S04]  /*5490*/  ISETP.GT.U32.AND P0, PT, R0, R29, PT ;  /* 0x0000001d0000720c */ /* 0x000fc80003f04070 */
[--C-:B------:R-:W-:Y:S01]  /*54a0*/  @!P5 IMAD.IADD R52, R52, 0x1, -R0.reuse ;  /* 0x000000013434d824 */ /* 0x100fe200078e0a00 */
[C---:B------:R-:W-:Y:S02]  /*54b0*/  ISETP.GT.U32.AND P5, PT, R0.reuse, R34, PT ;  /* 0x000000220000720c */ /* 0x040fe40003fa4070 */
[----:B------:R-:W-:Y:S02]  /*54c0*/  @!P4 IADD3 R35, PT, PT, R35, -R0, RZ ;  /* 0x800000002323c210 */ /* 0x000fe40007ffe0ff */
[----:B------:R-:W-:Y:S01]  /*54d0*/  ISETP.GT.U32.AND P4, PT, R0, R28, PT ;  /* 0x0000001c0000720c */ /* 0x000fe20003f84070 */
[----:B------:R-:W-:-:S03]  /*54e0*/  @!P2 IMAD.IADD R22, R22, 0x1, -R0 ;  /* 0x000000011616a824 */ /* 0x000fc600078e0a00 */
[----:B------:R-:W-:Y:S01]  /*54f0*/  @!P0 IMAD.IADD R29, R29, 0x1, -R0 ;  /* 0x000000011d1d8824 */ /* 0x000fe200078e0a00 */
[----:B------:R-:W-:-:S04]  /*5500*/  ISETP.GT.U32.AND P0, PT, R0, R23, PT ;  /* 0x000000170000720c */ /* 0x000fc80003f04070 */
[----:B------:R-:W-:Y:S01]  /*5510*/  @!P5 IMAD.IADD R34, R34, 0x1, -R0 ;  /* 0x000000012222d824 */ /* 0x000fe200078e0a00 */
[----:B------:R-:W-:-:S03]  /*5520*/  ISETP.GT.U32.AND P5, PT, R0, R27, PT ;  /* 0x0000001b0000720c */ /* 0x000fc60003fa4070 */
[----:B------:R-:W-:Y:S02]  /*5530*/  @!P4 IADD3 R28, PT, PT, R28, -R0, RZ ;  /* 0x800000001c1cc210 */ /* 0x000fe40007ffe0ff */
[C---:B------:R-:W-:Y:S02]  /*5540*/  ISETP.GT.U32.AND P4, PT, R0.reuse, R21, PT ;  /* 0x000000150000720c */ /* 0x040fe40003f84070 */
[C---:B------:R-:W-:Y:S01]  /*5550*/  ISETP.GT.U32.AND P2, PT, R0.reuse, R28, PT ;  /* 0x0000001c0000720c */ /* 0x040fe20003f44070 */
[----:B------:R-:W-:Y:S01]  /*5560*/  @!P0 IMAD.IADD R23, R23, 0x1, -R0 ;  /* 0x0000000117178824 */ /* 0x000fe200078e0a00 */
[----:B------:R-:W-:-:S04]  /*5570*/  ISETP.GT.U32.AND P0, PT, R0, R16, PT ;  /* 0x000000100000720c */ /* 0x000fc80003f04070 */
[----:B------:R-:W-:Y:S01]  /*5580*/  @!P5 IMAD.IADD R27, R27, 0x1, -R0 ;  /* 0x000000011b1bd824 */ /* 0x000fe200078e0a00 */
[----:B------:R-:W-:-:S04]  /*5590*/  ISETP.GT.U32.AND P5, PT, R0, R20, PT ;  /* 0x000000140000720c */ /* 0x000fc80003fa4070 */
[----:B------:R-:W-:Y:S02]  /*55a0*/  @!P4 IADD3 R21, PT, PT, R21, -R0, RZ ;  /* 0x800000001515c210 */ /* 0x000fe40007ffe0ff */
[----:B------:R-:W-:Y:S01]  /*55b0*/  ISETP.GT.U32.AND P4, PT, R0, R27, PT ;  /* 0x0000001b0000720c */ /* 0x000fe20003f84070 */
[--C-:B------:R-:W-:Y:S01]  /*55c0*/  @!P2 IMAD.IADD R28, R28, 0x1, -R0.reuse ;  /* 0x000000011c1ca824 */ /* 0x100fe200078e0a00 */
[----:B------:R-:W-:Y:S01]  /*55d0*/  ISETP.GT.U32.AND P2, PT, R0, R22, PT ;  /* 0x000000160000720c */ /* 0x000fe20003f44070 */
[----:B------:R-:W-:Y:S01]  /*55e0*/  @!P0 IMAD.IADD R16, R16, 0x1, -R0 ;  /* 0x0000000110108824 */ /* 0x000fe200078e0a00 */
[----:B------:R-:W-:-:S03]  /*55f0*/  ISETP.GT.U32.AND P0, PT, R0, R4, PT ;  /* 0x000000040000720c */ /* 0x000fc60003f04070 */
[--C-:B------:R-:W-:Y:S01]  /*5600*/  @!P5 IMAD.IADD R20, R20, 0x1, -R0.reuse ;  /* 0x000000011414d824 */ /* 0x100fe200078e0a00 */
[C---:B------:R-:W-:Y:S02]  /*5610*/  ISETP.GT.U32.AND P5, PT, R0.reuse, R26, PT ;  /* 0x0000001a0000720c */ /* 0x040fe40003fa4070 */
[C---:B------:R-:W-:Y:S02]  /*5620*/  ISETP.GT.U32.AND P3, PT, R0.reuse, R16, PT ;  /* 0x000000100000720c */ /* 0x040fe40003f64070 */
[----:B------:R-:W-:Y:S02]  /*5630*/  ISETP.GT.U32.AND P6, PT, R0, R20, PT ;  /* 0x000000140000720c */ /* 0x000fe40003fc4070 */
[----:B------:R-:W-:Y:S01]  /*5640*/  @!P4 IADD3 R27, PT, PT, R27, -R0, RZ ;  /* 0x800000001b1bc210 */ /* 0x000fe20007ffe0ff */
[--C-:B------:R-:W-:Y:S01]  /*5650*/  @!P2 IMAD.IADD R22, R22, 0x1, -R0.reuse ;  /* 0x000000011616a824 */ /* 0x100fe200078e0a00 */
[----:B------:R-:W-:Y:S01]  /*5660*/  ISETP.GT.U32.AND P4, PT, R0, R21, PT ;  /* 0x000000150000720c */ /* 0x000fe20003f84070 */
[----:B------:R-:W-:Y:S01]  /*5670*/  @!P0 IMAD.IADD R4, R4, 0x1, -R0 ;  /* 0x0000000104048824 */ /* 0x000fe200078e0a00 */
[----:B------:R-:W-:-:S03]  /*5680*/  ISETP.GT.U32.AND P2, PT, R0, R15, PT ;  /* 0x0000000f0000720c */ /* 0x000fc60003f44070 */
[--C-:B------:R-:W-:Y:S01]  /*5690*/  @!P5 IMAD.IADD R26, R26, 0x1, -R0.reuse ;  /* 0x000000011a1ad824 */ /* 0x100fe200078e0a00 */
[----:B------:R-:W-:Y:S01]  /*56a0*/  ISETP.GT.U32.AND P5, PT, R0, R19, PT ;  /* 0x000000130000720c */ /* 0x000fe20003fa4070 */
[--C-:B------:R-:W-:Y:S01]  /*56b0*/  @!P3 IMAD.IADD R16, R16, 0x1, -R0.reuse ;  /* 0x000000011010b824 */ /* 0x100fe200078e0a00 */
[----:B------:R-:W-:Y:S02]  /*56c0*/  ISETP.GT.U32.AND P3, PT, R0, R6, PT ;  /* 0x000000060000720c */ /* 0x000fe40003f64070 */
[----:B------:R-:W-:Y:S02]  /*56d0*/  @!P6 IADD3 R20, PT, PT, R20, -R0, RZ ;  /* 0x800000001414e210 */ /* 0x000fe40007ffe0ff */
[C---:B------:R-:W-:Y:S01]  /*56e0*/  ISETP.GT.U32.AND P6, PT, R0.reuse, R12, PT ;  /* 0x0000000c0000720c */ /* 0x040fe20003fc4070 */
[--C-:B------:R-:W-:Y:S01]  /*56f0*/  @!P4 IMAD.IADD R21, R21, 0x1, -R0.reuse ;  /* 0x000000011515c824 */ /* 0x100fe200078e0a00 */
[C---:B------:R-:W-:Y:S01]  /*5700*/  ISETP.GT.U32.AND P4, PT, R0.reuse, R14, PT ;  /* 0x0000000e0000720c */ /* 0x040fe20003f84070 */
[----:B------:R-:W-:Y:S01]  /*5710*/  @!P2 IMAD.IADD R15, R15, 0x1, -R0 ;  /* 0x000000010f0fa824 */ /* 0x000fe200078e0a00 */
[----:B------:R-:W-:-:S03]  /*5720*/  ISETP.GT.U32.AND P2, PT, R0, R5, PT ;  /* 0x000000050000720c */ /* 0x000fc60003f44070 */
[--C-:B------:R-:W-:Y:S01]  /*5730*/  @!P5 IMAD.IADD R19, R19, 0x1, -R0.reuse ;  /* 0x000000011313d824 */ /* 0x100fe200078e0a00 */
[----:B------:R-:W-:Y:S01]  /*5740*/  ISETP.GT.U32.AND P5, PT, R0, R10, PT ;  /* 0x0000000a0000720c */ /* 0x000fe20003fa4070 */
[--C-:B------:R-:W-:Y:S01]  /*5750*/  @!P3 IMAD.IADD R6, R6, 0x1, -R0.reuse ;  /* 0x000000010606b824 */ /* 0x100fe200078e0a00 */
[C---:B------:R-:W-:Y:S02]  /*5760*/  ISETP.GT.U32.AND P0, PT, R0.reuse, R15, PT ;  /* 0x0000000f0000720c */ /* 0x040fe40003f04070 */
[----:B------:R-:W-:Y:S02]  /*5770*/  ISETP.GT.U32.AND P3, PT, R0, R2, PT ;  /* 0x000000020000720c */ /* 0x000fe40003f64070 */
[----:B------:R-:W-:Y:S01]  /*5780*/  @!P6 IADD3 R12, PT, PT, R12, -R0, RZ ;  /* 0x800000000c0ce210 */ /* 0x000fe20007ffe0ff */
[--C-:B------:R-:W-:Y:S01]  /*5790*/  @!P4 IMAD.IADD R14, R14, 0x1, -R0.reuse ;  /* 0x000000010e0ec824 */ /* 0x100fe200078e0a00 */
[C---:B------:R-:W-:Y:S01]  /*57a0*/  ISETP.GT.U32.AND P4, PT, R0.reuse, R7, PT ;  /* 0x000000070000720c */ /* 0x040fe20003f84070 */
[----:B------:R-:W-:Y:S01]  /*57b0*/  @!P2 IMAD.IADD R5, R5, 0x1, -R0 ;  /* 0x000000010505a824 */ /* 0x000fe200078e0a00 */
[----:B------:R-:W-:-:S02]  /*57c0*/  ISETP.GT.U32.AND P6, PT, R0, R9, PT ;  /* 0x000000090000720c */ /* 0x000fc40003fc4070 */
[----:B------:R-:W-:Y:S01]  /*57d0*/  ISETP.GT.U32.AND P2, PT, R0, R14, PT ;  /* 0x0000000e0000720c */ /* 0x000fe20003f44070 */
[--C-:B------:R-:W-:Y:S01]  /*57e0*/  @!P5 IMAD.IADD R10, R10, 0x1, -R0.reuse ;  /* 0x000000010a0ad824 */ /* 0x100fe200078e0a00 */
[C---:B------:R-:W-:Y:S01]  /*57f0*/  ISETP.GT.U32.AND P5, PT, R0.reuse, R18, PT ;  /* 0x000000120000720c */ /* 0x040fe20003fa4070 */
[--C-:B------:R-:W-:Y:S01]  /*5800*/  @!P0 IMAD.IADD R15, R15, 0x1, -R0.reuse ;  /* 0x000000010f0f8824 */ /* 0x100fe200078e0a00 */
[----:B------:R-:W-:Y:S01]  /*5810*/  ISETP.GT.U32.AND P0, PT, R0, R4, PT ;  /* 0x000000040000720c */ /* 0x000fe20003f04070 */
[----:B------:R-:W-:Y:S01]  /*5820*/  @!P3 IMAD.IADD R2, R2, 0x1, -R0 ;  /* 0x000000010202b824 */ /* 0x000fe200078e0a00 */
[----:B------:R-:W-:-:S03]  /*5830*/  ISETP.GT.U32.AND P3, PT, R0, R39, PT ;  /* 0x000000270000720c */ /* 0x000fc60003f64070 */
[--C-:B------:R-:W-:Y:S01]  /*5840*/  @!P4 IMAD.IADD R7, R7, 0x1, -R0.reuse ;  /* 0x000000010707c824 */ /* 0x100fe200078e0a00 */
[----:B------:R-:W-:Y:S02]  /*5850*/  ISETP.GT.U32.AND P4, PT, R0, R12, PT ;  /* 0x0000000c0000720c */ /* 0x000fe40003f84070 */
[----:B------:R-:W-:Y:S01]  /*5860*/  @!P6 IADD3 R9, PT, PT, R9, -R0, RZ ;  /* 0x800000000909e210 */ /* 0x000fe20007ffe0ff */
[--C-:B------:R-:W-:Y:S01]  /*5870*/  @!P2 IMAD.IADD R14, R14, 0x1, -R0.reuse ;  /* 0x000000010e0ea824 */ /* 0x100fe200078e0a00 */
[----:B------:R-:W-:Y:S01]  /*5880*/  ISETP.GT.U32.AND P2, PT, R0, R5, PT ;  /* 0x000000050000720c */ /* 0x000fe20003f44070 */
[--C-:B------:R-:W-:Y:S01]  /*5890*/  @!P5 IMAD.IADD R18, R18, 0x1, -R0.reuse ;  /* 0x000000011212d824 */ /* 0x100fe200078e0a00 */
[----:B------:R-:W-:Y:S01]  /*58a0*/  ISETP.GT.U32.AND P5, PT, R0, R10, PT ;  /* 0x0000000a0000720c */ /* 0x000fe20003fa4070 */
[----:B------:R-:W-:Y:S01]  /*58b0*/  @!P0 IMAD.IADD R4, R4, 0x1, -R0 ;  /* 0x0000000104048824 */ /* 0x000fe200078e0a00 */
[C---:B------:R-:W-:Y:S02]  /*58c0*/  ISETP.GT.U32.AND P6, PT, R0.reuse, R7, PT ;  /* 0x000000070000720c */ /* 0x040fe40003fc4070 */
[----:B------:R-:W-:-:S03]  /*58d0*/  ISETP.GT.U32.AND P0, PT, R0, R49, PT ;  /* 0x000000310000720c */ /* 0x000fc60003f04070 */
[----:B------:R-:W-:Y:S01]  /*58e0*/  @!P4 IMAD.IADD R12, R12, 0x1, -R0 ;  /* 0x000000010c0cc824 */ /* 0x000fe200078e0a00 */
[----:B------:R-:W-:-:S03]  /*58f0*/  ISETP.GT.U32.AND P4, PT, R0, R9, PT ;  /* 0x000000090000720c */ /* 0x000fc60003f84070 */
[--C-:B------:R-:W-:Y:S01]  /*5900*/  @!P2 IMAD.IADD R5, R5, 0x1, -R0.reuse ;  /* 0x000000010505a824 */ /* 0x100fe200078e0a00 */
[----:B------:R-:W-:Y:S02]  /*5910*/  ISETP.GT.U32.AND P2, PT, R0, R48, PT ;  /* 0x000000300000720c */ /* 0x000fe40003f44070 */
[----:B------:R-:W-:Y:S01]  /*5920*/  @!P5 IADD3 R10, PT, PT, R10, -R0, RZ ;  /* 0x800000000a0ad210 */ /* 0x000fe20007ffe0ff */
[--C-:B------:R-:W-:Y:S01]  /*5930*/  @!P6 IMAD.IADD R7, R7, 0x1, -R0.reuse ;  /* 0x000000010707e824 */ /* 0x100fe200078e0a00 */
[C---:B------:R-:W-:Y:S01]  /*5940*/  ISETP.GT.U32.AND P5, PT, R0.reuse, R11, PT ;  /* 0x0000000b0000720c */ /* 0x040fe20003fa4070 */
[----:B------:R-:W-:Y:S01]  /*5950*/  @!P0 IMAD.IADD R49, R49, 0x1, -R0 ;  /* 0x0000000131318824 */ /* 0x000fe200078e0a00 */
[----:B------:R-:W-:-:S03]  /*5960*/  ISETP.GT.U32.AND P6, PT, R0, R47, PT ;  /* 0x0000002f0000720c */ /* 0x000fc60003fc4070 */
[----:B------:R-:W-:Y:S01]  /*5970*/  @!P4 IMAD.IADD R9, R9, 0x1, -R0 ;  /* 0x000000010909c824 */ /* 0x000fe200078e0a00 */
[----:B------:R-:W-:-:S03]  /*5980*/  ISETP.GT.U32.AND P4, PT, R0, R46, PT ;  /* 0x0000002e0000720c */ /* 0x000fc60003f84070 */
[----:B------:R-:W-:Y:S01]  /*5990*/  @!P2 IMAD.IADD R48, R48, 0x1, -R0 ;  /* 0x000000013030a824 */ /* 0x000fe200078e0a00 */
[----:B------:R-:W-:-:S03]  /*59a0*/  ISETP.GT.U32.AND P2, PT, R0, R13, PT ;  /* 0x0000000d0000720c */ /* 0x000fc60003f44070 */
[----:B------:R-:W-:Y:S02]  /*59b0*/  @!P5 IADD3 R11, PT, PT, R11, -R0, RZ ;  /* 0x800000000b0bd210 */ /* 0x000fe40007ffe0ff */
[C---:B------:R-:W-:Y:S01]  /*59c0*/  ISETP.GT.U32.AND P5, PT, R0.reuse, R45, PT ;  /* 0x0000002d0000720c */ /* 0x040fe20003fa4070 */
[--C-:B------:R-:W-:Y:S01]  /*59d0*/  @!P6 IMAD.IADD R47, R47, 0x1, -R0.reuse ;  /* 0x000000012f2fe824 */ /* 0x100fe200078e0a00 */
[----:B------:R-:W-:Y:S02]  /*59e0*/  ISETP.GT.U32.AND P0, PT, R0, R11, PT ;  /* 0x0000000b0000720c */ /* 0x000fe40003f04070 */
[----:B------:R-:W-:Y:S01]  /*59f0*/  @!P4 IMAD.IADD R46, R46, 0x1, -R0 ;  /* 0x000000012e2ec824 */ /* 0x000fe200078e0a00 */
[C---:B------:R-:W-:Y:S02]  /*5a00*/  ISETP.GT.U32.AND P4, PT, R0.reuse, R49, PT ;  /* 0x000000310000720c */ /* 0x040fe40003f84070 */
[----:B------:R-:W-:-:S06]  /*5a10*/  ISETP.GT.U32.AND P6, PT, R0, R2, PT ;  /* 0x000000020000720c */ /* 0x000fcc0003fc4070 */
[----:B------:R-:W-:Y:S02]  /*5a20*/  @!P5 IADD3 R45, PT, PT, R45, -R0, RZ ;  /* 0x800000002d2dd210 */ /* 0x000fe40007ffe0ff */
[C---:B------:R-:W-:Y:S01]  /*5a30*/  ISETP.GT.U32.AND P5, PT, R0.reuse, R48, PT ;  /* 0x000000300000720c */ /* 0x040fe20003fa4070 */
[--C-:B------:R-:W-:Y:S01]  /*5a40*/  @!P3 IMAD.IADD R39, R39, 0x1, -R0.reuse ;  /* 0x000000012727b824 */ /* 0x100fe200078e0a00 */
[----:B------:R-:W-:Y:S01]  /*5a50*/  ISETP.GT.U32.AND P3, PT, R0, R45, PT ;  /* 0x0000002d0000720c */ /* 0x000fe20003f64070 */
[----:B------:R-:W-:-:S03]  /*5a60*/  @!P4 IMAD.IADD R49, R49, 0x1, -R0 ;  /* 0x000000013131c824 */ /* 0x000fc600078e0a00 */
[C---:B------:R-:W-:Y:S01]  /*5a70*/  ISETP.GT.U32.AND P4, PT, R0.reuse, R39, PT ;  /* 0x000000270000720c */ /* 0x040fe20003f84070 */
[--C-:B------:R-:W-:Y:S01]  /*5a80*/  @!P0 IMAD.IADD R11, R11, 0x1, -R0.reuse ;  /* 0x000000010b0b8824 */ /* 0x100fe200078e0a00 */
[C---:B------:R-:W-:Y:S01]  /*5a90*/  ISETP.GT.U32.AND P0, PT, R0.reuse, R47, PT ;  /* 0x0000002f0000720c */ /* 0x040fe20003f04070 */
[--C-:B------:R-:W-:Y:S01]  /*5aa0*/  @!P2 IMAD.IADD R13, R13, 0x1, -R0.reuse ;  /* 0x000000010d0da824 */ /* 0x100fe200078e0a00 */
[----:B------:R-:W-:Y:S01]  /*5ab0*/  ISETP.GT.U32.AND P2, PT, R0, R46, PT ;  /* 0x0000002e0000720c */ /* 0x000fe20003f44070 */
[--C-:B------:R-:W-:Y:S02]  /*5ac0*/  @!P6 IMAD.IADD R2, R2, 0x1, -R0.reuse ;  /* 0x000000010202e824 */ /* 0x100fe400078e0a00 */
[----:B------:R-:W-:Y:S02]  /*5ad0*/  @!P5 IADD3 R48, PT, PT, R48, -R0, RZ ;  /* 0x800000003030d210 */ /* 0x000fe40007ffe0ff */
[----:B------:R-:W-:Y:S02]  /*5ae0*/  ISETP.NE.AND P5, PT, R42, RZ, PT ;  /* 0x000000ff2a00720c */ /* 0x000fe40003fa5270 */
[----:B------:R-:W-:Y:S01]  /*5af0*/  ISETP.GT.U32.AND P6, PT, R0, R44, PT ;  /* 0x0000002c0000720c */ /* 0x000fe20003fc4070 */
[----:B------:R-:W-:Y:S01]  /*5b00*/  @!P3 IMAD.IADD R45, R45, 0x1, -R0 ;  /* 0x000000012d2db824 */ /* 0x000fe200078e0a00 */
[----:B------:R-:W-:Y:S01]  /*5b10*/  ISETP.GE.AND P3, PT, R133, RZ, PT ;  /* 0x000000ff8500720c */ /* 0x000fe20003f66270 */
[----:B------:R-:W-:-:S02]  /*5b20*/  @!P1 IMAD.MOV R3, RZ, RZ, -R3 ;  /* 0x000000ffff039224 */ /* 0x000fc400078e0a03 */
[--C-:B------:R-:W-:Y:S02]  /*5b30*/  @!P4 IMAD.IADD R39, R39, 0x1, -R0.reuse ;  /* 0x000000012727c824 */ /* 0x100fe400078e0a00 */
[--C-:B------:R-:W-:Y:S02]  /*5b40*/  @!P0 IMAD.IADD R47, R47, 0x1, -R0.reuse ;  /* 0x000000012f2f8824 */ /* 0x100fe400078e0a00 */
[--C-:B------:R-:W-:Y:S02]  /*5b50*/  @!P2 IMAD.IADD R46, R46, 0x1, -R0.reuse ;  /* 0x000000012e2ea824 */ /* 0x100fe400078e0a00 */
[----:B------:R-:W-:Y:S02]  /*5b60*/  @!P5 LOP3.LUT R3, RZ, R42, RZ, 0x33, !PT ;  /* 0x0000002aff03d212 */ /* 0x000fe400078e33ff */
[----:B------:R-:W-:Y:S01]  /*5b70*/  @!P6 IMAD.IADD R44, R44, 0x1, -R0 ;  /* 0x000000012c2ce824 */ /* 0x000fe200078e0a00 */
[----:B------:R-:W4:Y:S01]  /*5b80*/  LDL R42, [R1+0x944] ;  /* 0x00094400012a7983 */ /* 0x000f220000100800 */
[----:B--2---:R-:W-:-:S03]  /*5b90*/  IMAD R0, R132, R41, RZ ;  /* 0x0000002984007224 */ /* 0x004fc600078e02ff */
[----:B------:R-:W2:Y:S01]  /*5ba0*/  LDL R132, [R1+0x940] ;  /* 0x0009400001847983 */ /* 0x000ea20000100800 */
[----:B------:R-:W-:Y:S02]  /*5bb0*/  @!P3 IADD3 R137, PT, PT, -R137, RZ, RZ ;  /* 0x000000ff8989b210 */ /* 0x000fe40007ffe1ff */
[----:B------:R-:W-:Y:S02]  /*5bc0*/  ISETP.GE.AND P4, PT, R252, RZ, PT ;  /* 0x000000fffc00720c */ /* 0x000fe40003f86270 */
[----:B------:R-:W2:Y:S01]  /*5bd0*/  LDL R252, [R1+0x930] ;  /* 0x0009300001fc7983 */ /* 0x000ea20000100800 */
[----:B---3--:R-:W-:-:S03]  /*5be0*/  ISETP.GE.AND P1, PT, R138, RZ, PT ;  /* 0x000000ff8a00720c */ /* 0x008fc60003f26270 */
[----:B------:R-:W3:Y:S01]  /*5bf0*/  LDL R138, [R1+0xa24] ;  /* 0x000a2400018a7983 */ /* 0x000ee20000100800 */
[----:B-----5:R-:W-:Y:S02]  /*5c00*/  ISETP.GE.AND P2, PT, R246, RZ, PT ;  /* 0x000000fff600720c */ /* 0x020fe40003f46270 */
[----:B----4-:R-:W-:-:S04]  /*5c10*/  ISETP.GE.AND P3, PT, R247, RZ, PT ;  /* 0x000000fff700720c */ /* 0x010fc80003f66270 */
[----:B------:R-:W-:Y:S01]  /*5c20*/  @!P4 IMAD.MOV R136, RZ, RZ, -R136 ;  /* 0x000000ffff88c224 */ /* 0x000fe200078e0a88 */
[----:B------:R-:W-:Y:S02]  /*5c30*/  ISETP.GE.AND P4, PT, R248, RZ, PT ;  /* 0x000000fff800720c */ /* 0x000fe40003f86270 */
[----:B------:R-:W-:-:S04]  /*5c40*/  @!P1 IMAD.MOV R134, RZ, RZ, -R134 ;  /* 0x000000ffff869224 */ /* 0x000fc800078e0a86 */
[----:B------:R-:W-:Y:S01]  /*5c50*/  @!P2 IMAD.MOV R131, RZ, RZ, -R131 ;  /* 0x000000ffff83a224 */ /* 0x000fe200078e0a83 */
[----:B------:R-:W-:Y:S02]  /*5c60*/  ISETP.GE.AND P1, PT, R250, RZ, PT ;  /* 0x000000fffa00720c */ /* 0x000fe40003f26270 */
[----:B------:R-:W-:Y:S02]  /*5c70*/  ISETP.GE.AND P5, PT, R38, RZ, PT ;  /* 0x000000ff2600720c */ /* 0x000fe40003fa6270 */
[----:B------:R-:W4:Y:S04]  /*5c80*/  LDL R38, [R1+0x92c] ;  /* 0x00092c0001267983 */ /* 0x000f280000100800 */
[----:B------:R-:W5:Y:S04]  /*5c90*/  LDL.LU R246, [R1+0xa8c] ;  /* 0x000a8c0001f67983 */ /* 0x000f680000300800 */
[----:B------:R-:W5:Y:S03]  /*5ca0*/  LDL.LU R247, [R1+0xa88] ;  /* 0x000a880001f77983 */ /* 0x000f660000300800 */
[----:B------:R-:W-:Y:S01]  /*5cb0*/  @!P5 IMAD.MOV R135, RZ, RZ, -R135 ;  /* 0x000000ffff87d224 */ /* 0x000fe200078e0a87 */
[----:B------:R-:W5:Y:S01]  /*5cc0*/  LDL.LU R248, [R1+0xa84] ;  /* 0x000a840001f87983 */ /* 0x000f620000300800 */
[----:B------:R-:W-:-:S02]  /*5cd0*/  ISETP.GE.AND P5, PT, R249, RZ, PT ;  /* 0x000000fff900720c */ /* 0x000fc40003fa6270 */
[----:B------:R-:W-:Y:S01]  /*5ce0*/  ISETP.GE.AND P2, PT, R251, RZ, PT ;  /* 0x000000fffb00720c */ /* 0x000fe20003f46270 */
[----:B------:R-:W5:Y:S04]  /*5cf0*/  LDL.LU R249, [R1+0xa80] ;  /* 0x000a800001f97983 */ /* 0x000f680000300800 */
[----:B------:R-:W5:Y:S04]  /*5d00*/  LDL.LU R250, [R1+0xa7c] ;  /* 0x000a7c0001fa7983 */ /* 0x000f680000300800 */
[----:B------:R-:W5:Y:S01]  /*5d10*/  LDL.LU R251, [R1+0xa78] ;  /* 0x000a780001fb7983 */ /* 0x000f620000300800 */
[----:B------:R-:W-:-:S02]  /*5d20*/  @!P4 IMAD.MOV R129, RZ, RZ, -R129 ;  /* 0x000000ffff81c224 */ /* 0x000fc400078e0a81 */
[----:B------:R-:W-:Y:S01]  /*5d30*/  @!P3 IMAD.MOV R130, RZ, RZ, -R130 ;  /* 0x000000ffff82b224 */ /* 0x000fe200078e0a82 */
[----:B------:R-:W-:Y:S01]  /*5d40*/  @!P5 IADD3 R128, PT, PT, -R128, RZ, RZ ;  /* 0x000000ff8080d210 */ /* 0x000fe20007ffe1ff */
[----:B------:R-:W-:Y:S02]  /*5d50*/  @!P1 IMAD.MOV R127, RZ, RZ, -R127 ;  /* 0x000000ffff7f9224 */ /* 0x000fe400078e0a7f */
[----:B------:R-:W-:Y:S01]  /*5d60*/  @!P2 IMAD.MOV R126, RZ, RZ, -R126 ;  /* 0x000000ffff7ea224 */ /* 0x000fe200078e0a7e */
[----:B--2---:R-:W-:Y:S02]  /*5d70*/  ISETP.GE.AND P3, PT, R132, RZ, PT ;  /* 0x000000ff8400720c */ /* 0x004fe40003f66270 */
[----:B------:R-:W-:Y:S02]  /*5d80*/  ISETP.GE.AND P5, PT, R42, RZ, PT ;  /* 0x000000ff2a00720c */ /* 0x000fe40003fa6270 */
[----:B------:R-:W-:-:S09]  /*5d90*/  ISETP.GE.AND P4, PT, R252, RZ, PT ;  /* 0x000000fffc00720c */ /* 0x000fd20003f86270 */
[----:B------:R-:W-:Y:S01]  /*5da0*/  @!P3 IMAD.MOV R125, RZ, RZ, -R125 ;  /* 0x000000ffff7db224 */ /* 0x000fe200078e0a7d */
[----:B---3--:R-:W-:-:S03]  /*5db0*/  ISETP.GE.AND P2, PT, R138, RZ, PT ;  /* 0x000000ff8a00720c */ /* 0x008fc60003f46270 */
[----:B------:R-:W-:Y:S02]  /*5dc0*/  @!P4 IMAD.MOV R124, RZ, RZ, -R124 ;  /* 0x000000ffff7cc224 */ /* 0x000fe400078e0a7c */
[----:B------:R-:W-:-:S08]  /*5dd0*/  @!P5 IMAD.MOV R123, RZ, RZ, -R123 ;  /* 0x000000ffff7bd224 */ /* 0x000fd000078e0a7b */
[----:B------:R-:W-:Y:S02]  /*5de0*/  @!P2 IADD3 R121, PT, PT, -R121, RZ, RZ ;  /* 0x000000ff7979a210 */ /* 0x000fe40007ffe1ff */
[----:B----4-:R-:W-:Y:S02]  /*5df0*/  ISETP.GE.AND P1, PT, R38, RZ, PT ;  /* 0x000000ff2600720c */ /* 0x010fe40003f26270 */
[----:B-----5:R-:W-:Y:S02]  /*5e00*/  ISETP.GE.AND P4, PT, R250, RZ, PT ;  /* 0x000000fffa00720c */ /* 0x020fe40003f86270 */
[----:B------:R-:W-:-:S09]  /*5e10*/  ISETP.GE.AND P3, PT, R251, RZ, PT ;  /* 0x000000fffb00720c */ /* 0x000fd20003f66270 */
[----:B------:R-:W-:Y:S01]  /*5e20*/  @!P1 IMAD.MOV R122, RZ, RZ, -R122 ;  /* 0x000000ffff7a9224 */ /* 0x000fe200078e0a7a */
[----:B------:R-:W-:Y:S02]  /*5e30*/  ISETP.GE.AND P5, PT, R249, RZ, PT ;  /* 0x000000fff900720c */ /* 0x000fe40003fa6270 */
[----:B------:R-:W-:Y:S02]  /*5e40*/  ISETP.GE.AND P1, PT, R248, RZ, PT ;  /* 0x000000fff800720c */ /* 0x000fe40003f26270 */
[----:B------:R-:W-:Y:S01]  /*5e50*/  ISETP.GE.AND P2, PT, R247, RZ, PT ;  /* 0x000000fff700720c */ /* 0x000fe20003f46270 */
[----:B------:R-:W-:Y:S01]  /*5e60*/  @!P4 IMAD.MOV R119, RZ, RZ, -R119 ;  /* 0x000000ffff77c224 */ /* 0x000fe200078e0a77 */
[----:B------:R-:W-:Y:S01]  /*5e70*/  ISETP.GE.AND P4, PT, R245, RZ, PT ;  /* 0x000000fff500720c */ /* 0x000fe20003f86270 */
[----:B------:R-:W-:Y:S01]  /*5e80*/  @!P3 IMAD.MOV R120, RZ, RZ, -R120 ;  /* 0x000000ffff78b224 */ /* 0x000fe200078e0a78 */
[----:B------:R-:W-:-:S05]  /*5e90*/  ISETP.GE.AND P3, PT, R246, RZ, PT ;  /* 0x000000fff600720c */ /* 0x000fca0003f66270 */
[----:B------:R-:W-:Y:S01]  /*5ea0*/  @!P5 IMAD.MOV R118, RZ, RZ, -R118 ;  /* 0x000000ffff76d224 */ /* 0x000fe200078e0a76 */
[----:B------:R-:W-:Y:S01]  /*5eb0*/  ISETP.GE.AND P5, PT, R244, RZ, PT ;  /* 0x000000fff400720c */ /* 0x000fe20003fa6270 */
[----:B------:R-:W-:Y:S01]  /*5ec0*/  @!P1 IMAD.MOV R117, RZ, RZ, -R117 ;  /* 0x000000ffff759224 */ /* 0x000fe200078e0a75 */
[----:B------:R-:W-:Y:S01]  /*5ed0*/  ISETP.GE.AND P1, PT, R243, RZ, PT ;  /* 0x000000fff300720c */ /* 0x000fe20003f26270 */
[----:B------:R-:W-:Y:S01]  /*5ee0*/  @!P2 IMAD.MOV R116, RZ, RZ, -R116 ;  /* 0x000000ffff74a224 */ /* 0x000fe200078e0a74 */
[----:B------:R-:W-:Y:S02]  /*5ef0*/  ISETP.GE.AND P2, PT, R242, RZ, PT ;  /* 0x000000fff200720c */ /* 0x000fe40003f46270 */
[----:B------:R-:W-:Y:S02]  /*5f00*/  @!P4 IADD3 R114, PT, PT, -R114, RZ, RZ ;  /* 0x000000ff7272c210 */ /* 0x000fe40007ffe1ff */
[----:B------:R-:W-:Y:S01]  /*5f10*/  ISETP.GE.AND P4, PT, R240, RZ, PT ;  /* 0x000000fff000720c */ /* 0x000fe20003f86270 */
[----:B------:R-:W-:Y:S01]  /*5f20*/  @!P3 IMAD.MOV R115, RZ, RZ, -R115 ;  /* 0x000000ffff73b224 */ /* 0x000fe200078e0a73 */
[----:B------:R-:W-:-:S03]  /*5f30*/  ISETP.GE.AND P3, PT, R241, RZ, PT ;  /* 0x000000fff100720c */ /* 0x000fc60003f66270 */
[----:B------:R-:W-:Y:S01]  /*5f40*/  @!P5 IMAD.MOV R113, RZ, RZ, -R113 ;  /* 0x000000ffff71d224 */ /* 0x000fe200078e0a71 */
[----:B------:R-:W-:Y:S01]  /*5f50*/  ISETP.GE.AND P5, PT, R239, RZ, PT ;  /* 0x000000ffef00720c */ /* 0x000fe20003fa6270 */
[----:B------:R-:W-:Y:S01]  /*5f60*/  @!P1 IMAD.MOV R112, RZ, RZ, -R112 ;  /* 0x000000ffff709224 */ /* 0x000fe200078e0a70 */
[----:B------:R-:W-:Y:S01]  /*5f70*/  ISETP.GE.AND P1, PT, R238, RZ, PT ;  /* 0x000000ffee00720c */ /* 0x000fe20003f26270 */
[----:B------:R-:W-:Y:S01]  /*5f80*/  @!P2 IMAD.MOV R111, RZ, RZ, -R111 ;  /* 0x000000ffff6fa224 */ /* 0x000fe200078e0a6f */
[----:B------:R-:W-:-:S03]  /*5f90*/  ISETP.GE.AND P2, PT, R237, RZ, PT ;  /* 0x000000ffed00720c */ /* 0x000fc60003f46270 */
[----:B------:R-:W-:Y:S01]  /*5fa0*/  @!P4 IMAD.MOV R109, RZ, RZ, -R109 ;  /* 0x000000ffff6dc224 */ /* 0x000fe200078e0a6d */
[----:B------:R-:W-:Y:S01]  /*5fb0*/  ISETP.GE.AND P4, PT, R235, RZ, PT ;  /* 0x000000ffeb00720c */ /* 0x000fe20003f86270 */
[----:B------:R-:W-:Y:S01]  /*5fc0*/  @!P3 IMAD.MOV R110, RZ, RZ, -R110 ;  /* 0x000000ffff6eb224 */ /* 0x000fe200078e0a6e */
[----:B------:R-:W-:-:S03]  /*5fd0*/  ISETP.GE.AND P3, PT, R236, RZ, PT ;  /* 0x000000ffec00720c */ /* 0x000fc60003f66270 */
[----:B------:R-:W-:Y:S01]  /*5fe0*/  @!P5 IMAD.MOV R108, RZ, RZ, -R108 ;  /* 0x000000ffff6cd224 */ /* 0x000fe200078e0a6c */
[----:B------:R-:W-:Y:S02]  /*5ff0*/  ISETP.GE.AND P5, PT, R234, RZ, PT ;  /* 0x000000ffea00720c */ /* 0x000fe40003fa6270 */
[----:B------:R-:W-:Y:S01]  /*6000*/  @!P1 IADD3 R107, PT, PT, -R107, RZ, RZ ;  /* 0x000000ff6b6b9210 */ /* 0x000fe20007ffe1ff */
[----:B------:R-:W-:Y:S01]  /*6010*/  @!P2 IMAD.MOV R106, RZ, RZ, -R106 ;  /* 0x000000ffff6aa224 */ /* 0x000fe200078e0a6a */
[----:B------:R-:W-:Y:S02]  /*6020*/  ISETP.GE.AND P1, PT, R233, RZ, PT ;  /* 0x000000ffe900720c */ /* 0x000fe40003f26270 */
[----:B------:R-:W-:Y:S01]  /*6030*/  ISETP.GE.AND P2, PT, R232, RZ, PT ;  /* 0x000000ffe800720c */ /* 0x000fe20003f46270 */
[----:B------:R-:W-:Y:S01]  /*6040*/  @!P4 IMAD.MOV R104, RZ, RZ, -R104 ;  /* 0x000000ffff68c224 */ /* 0x000fe200078e0a68 */
[----:B------:R-:W-:Y:S01]  /*6050*/  ISETP.GE.AND P4, PT, R230, RZ, PT ;  /* 0x000000ffe600720c */ /* 0x000fe20003f86270 */
[----:B------:R-:W-:Y:S01]  /*6060*/  @!P3 IMAD.MOV R105, RZ, RZ, -R105 ;  /* 0x000000ffff69b224 */ /* 0x000fe200078e0a69 */
[----:B------:R-:W-:-:S03]  /*6070*/  ISETP.GE.AND P3, PT, R231, RZ, PT ;  /* 0x000000ffe700720c */ /* 0x000fc60003f66270 */
[----:B------:R-:W-:Y:S01]  /*6080*/  @!P5 IMAD.MOV R103, RZ, RZ, -R103 ;  /* 0x000000ffff67d224 */ /* 0x000fe200078e0a67 */
[----:B------:R-:W-:-:S03]  /*6090*/  ISETP.GE.AND P5, PT, R229, RZ, PT ;  /* 0x000000ffe500720c */ /* 0x000fc60003fa6270 */
        /* <DEDUP_REMOVED lines=17> */
[----:B------:R-:W-:Y:S02]  /*61b0*/  ISETP.GE.AND P3, PT, R221, RZ, PT ;  /* 0x000000ffdd00720c */ /* 0x000fe40003f66270 */
[----:B------:R-:W-:-:S03]  /*61c0*/  @!P5 IADD3 R93, PT, PT, -R93, RZ, RZ ;  /* 0x000000ff5d5dd210 */ /* 0x000fc60007ffe1ff */
[----:B------:R-:W-:Y:S01]  /*61d0*/  @!P1 IMAD.MOV R92, RZ, RZ, -R92 ;  /* 0x000000ffff5c9224 */ /* 0x000fe200078e0a5c */
[----:B------:R-:W-:Y:S01]  /*61e0*/  ISETP.GE.AND P5, PT, R219, RZ, PT ;  /* 0x000000ffdb00720c */ /* 0x000fe20003fa6270 */
[----:B------:R-:W-:Y:S01]  /*61f0*/  @!P2 IMAD.MOV R91, RZ, RZ, -R91 ;  /* 0x000000ffff5ba224 */ /* 0x000fe200078e0a5b */
[----:B------:R-:W-:Y:S01]  /*6200*/  ISETP.GE.AND P1, PT, R218, RZ, PT ;  /* 0x000000ffda00720c */ /* 0x000fe20003f26270 */
[----:B------:R-:W-:Y:S01]  /*6210*/  @!P4 IMAD.MOV R89, RZ, RZ, -R89 ;  /* 0x000000ffff59c224 */ /* 0x000fe200078e0a59 */
[----:B------:R-:W-:Y:S02]  /*6220*/  ISETP.GE.AND P2, PT, R217, RZ, PT ;  /* 0x000000ffd900720c */ /* 0x000fe40003f46270 */
[----:B------:R-:W-:Y:S01]  /*6230*/  ISETP.GE.AND P4, PT, R215, RZ, PT ;  /* 0x000000ffd700720c */ /* 0x000fe20003f86270 */
[----:B------:R-:W-:Y:S01]  /*6240*/  @!P3 IMAD.MOV R90, RZ, RZ, -R90 ;  /* 0x000000ffff5ab224 */ /* 0x000fe200078e0a5a */
[----:B------:R-:W-:-:S05]  /*6250*/  ISETP.GE.AND P3, PT, R216, RZ, PT ;  /* 0x000000ffd800720c */ /* 0x000fca0003f66270 */
[----:B------:R-:W-:Y:S01]  /*6260*/  @!P5 IMAD.MOV R88, RZ, RZ, -R88 ;  /* 0x000000ffff58d224 */ /* 0x000fe200078e0a58 */
[----:B------:R-:W-:Y:S01]  /*6270*/  ISETP.GE.AND P5, PT, R214, RZ, PT ;  /* 0x000000ffd600720c */ /* 0x000fe20003fa6270 */
[----:B------:R-:W-:Y:S01]  /*6280*/  @!P1 IMAD.MOV R87, RZ, RZ, -R87 ;  /* 0x000000ffff579224 */ /* 0x000fe200078e0a57 */
[----:B------:R-:W-:Y:S02]  /*6290*/  ISETP.GE.AND P1, PT, R213, RZ, PT ;  /* 0x000000ffd500720c */ /* 0x000fe40003f26270 */
[----:B------:R-:W-:Y:S01]  /*62a0*/  @!P2 IADD3 R86, PT, PT, -R86, RZ, RZ ;  /* 0x000000ff5656a210 */ /* 0x000fe20007ffe1ff */
[----:B------:R-:W-:Y:S01]  /*62b0*/  @!P4 IMAD.MOV R84, RZ, RZ, -R84 ;  /* 0x000000ffff54c224 */ /* 0x000fe200078e0a54 */
[----:B------:R-:W-:Y:S01]  /*62c0*/  ISETP.GE.AND P2, PT, R212, RZ, PT ;  /* 0x000000ffd400720c */ /* 0x000fe20003f46270 */
[----:B------:R-:W-:Y:S01]  /*62d0*/  @!P3 IMAD.MOV R85, RZ, RZ, -R85 ;  /* 0x000000ffff55b224 */ /* 0x000fe200078e0a55 */
[----:B------:R-:W-:Y:S02]  /*62e0*/  ISETP.GE.AND P4, PT, R210, RZ, PT ;  /* 0x000000ffd200720c */ /* 0x000fe40003f86270 */
        /* <DEDUP_REMOVED lines=39> */
[----:B------:R-:W-:Y:S02]  /*6560*/  @!P3 IADD3 R65, PT, PT, -R65, RZ, RZ ;  /* 0x000000ff4141b210 */ /* 0x000fe40007ffe1ff */
[----:B------:R-:W-:Y:S01]  /*6570*/  ISETP.GE.AND P3, PT, R191, RZ, PT ;  /* 0x000000ffbf00720c */ /* 0x000fe20003f66270 */
[----:B------:R-:W-:Y:S01]  /*6580*/  @!P5 IMAD.MOV R63, RZ, RZ, -R63 ;  /* 0x000000ffff3fd224 */ /* 0x000fe200078e0a3f */
        /* <DEDUP_REMOVED lines=8> */
[----:B------:R-:W-:Y:S02]  /*6610*/  ISETP.GE.AND P3, PT, R186, RZ, PT ;  /* 0x000000ffba00720c */ /* 0x000fe40003f66270 */
[----:B------:R-:W-:Y:S01]  /*6620*/  @!P5 IADD3 R58, PT, PT, -R58, RZ, RZ ;  /* 0x000000ff3a3ad210 */ /* 0x000fe20007ffe1ff */
[----:B------:R-:W-:Y:S01]  /*6630*/  @!P1 IMAD.MOV R57, RZ, RZ, -R57 ;  /* 0x000000ffff399224 */ /* 0x000fe200078e0a39 */
[----:B------:R-:W-:Y:S01]  /*6640*/  ISETP.GE.AND P5, PT, R184, RZ, PT ;  /* 0x000000ffb800720c */ /* 0x000fe20003fa6270 */
[----:B------:R-:W-:Y:S01]  /*6650*/  @!P2 IMAD.MOV R56, RZ, RZ, -R56 ;  /* 0x000000ffff38a224 */ /* 0x000fe200078e0a38 */
[----:B------:R-:W-:Y:S02]  /*6660*/  ISETP.GE.AND P1, PT, R183, RZ, PT ;  /* 0x000000ffb700720c */ /* 0x000fe40003f26270 */
        /* <DEDUP_REMOVED lines=8> */
[----:B------:R-:W-:Y:S02]  /*66f0*/  ISETP.GE.AND P1, PT, R178, RZ, PT ;  /* 0x000000ffb200720c */ /* 0x000fe40003f26270 */
[----:B------:R-:W-:Y:S01]  /*6700*/  @!P2 IADD3 R51, PT, PT, -R51, RZ, RZ ;  /* 0x000000ff3333a210 */ /* 0x000fe20007ffe1ff */
[----:B------:R-:W-:Y:S01]  /*6710*/  @!P4 IMAD.MOV R37, RZ, RZ, -R37 ;  /* 0x000000ffff25c224 */ /* 0x000fe200078e0a25 */
[----:B------:R-:W-:Y:S02]  /*6720*/  ISETP.GE.AND P2, PT, R177, RZ, PT ;  /* 0x000000ffb100720c */ /* 0x000fe40003f46270 */
        /* <DEDUP_REMOVED lines=62> */
[----:B------:R-:W-:Y:S02]  /*6b10*/  ISETP.GE.AND P3, PT, R146, RZ, PT ;  /* 0x000000ff9200720c */ /* 0x000fe40003f66270 */
[----:B------:R-:W-:Y:S01]  /*6b20*/  MOV R42, R2 ;  /* 0x00000002002a7202 */ /* 0x000fe20000000f00 */
[----:B------:R-:W-:Y:S01]  /*6b30*/  @!P5 IMAD.MOV R9, RZ, RZ, -R9 ;  /* 0x000000ffff09d224 */ /* 0x000fe200078e0a09 */
[----:B------:R-:W-:Y:S01]  /*6b40*/  ISETP.GE.AND P5, PT, R144, RZ, PT ;  /* 0x000000ff9000720c */ /* 0x000fe20003fa6270 */
[----:B------:R-:W-:Y:S01]  /*6b50*/  @!P1 IMAD.MOV R11, RZ, RZ, -R11 ;  /* 0x000000ffff0b9224 */ /* 0x000fe200078e0a0b */
[----:B------:R-:W-:Y:S01]  /*6b60*/  ISETP.GE.AND P1, PT, R143, RZ, PT ;  /* 0x000000ff8f00720c */ /* 0x000fe20003f26270 */
[----:B------:R-:W-:Y:S01]  /*6b70*/  @!P2 IMAD.MOV R13, RZ, RZ, -R13 ;  /* 0x000000ffff0da224 */ /* 0x000fe200078e0a0d */
[----:B------:R-:W-:Y:S01]  /*6b80*/  ISETP.GE.AND P2, PT, R142, RZ, PT ;  /* 0x000000ff8e00720c */ /* 0x000fe20003f46270 */
[----:B------:R-:W-:Y:S01]  /*6b90*/  @!P4 IMAD.MOV R49, RZ, RZ, -R49 ;  /* 0x000000ffff31c224 */ /* 0x000fe200078e0a31 */
[----:B------:R-:W-:-:S02]  /*6ba0*/  ISETP.GE.AND P4, PT, R140, RZ, PT ;  /* 0x000000ff8c00720c */ /* 0x000fc40003f86270 */
[----:B------:R-:W-:Y:S01]  /*6bb0*/  ISETP.GE.AND P6, PT, R139, RZ, PT ;  /* 0x000000ff8b00720c */ /* 0x000fe20003fc6270 */
[----:B------:R-:W-:Y:S01]  /*6bc0*/  @!P3 IMAD.MOV R42, RZ, RZ, -R42 ;  /* 0x000000ffff2ab224 */ /* 0x000fe200078e0a2a */
[----:B------:R-:W-:Y:S02]  /*6bd0*/  ISETP.GE.AND P3, PT, R141, RZ, PT ;  /* 0x000000ff8d00720c */ /* 0x000fe40003f66270 */
[----:B------:R-:W-:Y:S02]  /*6be0*/  ISETP.NE.AND P0, PT, R43, RZ, PT ;  /* 0x000000ff2b00720c */ /* 0x000fe40003f05270 */
[----:B------:R-:W-:Y:S01]  /*6bf0*/  LOP3.LUT R43, RZ, R43, RZ, 0x33, !PT ;  /* 0x0000002bff2b7212 */ /* 0x000fe200078e33ff */
[----:B------:R-:W-:-:S03]  /*6c00*/  @!P5 IMAD.MOV R48, RZ, RZ, -R48 ;  /* 0x000000ffff30d224 */ /* 0x000fc600078e0a30 */
[C---:B------:R-:W-:Y:S01]  /*6c10*/  SEL R137, R43.reuse, R137, !P0 ;  /* 0x000000892b897207 */ /* 0x040fe20004000000 */
[----:B------:R-:W-:Y:S01]  /*6c20*/  @!P1 IMAD.MOV R47, RZ, RZ, -R47 ;  /* 0x000000ffff2f9224 */ /* 0x000fe200078e0a2f */
[----:B------:R-:W-:Y:S01]  /*6c30*/  SEL R136, R43, R136, !P0 ;  /* 0x000000882b887207 */ /* 0x000fe20004000000 */
[----:B------:R-:W-:Y:S02]  /*6c40*/  @!P2 IMAD.MOV R46, RZ, RZ, -R46 ;  /* 0x000000ffff2ea224 */ /* 0x000fe400078e0a2e */
[----:B------:R-:W-:Y:S01]  /*6c50*/  @!P4 IMAD.MOV R44, RZ, RZ, -R44 ;  /* 0x000000ffff2cc224 */ /* 0x000fe200078e0a2c */
[----:B------:R-:W-:Y:S01]  /*6c60*/  @!P3 IADD3 R45, PT, PT, -R45, RZ, RZ ;  /* 0x000000ff2d2db210 */ /* 0x000fe20007ffe1ff */
[----:B------:R-:W-:Y:S01]  /*6c70*/  @!P6 IMAD.MOV R39, RZ, RZ, -R39 ;  /* 0x000000ffff27e224 */ /* 0x000fe200078e0a27 */
[----:B------:R-:W-:Y:S01]  /*6c80*/  LEA R2, P5, R0, UR14, 0x2 ;  /* 0x0000000e00027c11 */ /* 0x000fe2000f8a10ff */
[----:B------:R-:W-:Y:S01]  /*6c90*/  IMAD R137, R137, UR6, RZ ;  /* 0x0000000689897c24 */ /* 0x000fe2000f8e02ff */
[----:B------:R-:W-:Y:S01]  /*6ca0*/  SEL R135, R43, R135, !P0 ;  /* 0x000000872b877207 */ /* 0x000fe20004000000 */
[----:B------:R-:W-:Y:S01]  /*6cb0*/  IMAD R3, R3, UR4, RZ ;  /* 0x0000000403037c24 */ /* 0x000fe2000f8e02ff */
[C---:B------:R-:W-:Y:S01]  /*6cc0*/  SEL R134, R43.reuse, R134, !P0 ;  /* 0x000000862b867207 */ /* 0x040fe20004000000 */
[----:B------:R-:W-:Y:S01]  /*6cd0*/  IMAD R136, R136, UR6, RZ ;  /* 0x0000000688887c24 */ /* 0x000fe2000f8e02ff */
[----:B------:R-:W-:-:S02]  /*6ce0*/  SEL R131, R43, R131, !P0 ;  /* 0x000000832b837207 */ /* 0x000fc40004000000 */
[C---:B------:R-:W-:Y:S02]  /*6cf0*/  SEL R130, R43.reuse, R130, !P0 ;  /* 0x000000822b827207 */ /* 0x040fe40004000000 */
[C---:B------:R-:W-:Y:S02]  /*6d00*/  SEL R129, R43.reuse, R129, !P0 ;  /* 0x000000812b817207 */ /* 0x040fe40004000000 */
[C---:B------:R-:W-:Y:S02]  /*6d10*/  SEL R128, R43.reuse, R128, !P0 ;  /* 0x000000802b807207 */ /* 0x040fe40004000000 */
[C---:B------:R-:W-:Y:S02]  /*6d20*/  SEL R127, R43.reuse, R127, !P0 ;  /* 0x0000007f2b7f7207 */ /* 0x040fe40004000000 */
[C---:B------:R-:W-:Y:S02]  /*6d30*/  SEL R126, R43.reuse, R126, !P0 ;  /* 0x0000007e2b7e7207 */ /* 0x040fe40004000000 */
        /* <DEDUP_REMOVED lines=117> */
[----:B------:R-:W-:Y:S01]  /*7490*/  SEL R43, R43, R39, !P0 ;  /* 0x000000272b2b7207 */ /* 0x000fe20004000000 */
[----:B------:R-:W-:Y:S01]  /*74a0*/  IMAD R135, R135, UR6, RZ ;  /* 0x0000000687877c24 */ /* 0x000fe2000f8e02ff */
[----:B------:R-:W-:Y:S02]  /*74b0*/  LEA.HI.X.SX32 R0, R0, UR15, 0x2, P5 ;  /* 0x0000000f00007c11 */ /* 0x000fe4000a8f16ff */
[----:B------:R-:W-:Y:S01]  /*74c0*/  LEA R138, P0, R137, R2, 0x2 ;  /* 0x00000002898a7211 */ /* 0x000fe200078010ff */
[----:B------:R-:W-:Y:S01]  /*74d0*/  IMAD R134, R134, UR6, RZ ;  /* 0x0000000686867c24 */ /* 0x000fe2000f8e02ff */
[----:B------:R-:W-:Y:S01]  /*74e0*/  LEA R38, P1, R3, UR12, 0x2 ;  /* 0x0000000c03267c11 */ /* 0x000fe2000f8210ff */
[----:B------:R-:W-:Y:S01]  /*74f0*/  IMAD R131, R131, UR6, RZ ;  /* 0x0000000683837c24 */ /* 0x000fe2000f8e02ff */
[----:B------:R-:W-:Y:S01]  /*7500*/  LEA.HI.X.SX32 R139, R137, R0, 0x2, P0 ;  /* 0x00000000898b7211 */ /* 0x000fe200000f16ff */
[----:B------:R-:W-:Y:S01]  /*7510*/  IMAD R130, R130, UR6, RZ ;  /* 0x0000000682827c24 */ /* 0x000fe2000f8e02ff */
[----:B------:R-:W-:-:S02]  /*7520*/  LEA R142, P3, R136, R2, 0x2 ;  /* 0x00000002888e7211 */ /* 0x000fc400078610ff */
[----:B------:R-:W-:Y:S02]  /*7530*/  LEA.HI.X.SX32 R39, R3, UR13, 0x2, P1 ;  /* 0x0000000d03277c11 */ /* 0x000fe400088f16ff */
[-C--:B------:R-:W-:Y:S01]  /*7540*/  LEA R146, P2, R135, R2.reuse, 0x2 ;  /* 0x0000000287927211 */ /* 0x080fe200078410ff */
[----:B------:R-:W-:Y:S01]  /*7550*/  IMAD R128, R128, UR6, RZ ;  /* 0x0000000680807c24 */ /* 0x000fe2000f8e02ff */
[-C--:B------:R-:W-:Y:S01]  /*7560*/  LEA R144, P1, R134, R2.reuse, 0x2 ;  /* 0x0000000286907211 */ /* 0x080fe200078210ff */
[----:B------:R1:W-:Y:S01]  /*7570*/  STL.64 [R1+0x2b0], R138 ;  /* 0x0002b08a01007387 */ /* 0x0003e20000100a00 */
[----:B------:R-:W-:Y:S01]  /*7580*/  LEA R140, P0, R131, R2, 0x2 ;  /* 0x00000002838c7211 */ /* 0x000fe200078010ff */
[----:B------:R-:W-:Y:S01]  /*7590*/  IMAD R129, R129, UR6, RZ ;  /* 0x0000000681817c24 */ /* 0x000fe2000f8e02ff */
[-C--:B------:R-:W-:Y:S01]  /*75a0*/  LEA.HI.X.SX32 R143, R136, R0.reuse, 0x2, P3 ;  /* 0x00000000888f7211 */ /* 0x080fe200018f16ff */
[----:B------:R-:W-:Y:S01]  /*75b0*/  IMAD R127, R127, UR6, RZ ;  /* 0x000000067f7f7c24 */ /* 0x000fe2000f8e02ff */
[-C--:B------:R-:W-:Y:S01]  /*75c0*/  LEA.HI.X.SX32 R147, R135, R0.reuse, 0x2, P2 ;  /* 0x0000000087937211 */ /* 0x080fe200010f16ff */
[----:B------:R-:W-:Y:S01]  /*75d0*/  IMAD R126, R126, UR6, RZ ;  /* 0x000000067e7e7c24 */ /* 0x000fe2000f8e02ff */
[-C--:B------:R-:W-:Y:S01]  /*75e0*/  LEA.HI.X.SX32 R145, R134, R0.reuse, 0x2, P1 ;  /* 0x0000000086917211 */ /* 0x080fe200008f16ff */
[----:B------:R-:W-:Y:S01]  /*75f0*/  IMAD R124, R124, UR6, RZ ;  /* 0x000000067c7c7c24 */ /* 0x000fe2000f8e02ff */
[----:B------:R-:W-:Y:S01]  /*7600*/  LEA.HI.X.SX32 R141, R131, R0, 0x2, P0 ;  /* 0x00000000838d7211 */ /* 0x000fe200000f16ff */
[----:B------:R-:W-:Y:S01]  /*7610*/  IMAD R125, R125, UR6, RZ ;  /* 0x000000067d7d7c24 */ /* 0x000fe2000f8e02ff */
[----:B------:R-:W2:Y:S01]  /*7620*/  LDC R3, c[0x0][0x3a0] ;  /* 0x0000e800ff037b82 */ /* 0x000ea20000000800 */
[-C--:B-1----:R-:W-:Y:S01]  /*7630*/  LEA R138, P6, R130, R2.reuse, 0x2 ;  /* 0x00000002828a7211 */ /* 0x082fe200078c10ff */
[----:B------:R1:W-:Y:S01]  /*7640*/  STL.64 [R1+0x450], R142 ;  /* 0x0004508e01007387 */ /* 0x0003e20000100a00 */
[----:B------:R-:W-:Y:S01]  /*7650*/  IMAD R123, R123, UR6, RZ ;  /* 0x000000067b7b7c24 */ /* 0x000fe2000f8e02ff */
[----:B------:R-:W-:-:S02]  /*7660*/  LEA R150, P5, R129, R2, 0x2 ;  /* 0x0000000281967211 */ /* 0x000fc400078a10ff */
[----:B------:R-:W-:Y:S01]  /*7670*/  LEA.HI.X.SX32 R139, R130, R0, 0x2, P6 ;  /* 0x00000000828b7211 */ /* 0x000fe200030f16ff */
[----:B------:R3:W-:Y:S01]  /*7680*/  STL.64 [R1+0x2a8], R146 ;  /* 0x0002a89201007387 */ /* 0x0007e20000100a00 */
[-C--:B------:R-:W-:Y:S01]  /*7690*/  LEA R148, P3, R127, R2.reuse, 0x2 ;  /* 0x000000027f947211 */ /* 0x080fe200078610ff */
[----:B------:R-:W-:Y:S02]  /*76a0*/  IMAD R122, R122, UR6, RZ ;  /* 0x000000067a7a7c24 */ /* 0x000fe4000f8e02ff */
[----:B------:R4:W-:Y:S01]  /*76b0*/  STL.64 [R1+0x2a0], R144 ;  /* 0x0002a09001007387 */ /* 0x0009e20000100a00 */
[----:B-1----:R-:W-:-:S03]  /*76c0*/  LEA R142, P4, R128, R2, 0x2 ;  /* 0x00000002808e7211 */ /* 0x002fc600078810ff */
[----:B------:R1:W-:Y:S01]  /*76d0*/  STL.64 [R1+0x298], R140 ;  /* 0x0002988c01007387 */ /* 0x0003e20000100a00 */
[----:B------:R-:W-:Y:S01]  /*76e0*/  IMAD R120, R120, UR6, RZ ;  /* 0x0000000678787c24 */ /* 0x000fe2000f8e02ff */
[----:B------:R-:W-:Y:S02]  /*76f0*/  LEA.HI.X.SX32 R151, R129, R0, 0x2, P5 ;  /* 0x0000000081977211 */ /* 0x000fe400028f16ff */
[----:B---3--:R-:W-:Y:S01]  /*7700*/  LEA R146, P2, R126, R2, 0x2 ;  /* 0x000000027e927211 */ /* 0x008fe200078410ff */
[----:B------:R-:W-:Y:S01]  /*7710*/  IMAD R121, R121, UR6, RZ ;  /* 0x0000000679797c24 */ /* 0x000fe2000f8e02ff */
[----:B------:R-:W-:Y:S01]  /*7720*/  LEA.HI.X.SX32 R143, R128, R0, 0x2, P4 ;  /* 0x00000000808f7211 */ /* 0x000fe200020f16ff */
[----:B------:R3:W-:Y:S01]  /*7730*/  STL.64 [R1+0x290], R138 ;  /* 0x0002908a01007387 */ /* 0x0007e20000100a00 */
[----:B----4-:R-:W-:Y:S01]  /*7740*/  LEA R144, P1, R125, R2, 0x2 ;  /* 0x000000027d907211 */ /* 0x010fe200078210ff */
[----:B------:R-:W-:Y:S01]  /*7750*/  IMAD R119, R119, UR6, RZ ;  /* 0x0000000677777c24 */ /* 0x000fe2000f8e02ff */
[----:B------:R-:W-:-:S02]  /*7760*/  LEA.HI.X.SX32 R149, R127, R0, 0x2, P3 ;  /* 0x000000007f957211 */ /* 0x000fc400018f16ff */
[----:B-1----:R-:W-:Y:S01]  /*7770*/  LEA R140, P0, R124, R2, 0x2 ;  /* 0x000000027c8c7211 */ /* 0x002fe200078010ff */
[----:B------:R-:W-:Y:S01]  /*7780*/  IMAD R118, R118, UR6, RZ ;  /* 0x0000000676767c24 */ /* 0x000fe2000f8e02ff */
[----:B------:R-:W-:Y:S01]  /*7790*/  LEA.HI.X.SX32 R147, R126, R0, 0x2, P2 ;  /* 0x000000007e937211 */ /* 0x000fe200010f16ff */
[----:B------:R1:W-:Y:S01]  /*77a0*/  STL.64 [R1+0x368], R142 ;  /* 0x0003688e01007387 */ /* 0x0003e20000100a00 */
[-C--:B------:R-:W-:Y:S02]  /*77b0*/  LEA R136, P5, R122, R2.reuse, 0x2 ;  /* 0x000000027a887211 */ /* 0x080fe400078a10ff */
[----:B---3--:R-:W-:Y:S02]  /*77c0*/  LEA R138, P6, R123, R2, 0x2 ;  /* 0x000000027b8a7211 */ /* 0x008fe400078c10ff */
[----:B------:R-:W-:Y:S01]  /*77d0*/  LEA.HI.X.SX32 R141, R124, R0, 0x2, P0 ;  /* 0x000000007c8d7211 */ /* 0x000fe200000f16ff */
[----:B------:R-:W-:Y:S01]  /*77e0*/  IMAD R117, R117, UR6, RZ ;  /* 0x0000000675757c24 */ /* 0x000fe2000f8e02ff */
[----:B------:R-:W-:Y:S01]  /*77f0*/  LEA R134, P3, R120, R2, 0x2 ;  /* 0x0000000278867211 */ /* 0x000fe200078610ff */
[----:B------:R-:W-:Y:S01]  /*7800*/  STL.64 [R1+0x300], R150 ;  /* 0x0003009601007387 */ /* 0x000fe20000100a00 */
[----:B------:R-:W-:Y:S01]  /*7810*/  LEA.HI.X.SX32 R145, R125, R0, 0x2, P1 ;  /* 0x000000007d917211 */ /* 0x000fe200008f16ff */
[----:B------:R-:W-:Y:S01]  /*7820*/  IMAD R116, R116, UR6, RZ ;  /* 0x0000000674747c24 */ /* 0x000fe2000f8e02ff */
[----:B-1----:R-:W-:Y:S01]  /*7830*/  LEA R142, P4, R121, R2, 0x2 ;  /* 0x00000002798e7211 */ /* 0x002fe200078810ff */
[----:B------:R-:W-:Y:S01]  /*7840*/  STL.64 [R1+0x3d8], R148 ;  /* 0x0003d89401007387 */ /* 0x000fe20000100a00 */
[----:B------:R-:W-:Y:S01]  /*7850*/  LEA.HI.X.SX32 R139, R123, R0, 0x2, P6 ;  /* 0x000000007b8b7211 */ /* 0x000fe200030f16ff */
[----:B------:R-:W-:Y:S01]  /*7860*/  IMAD R114, R114, UR6, RZ ;  /* 0x0000000672727c24 */ /* 0x000fe2000f8e02ff */
[----:B------:R-:W-:Y:S01]  /*7870*/  LEA R130, P2, R119, R2, 0x2 ;  /* 0x0000000277827211 */ /* 0x000fe200078410ff */
[----:B------:R-:W-:Y:S01]  /*7880*/  STL.64 [R1+0x288], R146 ;  /* 0x0002889201007387 */ /* 0x000fe20000100a00 */
[----:B------:R-:W-:Y:S01]  /*7890*/  LEA.HI.X.SX32 R137, R122, R0, 0x2, P5 ;  /* 0x000000007a897211 */ /* 0x000fe200028f16ff */
[----:B------:R-:W-:Y:S01]  /*78a0*/  IMAD R115, R115, UR6, RZ ;  /* 0x0000000673737c24 */ /* 0x000fe2000f8e02ff */
[----:B------:R-:W-:Y:S01]  /*78b0*/  LEA R128, P1, R118, R2, 0x2 ;  /* 0x0000000276807211 */ /* 0x000fe200078210ff */
[----:B------:R1:W-:Y:S01]  /*78c0*/  STL.64 [R1+0x278], R140 ;  /* 0x0002788c01007387 */ /* 0x0003e20000100a00 */
[-C--:B------:R-:W-:Y:S01]  /*78d0*/  LEA.HI.X.SX32 R135, R120, R0.reuse, 0x2, P3 ;  /* 0x0000000078877211 */ /* 0x080fe200018f16ff */
[----:B------:R-:W-:Y:S01]  /*78e0*/  IMAD R113, R113, UR6, RZ ;  /* 0x0000000671717c24 */ /* 0x000fe2000f8e02ff */
[-C--:B------:R-:W-:Y:S01]  /*78f0*/  LEA.HI.X.SX32 R143, R121, R0.reuse, 0x2, P4 ;  /* 0x00000000798f7211 */ /* 0x080fe200020f16ff */
[----:B------:R-:W-:Y:S01]  /*7900*/  STL.64 [R1+0x280], R144 ;  /* 0x0002809001007387 */ /* 0x000fe20000100a00 */
[----:B------:R-:W-:Y:S01]  /*7910*/  LEA.HI.X.SX32 R131, R119, R0, 0x2, P2 ;  /* 0x0000000077837211 */ /* 0x000fe200010f16ff */
[----:B------:R-:W-:-:S02]  /*7920*/  IMAD R112, R112, UR6, RZ ;  /* 0x0000000670707c24 */ /* 0x000fc4000f8e02ff */
[----:B------:R3:W-:Y:S01]  /*7930*/  STL.64 [R1+0x270], R138 ;  /* 0x0002708a01007387 */ /* 0x0007e20000100a00 */
[----:B------:R-:W-:Y:S01]  /*7940*/  IMAD R110, R110, UR6, RZ ;  /* 0x000000066e6e7c24 */ /* 0x000fe2000f8e02ff */
[-C--:B------:R-:W-:Y:S02]  /*7950*/  LEA R126, P4, R114, R2.reuse, 0x2 ;  /* 0x00000002727e7211 */ /* 0x080fe400078810ff */
[----:B-1----:R-:W-:Y:S01]  /*7960*/  LEA R140, P0, R117, R2, 0x2 ;  /* 0x00000002758c7211 */ /* 0x002fe200078010ff */
[----:B------:R1:W-:Y:S01]  /*7970*/  STL.64 [R1+0x268], R136 ;  /* 0x0002688801007387 */ /* 0x0003e20000100a00 */
[-C--:B------:R-:W-:Y:S01]  /*7980*/  LEA.HI.X.SX32 R129, R118, R0.reuse, 0x2, P1 ;  /* 0x0000000076817211 */ /* 0x080fe200008f16ff */
[----:B------:R-:W-:Y:S01]  /*7990*/  IMAD R111, R111, UR6, RZ ;  /* 0x000000066f6f7c24 */ /* 0x000fe2000f8e02ff */
[----:B------:R-:W-:Y:S01]  /*79a0*/  LEA.HI.X.SX32 R141, R117, R0, 0x2, P0 ;  /* 0x00000000758d7211 */ /* 0x000fe200000f16ff */
[----:B------:R4:W-:Y:S01]  /*79b0*/  STL.64 [R1+0x360], R134 ;  /* 0x0003608601007387 */ /* 0x0009e20000100a00 */
[----:B---3--:R-:W-:Y:S01]  /*79c0*/  LEA R138, P6, R116, R2, 0x2 ;  /* 0x00000002748a7211 */ /* 0x008fe200078c10ff */
[----:B------:R-:W-:-:S02]  /*79d0*/  IMAD R109, R109, UR6, RZ ;  /* 0x000000066d6d7c24 */ /* 0x000fc4000f8e02ff */
[----:B------:R-:W-:Y:S01]  /*79e0*/  STL.64 [R1+0x2f8], R142 ;  /* 0x0002f88e01007387 */ /* 0x000fe20000100a00 */
[----:B------:R-:W-:Y:S01]  /*79f0*/  IMAD R108, R108, UR6, RZ ;  /* 0x000000066c6c7c24 */ /* 0x000fe2000f8e02ff */
[----:B------:R-:W-:Y:S02]  /*7a00*/  LEA.HI.X.SX32 R139, R116, R0, 0x2, P6 ;  /* 0x00000000748b7211 */ /* 0x000fe400030f16ff */
[-C--:B-1----:R-:W-:Y:S01]  /*7a10*/  LEA R136, P5, R115, R2.reuse, 0x2 ;  /* 0x0000000273887211 */ /* 0x082fe200078a10ff */
[----:B------:R1:W-:Y:S01]  /*7a20*/  STL.64 [R1+0x3e0], R130 ;  /* 0x0003e08201007387 */ /* 0x0003e20000100a00 */
[----:B------:R-:W-:Y:S01]  /*7a30*/  IMAD R106, R106, UR6, RZ ;  /* 0x000000066a6a7c24 */ /* 0x000fe2000f8e02ff */
[----:B----4-:R-:W-:Y:S01]  /*7a40*/  LEA R134, P3, R113, R2, 0x2 ;  /* 0x0000000271867211 */ /* 0x010fe200078610ff */
[----:B------:R-:W-:Y:S01]  /*7a50*/  IMAD R107, R107, UR6, RZ ;  /* 0x000000066b6b7c24 */ /* 0x000fe2000f8e02ff */
[----:B------:R-:W-:Y:S01]  /*7a60*/  LEA.HI.X.SX32 R127, R114, R0, 0x2, P4 ;  /* 0x00000000727f7211 */ /* 0x000fe200020f16ff */
[----:B------:R3:W-:Y:S01]  /*7a70*/  STL.64 [R1+0x260], R128 ;  /* 0x0002608001007387 */ /* 0x0007e20000100a00 */
[----:B------:R-:W-:Y:S01]  /*7a80*/  LEA R124, P0, R110, R2, 0x2 ;  /* 0x000000026e7c7211 */ /* 0x000fe200078010ff */
[----:B------:R-:W-:Y:S01]  /*7a90*/  IMAD R105, R105, UR6, RZ ;  /* 0x0000000669697c24 */ /* 0x000fe2000f8e02ff */
[----:B------:R-:W-:Y:S01]  /*7aa0*/  LEA.HI.X.SX32 R137, R115, R0, 0x2, P5 ;  /* 0x0000000073897211 */ /* 0x000fe200028f16ff */
[----:B------:R-:W-:Y:S01]  /*7ab0*/  STL.64 [R1+0x258], R140 ;  /* 0x0002588c01007387 */ /* 0x000fe20000100a00 */
[-C--:B-1----:R-:W-:Y:S01]  /*7ac0*/  LEA R130, P2, R112, R2.reuse, 0x2 ;  /* 0x0000000270827211 */ /* 0x082fe200078410ff */
[----:B------:R-:W-:Y:S01]  /*7ad0*/  IMAD R104, R104, UR6, RZ ;  /* 0x0000000668687c24 */ /* 0x000fe2000f8e02ff */
[----:B------:R-:W-:Y:S01]  /*7ae0*/  LEA R122, P6, R109, R2, 0x2 ;  /* 0x000000026d7a7211 */ /* 0x000fe200078c10ff */
[----:B------:R-:W-:Y:S01]  /*7af0*/  STL.64 [R1+0x250], R138 ;  /* 0x0002508a01007387 */ /* 0x000fe20000100a00 */
[----:B------:R-:W-:-:S02]  /*7b00*/  LEA.HI.X.SX32 R135, R113, R0, 0x2, P3 ;  /* 0x0000000071877211 */ /* 0x000fc400018f16ff */
[-C--:B---3--:R-:W-:Y:S01]  /*7b10*/  LEA R128, P1, R111, R2.reuse, 0x2 ;  /* 0x000000026f807211 */ /* 0x088fe200078210ff */
[----:B------:R1:W-:Y:S01]  /*7b20*/  STL.64 [R1+0x240], R126 ;  /* 0x0002407e01007387 */ /* 0x0003e20000100a00 */
[----:B------:R-:W-:Y:S02]  /*7b30*/  LEA R120, P5, R108, R2, 0x2 ;  /* 0x000000026c787211 */ /* 0x000fe400078a10ff */
[----:B------:R-:W-:Y:S02]  /*7b40*/  LEA.HI.X.SX32 R131, R112, R0, 0x2, P2 ;  /* 0x0000000070837211 */ /* 0x000fe400010f16ff */
[----:B------:R-:W-:Y:S02]  /*7b50*/  LEA R118, P3, R106, R2, 0x2 ;  /* 0x000000026a767211 */ /* 0x000fe400078610ff */
[-C--:B------:R-:W-:Y:S01]  /*7b60*/  LEA.HI.X.SX32 R125, R110, R0.reuse, 0x2, P0 ;  /* 0x000000006e7d7211 */ /* 0x080fe200000f16ff */
[----:B------:R-:W-:Y:S01]  /*7b70*/  IMAD R103, R103, UR6, RZ ;  /* 0x0000000667677c24 */ /* 0x000fe2000f8e02ff */
[----:B------:R-:W-:Y:S01]  /*7b80*/  LEA.HI.X.SX32 R129, R111, R0, 0x2, P1 ;  /* 0x000000006f817211 */ /* 0x000fe200008f16ff */
[----:B------:R-:W-:Y:S01]  /*7b90*/  STL.64 [R1+0x248], R136 ;  /* 0x0002488801007387 */ /* 0x000fe20000100a00 */
[----:B------:R-:W-:-:S02]  /*7ba0*/  LEA R116, P2, R105, R2, 0x2 ;  /* 0x0000000269747211 */ /* 0x000fc400078410ff */
[----:B-1----:R-:W-:Y:S01]  /*7bb0*/  LEA R126, P4, R107, R2, 0x2 ;  /* 0x000000026b7e7211 */ /* 0x002fe200078810ff */
[----:B------:R-:W-:Y:S01]  /*7bc0*/  IMAD R102, R102, UR6, RZ ;  /* 0x0000000666667c24 */ /* 0x000fe2000f8e02ff */
[-C--:B------:R-:W-:Y:S01]  /*7bd0*/  LEA.HI.X.SX32 R123, R109, R0.reuse, 0x2, P6 ;  /* 0x000000006d7b7211 */ /* 0x080fe200030f16ff */
[----:B------:R-:W-:Y:S01]  /*7be0*/  STL.64 [R1+0x2f0], R134 ;  /* 0x0002f08601007387 */ /* 0x000fe20000100a00 */
[----:B------:R-:W-:Y:S01]  /*7bf0*/  LEA.HI.X.SX32 R121, R108, R0, 0x2, P5 ;  /* 0x000000006c797211 */ /* 0x000fe200028f16ff */
[----:B------:R-:W-:Y:S01]  /*7c00*/  IMAD R100, R100, UR6, RZ ;  /* 0x0000000664647c24 */ /* 0x000fe2000f8e02ff */
[----:B------:R-:W-:Y:S01]  /*7c10*/  LEA R114, P1, R104, R2, 0x2 ;  /* 0x0000000268727211 */ /* 0x000fe200078210ff */
[----:B------:R-:W-:Y:S01]  /*7c20*/  STL.64 [R1+0x358], R130 ;  /* 0x0003588201007387 */ /* 0x000fe20000100a00 */
[-C--:B------:R-:W-:Y:S01]  /*7c30*/  LEA.HI.X.SX32 R119, R106, R0.reuse, 0x2, P3 ;  /* 0x000000006a777211 */ /* 0x080fe200018f16ff */
[----:B------:R-:W-:Y:S01]  /*7c40*/  IMAD R101, R101, UR6, RZ ;  /* 0x0000000665657c24 */ /* 0x000fe2000f8e02ff */
[-C--:B------:R-:W-:Y:S01]  /*7c50*/  LEA.HI.X.SX32 R127, R107, R0.reuse, 0x2, P4 ;  /* 0x000000006b7f7211 */ /* 0x080fe200020f16ff */
[----:B------:R1:W-:Y:S01]  /*7c60*/  STL.64 [R1+0x238], R124 ;  /* 0x0002387c01007387 */ /* 0x0003e20000100a00 */
[----:B------:R-:W-:Y:S01]  /*7c70*/  IMAD R99, R99, UR6, RZ ;  /* 0x0000000663637c24 */ /* 0x000fe2000f8e02ff */
[-C--:B------:R-:W-:Y:S01]  /*7c80*/  LEA.HI.X.SX32 R117, R105, R0.reuse, 0x2, P2 ;  /* 0x0000000069757211 */ /* 0x080fe200010f16ff */
[----:B------:R-:W-:Y:S01]  /*7c90*/  IMAD R98, R98, UR6, RZ ;  /* 0x0000000662627c24 */ /* 0x000fe2000f8e02ff */
[----:B------:R-:W-:Y:S01]  /*7ca0*/  STL.64 [R1+0x3e8], R128 ;  /* 0x0003e88001007387 */ /* 0x000fe20000100a00 */
[----:B------:R-:W-:Y:S01]  /*7cb0*/  IMAD R96, R96, UR6, RZ ;  /* 0x0000000660607c24 */ /* 0x000fe2000f8e02ff */
[----:B------:R-:W-:-:S02]  /*7cc0*/  LEA.HI.X.SX32 R115, R104, R0, 0x2, P1 ;  /* 0x0000000068737211 */ /* 0x000fc400008f16ff */
[----:B------:R3:W-:Y:S01]  /*7cd0*/  STL.64 [R1+0x230], R122 ;  /* 0x0002307a01007387 */ /* 0x0007e20000100a00 */
[----:B------:R-:W-:Y:S01]  /*7ce0*/  IMAD R97, R97, UR6, RZ ;  /* 0x0000000661617c24 */ /* 0x000fe2000f8e02ff */
[-C--:B------:R-:W-:Y:S02]  /*7cf0*/  LEA R112, P4, R100, R2.reuse, 0x2 ;  /* 0x0000000264707211 */ /* 0x080fe400078810ff */
[----:B-1----:R-:W-:Y:S01]  /*7d00*/  LEA R124, P0, R103, R2, 0x2 ;  /* 0x00000002677c7211 */ /* 0x002fe200078010ff */
[----:B------:R1:W-:Y:S01]  /*7d10*/  STL.64 [R1+0x228], R120 ;  /* 0x0002287801007387 */ /* 0x0003e20000100a00 */
[----:B------:R-:W-:-:S03]  /*7d20*/  IMAD R95, R95, UR6, RZ ;  /* 0x000000065f5f7c24 */ /* 0x000fc6000f8e02ff */
[----:B------:R4:W-:Y:S01]  /*7d30*/  STL.64 [R1+0x218], R118 ;  /* 0x0002187601007387 */ /* 0x0009e20000100a00 */
[----:B---3--:R-:W-:-:S03]  /*7d40*/  LEA R122, P6, R102, R2, 0x2 ;  /* 0x00000002667a7211 */ /* 0x008fc600078c10ff */
[----:B------:R-:W-:Y:S01]  /*7d50*/  STL.64 [R1+0x220], R126 ;  /* 0x0002207e01007387 */ /* 0x000fe20000100a00 */
[----:B------:R-:W-:Y:S01]  /*7d60*/  LEA.HI.X.SX32 R125, R103, R0, 0x2, P0 ;  /* 0x00000000677d7211 */ /* 0x000fe200000f16ff */
[----:B------:R-:W-:Y:S01]  /*7d70*/  IMAD R94, R94, UR6, RZ ;  /* 0x000000065e5e7c24 */ /* 0x000fe2000f8e02ff */
[----:B-1----:R-:W-:Y:S01]  /*7d80*/  LEA R120, P5, R101, R2, 0x2 ;  /* 0x0000000265787211 */ /* 0x002fe200078a10ff */
[----:B------:R1:W-:Y:S01]  /*7d90*/  STL.64 [R1+0x2e8], R116 ;  /* 0x0002e87401007387 */ /* 0x0003e20000100a00 */
[----:B------:R-:W-:Y:S02]  /*7da0*/  LEA.HI.X.SX32 R123, R102, R0, 0x2, P6 ;  /* 0x00000000667b7211 */ /* 0x000fe400030f16ff */
[-C--:B----4-:R-:W-:Y:S01]  /*7db0*/  LEA R118, P3, R99, R2.reuse, 0x2 ;  /* 0x0000000263767211 */ /* 0x090fe200078610ff */
[----:B------:R-:W-:Y:S01]  /*7dc0*/  IMAD R92, R92, UR6, RZ ;  /* 0x000000065c5c7c24 */ /* 0x000fe2000f8e02ff */
[----:B------:R3:W-:Y:S01]  /*7dd0*/  STL.64 [R1+0x370], R114 ;  /* 0x0003707201007387 */ /* 0x0007e20000100a00 */
[----:B------:R-:W-:Y:S01]  /*7de0*/  LEA R110, P0, R96, R2, 0x2 ;  /* 0x00000002606e7211 */ /* 0x000fe200078010ff */
[----:B------:R-:W-:Y:S01]  /*7df0*/  IMAD R93, R93, UR6, RZ ;  /* 0x000000065d5d7c24 */ /* 0x000fe2000f8e02ff */
[-C--:B------:R-:W-:Y:S01]  /*7e00*/  LEA.HI.X.SX32 R113, R100, R0.reuse, 0x2, P4 ;  /* 0x0000000064717211 */ /* 0x080fe200020f16ff */
[----:B------:R-:W-:Y:S01]  /*7e10*/  IMAD R91, R91, UR6, RZ ;  /* 0x000000065b5b7c24 */ /* 0x000fe2000f8e02ff */
[----:B------:R-:W-:-:S02]  /*7e20*/  LEA.HI.X.SX32 R121, R101, R0, 0x2, P5 ;  /* 0x0000000065797211 */ /* 0x000fc400028f16ff */
[-C--:B-1----:R-:W-:Y:S01]  /*7e30*/  LEA R116, P2, R98, R2.reuse, 0x2 ;  /* 0x0000000262747211 */ /* 0x082fe200078410ff */
[----:B------:R-:W-:Y:S01]  /*7e40*/  STL.64 [R1+0x3f0], R124 ;  /* 0x0003f07c01007387 */ /* 0x000fe20000100a00 */
[----:B------:R-:W-:Y:S02]  /*7e50*/  LEA R108, P6, R95, R2, 0x2 ;  /* 0x000000025f6c7211 */ /* 0x000fe400078c10ff */
[----:B------:R-:W-:Y:S02]  /*7e60*/  LEA.HI.X.SX32 R119, R99, R0, 0x2, P3 ;  /* 0x0000000063777211 */ /* 0x000fe400018f16ff */
[----:B---3--:R-:W-:Y:S01]  /*7e70*/  LEA R114, P1, R97, R2, 0x2 ;  /* 0x0000000261727211 */ /* 0x008fe200078210ff */
[----:B------:R-:W-:Y:S01]  /*7e80*/  IMAD R90, R90, UR6, RZ ;  /* 0x000000065a5a7c24 */ /* 0x000fe2000f8e02ff */
[----:B------:R-:W-:Y:S01]  /*7e90*/  LEA.HI.X.SX32 R117, R98, R0, 0x2, P2 ;  /* 0x0000000062757211 */ /* 0x000fe200010f16ff */
[----:B------:R-:W-:Y:S01]  /*7ea0*/  STL.64 [R1+0x210], R122 ;  /* 0x0002107a01007387 */ /* 0x000fe20000100a00 */
[----:B------:R-:W-:-:S02]  /*7eb0*/  LEA R106, P5, R94, R2, 0x2 ;  /* 0x000000025e6a7211 */ /* 0x000fc400078a10ff */
[----:B------:R-:W-:Y:S01]  /*7ec0*/  LEA.HI.X.SX32 R111, R96, R0, 0x2, P0 ;  /* 0x00000000606f7211 */ /* 0x000fe200000f16ff */
[----:B------:R1:W-:Y:S01]  /*7ed0*/  STL.64 [R1+0x200], R112 ;  /* 0x0002007001007387 */ /* 0x0003e20000100a00 */
[----:B------:R-:W-:Y:S01]  /*7ee0*/  LEA R104, P3, R92, R2, 0x2 ;  /* 0x000000025c687211 */ /* 0x000fe200078610ff */
[----:B------:R-:W-:Y:S01]  /*7ef0*/  IMAD R89, R89, UR6, RZ ;  /* 0x0000000659597c24 */ /* 0x000fe2000f8e02ff */
[-C--:B------:R-:W-:Y:S01]  /*7f00*/  LEA.HI.X.SX32 R115, R97, R0.reuse, 0x2, P1 ;  /* 0x0000000061737211 */ /* 0x080fe200008f16ff */
[----:B------:R-:W-:Y:S01]  /*7f10*/  STL.64 [R1+0x208], R120 ;  /* 0x0002087801007387 */ /* 0x000fe20000100a00 */
[----:B------:R-:W-:Y:S01]  /*7f20*/  LEA.HI.X.SX32 R109, R95, R0, 0x2, P6 ;  /* 0x000000005f6d7211 */ /* 0x000fe200030f16ff */
[----:B------:R-:W-:Y:S01]  /*7f30*/  IMAD R88, R88, UR6, RZ ;  /* 0x0000000658587c24 */ /* 0x000fe2000f8e02ff */
[----:B------:R-:W-:Y:S01]  /*7f40*/  LEA R102, P2, R91, R2, 0x2 ;  /* 0x000000025b667211 */ /* 0x000fe200078410ff */
[----:B------:R-:W-:Y:S01]  /*7f50*/  STL.64 [R1+0x1f8], R118 ;  /* 0x0001f87601007387 */ /* 0x000fe20000100a00 */
[----:B------:R-:W-:Y:S01]  /*7f60*/  IMAD R86, R86, UR6, RZ ;  /* 0x0000000656567c24 */ /* 0x000fe2000f8e02ff */
[----:B------:R-:W-:-:S02]  /*7f70*/  LEA.HI.X.SX32 R107, R94, R0, 0x2, P5 ;  /* 0x000000005e6b7211 */ /* 0x000fc400028f16ff */
[-C--:B-1----:R-:W-:Y:S01]  /*7f80*/  LEA R112, P4, R93, R2.reuse, 0x2 ;  /* 0x000000025d707211 */ /* 0x082fe200078810ff */
[----:B------:R-:W-:Y:S01]  /*7f90*/  STL.64 [R1+0x1f0], R116 ;  /* 0x0001f07401007387 */ /* 0x000fe20000100a00 */
[----:B------:R-:W-:Y:S01]  /*7fa0*/  LEA R100, P1, R90, R2, 0x2 ;  /* 0x000000025a647211 */ /* 0x000fe200078210ff */
[----:B------:R-:W-:Y:S01]  /*7fb0*/  IMAD R87, R87, UR6, RZ ;  /* 0x0000000657577c24 */ /* 0x000fe2000f8e02ff */
[-C--:B------:R-:W-:Y:S01]  /*7fc0*/  LEA.HI.X.SX32 R105, R92, R0.reuse, 0x2, P3 ;  /* 0x000000005c697211 */ /* 0x080fe200018f16ff */
[----:B------:R1:W-:Y:S01]  /*7fd0*/  STL.64 [R1+0x378], R110 ;  /* 0x0003786e01007387 */ /* 0x0003e20000100a00 */
[-C--:B------:R-:W-:Y:S01]  /*7fe0*/  LEA.HI.X.SX32 R113, R93, R0.reuse, 0x2, P4 ;  /* 0x000000005d717211 */ /* 0x080fe200020f16ff */
[----:B------:R-:W-:Y:S01]  /*7ff0*/  IMAD R85, R85, UR6, RZ ;  /* 0x0000000655557c24 */ /* 0x000fe2000f8e02ff */
[----:B------:R-:W-:Y:S01]  /*8000*/  LEA.HI.X.SX32 R103, R91, R0, 0x2, P2 ;  /* 0x000000005b677211 */ /* 0x000fe200010f16ff */
[----:B------:R-:W-:Y:S01]  /*8010*/  STL.64 [R1+0x2e0], R114 ;  /* 0x0002e07201007387 */ /* 0x000fe20000100a00 */
[----:B------:R-:W-:Y:S01]  /*8020*/  IMAD R84, R84, UR6, RZ ;  /* 0x0000000654547c24 */ /* 0x000fe2000f8e02ff */
[----:B------:R-:W-:-:S02]  /*8030*/  LEA R98, P4, R86, R2, 0x2 ;  /* 0x0000000256627211 */ /* 0x000fc400078810ff */
[----:B------:R3:W-:Y:S01]  /*8040*/  STL.64 [R1+0x3f8], R108 ;  /* 0x0003f86c01007387 */ /* 0x0007e20000100a00 */
[----:B------:R-:W-:Y:S01]  /*8050*/  IMAD R82, R82, UR6, RZ ;  /* 0x0000000652527c24 */ /* 0x000fe2000f8e02ff */
[----:B------:R-:W-:Y:S02]  /*8060*/  LEA.HI.X.SX32 R101, R90, R0, 0x2, P1 ;  /* 0x000000005a657211 */ /* 0x000fe400008f16ff */
[-C--:B-1----:R-:W-:Y:S01]  /*8070*/  LEA R110, P0, R89, R2.reuse, 0x2 ;  /* 0x00000002596e7211 */ /* 0x082fe200078010ff */
[----:B------:R1:W-:Y:S01]  /*8080*/  STL.64 [R1+0x1e8], R106 ;  /* 0x0001e86a01007387 */ /* 0x0003e20000100a00 */
[----:B------:R-:W-:Y:S02]  /*8090*/  IMAD R83, R83, UR6, RZ ;  /* 0x0000000653537c24 */ /* 0x000fe4000f8e02ff */
[----:B------:R-:W-:Y:S01]  /*80a0*/  IMAD R81, R81, UR6, RZ ;  /* 0x0000000651517c24 */ /* 0x000fe2000f8e02ff */
[----:B------:R4:W-:Y:S01]  /*80b0*/  STL.64 [R1+0x1d8], R104 ;  /* 0x0001d86801007387 */ /* 0x0009e20000100a00 */
[----:B---3--:R-:W-:-:S03]  /*80c0*/  LEA R108, P6, R88, R2, 0x2 ;  /* 0x00000002586c7211 */ /* 0x008fc600078c10ff */
[----:B------:R-:W-:Y:S01]  /*80d0*/  STL.64 [R1+0x1e0], R112 ;  /* 0x0001e07001007387 */ /* 0x000fe20000100a00 */
[-C--:B------:R-:W-:Y:S01]  /*80e0*/  LEA.HI.X.SX32 R111, R89, R0.reuse, 0x2, P0 ;  /* 0x00000000596f7211 */ /* 0x080fe200000f16ff */
[----:B------:R-:W-:Y:S01]  /*80f0*/  IMAD R80, R80, UR6, RZ ;  /* 0x0000000650507c24 */ /* 0x000fe2000f8e02ff */
[----:B------:R-:W-:Y:S01]  /*8100*/  LEA.HI.X.SX32 R109, R88, R0, 0x2, P6 ;  /* 0x00000000586d7211 */ /* 0x000fe200030f16ff */
[----:B------:R3:W-:Y:S01]  /*8110*/  STL.64 [R1+0x1d0], R102 ;  /* 0x0001d06601007387 */ /* 0x0007e20000100a00 */
[----:B-1----:R-:W-:Y:S01]  /*8120*/  LEA R106, P5, R87, R2, 0x2 ;  /* 0x00000002576a7211 */ /* 0x002fe200078a10ff */
[----:B------:R-:W-:Y:S01]  /*8130*/  IMAD R78, R78, UR6, RZ ;  /* 0x000000064e4e7c24 */ /* 0x000fe2000f8e02ff */
[----:B------:R-:W-:Y:S02]  /*8140*/  LEA.HI.X.SX32 R99, R86, R0, 0x2, P4 ;  /* 0x0000000056637211 */ /* 0x000fe400020f16ff */
[-C--:B----4-:R-:W-:Y:S01]  /*8150*/  LEA R104, P3, R85, R2.reuse, 0x2 ;  /* 0x0000000255687211 */ /* 0x090fe200078610ff */
[----:B------:R-:W-:Y:S01]  /*8160*/  IMAD R79, R79, UR6, RZ ;  /* 0x000000064f4f7c24 */ /* 0x000fe2000f8e02ff */
[----:B------:R1:W-:Y:S01]  /*8170*/  STL.64 [R1+0x1c8], R100 ;  /* 0x0001c86401007387 */ /* 0x0003e20000100a00 */
[----:B------:R-:W-:Y:S01]  /*8180*/  LEA R96, P0, R82, R2, 0x2 ;  /* 0x0000000252607211 */ /* 0x000fe200078010ff */
[----:B------:R-:W-:Y:S01]  /*8190*/  IMAD R77, R77, UR6, RZ ;  /* 0x000000064d4d7c24 */ /* 0x000fe2000f8e02ff */
[----:B------:R-:W-:-:S02]  /*81a0*/  LEA.HI.X.SX32 R107, R87, R0, 0x2, P5 ;  /* 0x00000000576b7211 */ /* 0x000fc400028f16ff */
[-C--:B---3--:R-:W-:Y:S01]  /*81b0*/  LEA R102, P2, R84, R2.reuse, 0x2 ;  /* 0x0000000254667211 */ /* 0x088fe200078410ff */
[----:B------:R-:W-:Y:S01]  /*81c0*/  STL.64 [R1+0x2d8], R110 ;  /* 0x0002d86e01007387 */ /* 0x000fe20000100a00 */
[----:B------:R-:W-:Y:S01]  /*81d0*/  LEA R94, P6, R81, R2, 0x2 ;  /* 0x00000002515e7211 */ /* 0x000fe200078c10ff */
[----:B------:R-:W-:Y:S01]  /*81e0*/  IMAD R76, R76, UR6, RZ ;  /* 0x000000064c4c7c24 */ /* 0x000fe2000f8e02ff */
[----:B------:R-:W-:Y:S01]  /*81f0*/  LEA.HI.X.SX32 R105, R85, R0, 0x2, P3 ;  /* 0x0000000055697211 */ /* 0x000fe200018f16ff */
[----:B------:R-:W-:Y:S01]  /*8200*/  STL.64 [R1+0x380], R108 ;  /* 0x0003806c01007387 */ /* 0x000fe20000100a00 */
[-C--:B-1----:R-:W-:Y:S02]  /*8210*/  LEA R100, P1, R83, R2.reuse, 0x2 ;  /* 0x0000000253647211 */ /* 0x082fe400078210ff */
[----:B------:R-:W-:Y:S01]  /*8220*/  LEA R92, P5, R80, R2, 0x2 ;  /* 0x00000002505c7211 */ /* 0x000fe200078a10ff */
[----:B------:R1:W-:Y:S01]  /*8230*/  STL.64 [R1+0x1c0], R98 ;  /* 0x0001c06201007387 */ /* 0x0003e20000100a00 */
[----:B------:R-:W-:-:S02]  /*8240*/  LEA.HI.X.SX32 R103, R84, R0, 0x2, P2 ;  /* 0x0000000054677211 */ /* 0x000fc400010f16ff */
[----:B------:R-:W-:Y:S02]  /*8250*/  LEA R90, P3, R78, R2, 0x2 ;  /* 0x000000024e5a7211 */ /* 0x000fe400078610ff */
[-C--:B------:R-:W-:Y:S01]  /*8260*/  LEA.HI.X.SX32 R97, R82, R0.reuse, 0x2, P0 ;  /* 0x0000000052617211 */ /* 0x080fe200000f16ff */
[----:B------:R-:W-:Y:S01]  /*8270*/  IMAD R75, R75, UR6, RZ ;  /* 0x000000064b4b7c24 */ /* 0x000fe2000f8e02ff */
[----:B------:R-:W-:Y:S01]  /*8280*/  LEA.HI.X.SX32 R101, R83, R0, 0x2, P1 ;  /* 0x0000000053657211 */ /* 0x000fe200008f16ff */
[----:B------:R-:W-:Y:S01]  /*8290*/  STL.64 [R1+0x400], R106 ;  /* 0x0004006a01007387 */ /* 0x000fe20000100a00 */
[----:B------:R-:W-:Y:S01]  /*82a0*/  LEA R88, P2, R77, R2, 0x2 ;  /* 0x000000024d587211 */ /* 0x000fe200078410ff */
[----:B------:R-:W-:Y:S01]  /*82b0*/  IMAD R74, R74, UR6, RZ ;  /* 0x000000064a4a7c24 */ /* 0x000fe2000f8e02ff */
[----:B------:R-:W-:Y:S02]  /*82c0*/  LEA.HI.X.SX32 R95, R81, R0, 0x2, P6 ;  /* 0x00000000515f7211 */ /* 0x000fe400030f16ff */
[----:B-1----:R-:W-:Y:S01]  /*82d0*/  LEA R98, P4, R79, R2, 0x2 ;  /* 0x000000024f627211 */ /* 0x002fe200078810ff */
        /* <DEDUP_REMOVED lines=94> */
[----:B------:R-:W-:Y:S01]  /*88c0*/  IMAD R36, R36, UR6, RZ ;  /* 0x0000000624247c24 */ /* 0x000fe2000f8e02ff */
[----:B------:R-:W-:Y:S01]  /*88d0*/  LEA R66, P6, R53, R2, 0x2 ;  /* 0x0000000235427211 */ /* 0x000fe200078c10ff */
[----:B------:R-:W-:Y:S01]  /*88e0*/  STL.64 [R1+0x140], R82 ;  /* 0x0001405201007387 */ /* 0x000fe20000100a00 */
[----:B------:R-:W-:Y:S02]  /*88f0*/  LEA.HI.X.SX32 R77, R57, R0, 0x2, P3 ;  /* 0x00000000394d7211 */ /* 0x000fe400018f16ff */
[-C--:B-1----:R-:W-:Y:S01]  /*8900*/  LEA R72, P1, R55, R2.reuse, 0x2 ;  /* 0x0000000237487211 */ /* 0x082fe200078210ff */
[----:B------:R-:W-:Y:S01]  /*8910*/  STL.64 [R1+0x138], R80 ;  /* 0x0001385001007387 */ /* 0x000fe20000100a00 */
[----:B------:R-:W-:Y:S02]  /*8920*/  LEA R64, P5, R52, R2, 0x2 ;  /* 0x0000000234407211 */ /* 0x000fe400078a10ff */
[----:B------:R-:W-:Y:S01]  /*8930*/  LEA.HI.X.SX32 R75, R56, R0, 0x2, P2 ;  /* 0x00000000384b7211 */ /* 0x000fe200010f16ff */
[----:B------:R1:W-:Y:S01]  /*8940*/  STL.64 [R1+0x2d0], R70 ;  /* 0x0002d04601007387 */ /* 0x0003e20000100a00 */
[----:B------:R-:W-:-:S02]  /*8950*/  LEA R62, P3, R50, R2, 0x2 ;  /* 0x00000002323e7211 */ /* 0x000fc400078610ff */
[-C--:B------:R-:W-:Y:S01]  /*8960*/  LEA.HI.X.SX32 R69, R54, R0.reuse, 0x2, P0 ;  /* 0x0000000036457211 */ /* 0x080fe200000f16ff */
[----:B------:R-:W-:Y:S01]  /*8970*/  STL.64 [R1+0x130], R78 ;  /* 0x0001304e01007387 */ /* 0x000fe20000100a00 */
[----:B------:R-:W-:Y:S01]  /*8980*/  LEA.HI.X.SX32 R73, R55, R0, 0x2, P1 ;  /* 0x0000000037497211 */ /* 0x000fe200008f16ff */
[----:B------:R-:W-:Y:S01]  /*8990*/  IMAD R35, R35, UR6, RZ ;  /* 0x0000000623237c24 */ /* 0x000fe2000f8e02ff */
[----:B------:R-:W-:Y:S01]  /*89a0*/  LEA R60, P2, R37, R2, 0x2 ;  /* 0x00000002253c7211 */ /* 0x000fe200078410ff */
[----:B------:R-:W-:Y:S01]  /*89b0*/  STL.64 [R1+0x320], R76 ;  /* 0x0003204c01007387 */ /* 0x000fe20000100a00 */
[----:B------:R-:W-:Y:S02]  /*89c0*/  LEA.HI.X.SX32 R67, R53, R0, 0x2, P6 ;  /* 0x0000000035437211 */ /* 0x000fe400030f16ff */
[CC--:B-1----:R-:W-:Y:S01]  /*89d0*/  LEA R70, P4, R51.reuse, R2.reuse, 0x2 ;  /* 0x0000000233467211 */ /* 0x0c2fe200078810ff */
[----:B------:R-:W-:Y:S01]  /*89e0*/  IMAD R34, R34, UR6, RZ ;  /* 0x0000000622227c24 */ /* 0x000fe2000f8e02ff */
[----:B------:R-:W-:Y:S01]  /*89f0*/  LEA R56, P1, R36, R2, 0x2 ;  /* 0x0000000224387211 */ /* 0x000fe200078210ff */
[----:B------:R-:W-:Y:S01]  /*8a00*/  STL.64 [R1+0x3a0], R74 ;  /* 0x0003a04a01007387 */ /* 0x000fe20000100a00 */
[-C--:B------:R-:W-:Y:S01]  /*8a10*/  LEA.HI.X.SX32 R65, R52, R0.reuse, 0x2, P5 ;  /* 0x0000000034417211 */ /* 0x080fe200028f16ff */
[----:B------:R-:W-:Y:S01]  /*8a20*/  IMAD R32, R32, UR6, RZ ;  /* 0x0000000620207c24 */ /* 0x000fe2000f8e02ff */
[-C--:B------:R-:W-:Y:S01]  /*8a30*/  LEA.HI.X.SX32 R63, R50, R0.reuse, 0x2, P3 ;  /* 0x00000000323f7211 */ /* 0x080fe200018f16ff */
[----:B------:R1:W-:Y:S01]  /*8a40*/  STL.64 [R1+0x128], R68 ;  /* 0x0001284401007387 */ /* 0x0003e20000100a00 */
[-C--:B------:R-:W-:Y:S01]  /*8a50*/  LEA.HI.X.SX32 R71, R51, R0.reuse, 0x2, P4 ;  /* 0x0000000033477211 */ /* 0x080fe200020f16ff */
[----:B------:R-:W-:Y:S01]  /*8a60*/  IMAD R33, R33, UR6, RZ ;  /* 0x0000000621217c24 */ /* 0x000fe2000f8e02ff */
[-C--:B------:R-:W-:Y:S01]  /*8a70*/  LEA.HI.X.SX32 R61, R37, R0.reuse, 0x2, P2 ;  /* 0x00000000253d7211 */ /* 0x080fe200010f16ff */
[----:B------:R-:W-:Y:S01]  /*8a80*/  STL.64 [R1+0x420], R72 ;  /* 0x0004204801007387 */ /* 0x000fe20000100a00 */
[----:B------:R-:W-:Y:S01]  /*8a90*/  IMAD R31, R31, UR6, RZ ;  /* 0x000000061f1f7c24 */ /* 0x000fe2000f8e02ff */
[----:B------:R-:W-:Y:S01]  /*8aa0*/  LEA.HI.X.SX32 R57, R36, R0, 0x2, P1 ;  /* 0x0000000024397211 */ /* 0x000fe200008f16ff */
[----:B------:R-:W-:Y:S01]  /*8ab0*/  IMAD R29, R29, UR6, RZ ;  /* 0x000000061d1d7c24 */ /* 0x000fe2000f8e02ff */
[----:B------:R3:W-:Y:S01]  /*8ac0*/  STL.64 [R1+0x120], R66 ;  /* 0x0001204201007387 */ /* 0x0007e20000100a00 */
[----:B------:R-:W-:Y:S01]  /*8ad0*/  IMAD R30, R30, UR6, RZ ;  /* 0x000000061e1e7c24 */ /* 0x000fe2000f8e02ff */
[----:B------:R-:W-:-:S02]  /*8ae0*/  LEA R58, P4, R32, R2, 0x2 ;  /* 0x00000002203a7211 */ /* 0x000fc400078810ff */
[----:B-1----:R-:W-:Y:S01]  /*8af0*/  LEA R68, P0, R35, R2, 0x2 ;  /* 0x0000000223447211 */ /* 0x002fe200078010ff */
[----:B------:R1:W-:Y:S01]  /*8b00*/  STL.64 [R1+0x118], R64 ;  /* 0x0001184001007387 */ /* 0x0003e20000100a00 */
[----:B------:R-:W-:-:S03]  /*8b10*/  IMAD R28, R28, UR6, RZ ;  /* 0x000000061c1c7c24 */ /* 0x000fc6000f8e02ff */
[----:B------:R4:W-:Y:S01]  /*8b20*/  STL.64 [R1+0x2c8], R62 ;  /* 0x0002c83e01007387 */ /* 0x0009e20000100a00 */
[----:B------:R-:W-:Y:S01]  /*8b30*/  IMAD R27, R27, UR6, RZ ;  /* 0x000000061b1b7c24 */ /* 0x000fe2000f8e02ff */
[----:B---3--:R-:W-:Y:S02]  /*8b40*/  LEA R66, P6, R34, R2, 0x2 ;  /* 0x0000000222427211 */ /* 0x008fe400078c10ff */
[----:B------:R-:W-:Y:S01]  /*8b50*/  STL.64 [R1+0x110], R70 ;  /* 0x0001104601007387 */ /* 0x000fe20000100a00 */
[----:B------:R-:W-:Y:S01]  /*8b60*/  LEA.HI.X.SX32 R69, R35, R0, 0x2, P0 ;  /* 0x0000000023457211 */ /* 0x000fe200000f16ff */
[----:B------:R-:W-:Y:S01]  /*8b70*/  IMAD R26, R26, UR6, RZ ;  /* 0x000000061a1a7c24 */ /* 0x000fe2000f8e02ff */
[----:B-1----:R-:W-:Y:S01]  /*8b80*/  LEA R64, P5, R33, R2, 0x2 ;  /* 0x0000000221407211 */ /* 0x002fe200078a10ff */
[----:B------:R1:W-:Y:S01]  /*8b90*/  STL.64 [R1+0x328], R60 ;  /* 0x0003283c01007387 */ /* 0x0003e20000100a00 */
[----:B------:R-:W-:Y:S02]  /*8ba0*/  LEA.HI.X.SX32 R67, R34, R0, 0x2, P6 ;  /* 0x0000000022437211 */ /* 0x000fe400030f16ff */
[----:B----4-:R-:W-:Y:S01]  /*8bb0*/  LEA R62, P3, R31, R2, 0x2 ;  /* 0x000000021f3e7211 */ /* 0x010fe200078610ff */
[----:B------:R3:W-:Y:S01]  /*8bc0*/  STL.64 [R1+0x3a8], R56 ;  /* 0x0003a83801007387 */ /* 0x0007e20000100a00 */
[----:B------:R-:W-:-:S02]  /*8bd0*/  LEA.HI.X.SX32 R59, R32, R0, 0x2, P4 ;  /* 0x00000000203b7211 */ /* 0x000fc400020f16ff */
[----:B------:R-:W-:Y:S02]  /*8be0*/  LEA R54, P0, R28, R2, 0x2 ;  /* 0x000000021c367211 */ /* 0x000fe400078010ff */
[----:B------:R-:W-:Y:S02]  /*8bf0*/  LEA.HI.X.SX32 R65, R33, R0, 0x2, P5 ;  /* 0x0000000021417211 */ /* 0x000fe400028f16ff */
[-C--:B-1----:R-:W-:Y:S02]  /*8c00*/  LEA R60, P2, R30, R2.reuse, 0x2 ;  /* 0x000000021e3c7211 */ /* 0x082fe400078410ff */
[-C--:B---3--:R-:W-:Y:S01]  /*8c10*/  LEA R56, P1, R29, R2.reuse, 0x2 ;  /* 0x000000021d387211 */ /* 0x088fe200078210ff */
[----:B------:R-:W-:Y:S01]  /*8c20*/  STL.64 [R1+0x428], R68 ;  /* 0x0004284401007387 */ /* 0x000fe20000100a00 */
[----:B------:R-:W-:Y:S02]  /*8c30*/  LEA R52, P6, R27, R2, 0x2 ;  /* 0x000000021b347211 */ /* 0x000fe400078c10ff */
[-C--:B------:R-:W-:Y:S01]  /*8c40*/  LEA.HI.X.SX32 R63, R31, R0.reuse, 0x2, P3 ;  /* 0x000000001f3f7211 */ /* 0x080fe200018f16ff */
[----:B------:R-:W-:Y:S01]  /*8c50*/  IMAD R25, R25, UR6, RZ ;  /* 0x0000000619197c24 */ /* 0x000fe2000f8e02ff */
[----:B------:R-:W-:Y:S01]  /*8c60*/  LEA.HI.X.SX32 R57, R29, R0, 0x2, P1 ;  /* 0x000000001d397211 */ /* 0x000fe200008f16ff */
[----:B------:R-:W-:Y:S01]  /*8c70*/  STL.64 [R1+0x108], R66 ;  /* 0x0001084201007387 */ /* 0x000fe20000100a00 */
[----:B------:R-:W-:Y:S01]  /*8c80*/  LEA R50, P5, R26, R2, 0x2 ;  /* 0x000000021a327211 */ /* 0x000fe200078a10ff */
        /* <DEDUP_REMOVED lines=8> */
[----:B------:R-:W-:-:S02]  /*8d10*/  LEA.HI.X.SX32 R51, R26, R0, 0x2, P5 ;  /* 0x000000001a337211 */ /* 0x000fc400028f16ff */
[----:B------:R-:W-:Y:S01]  /*8d20*/  STL.64 [R1+0xf0], R62 ;  /* 0x0000f03e01007387 */ /* 0x000fe20000100a00 */
[----:B------:R-:W-:-:S03]  /*8d30*/  IMAD R19, R19, UR6, RZ ;  /* 0x0000000613137c24 */ /* 0x000fc6000f8e02ff */
[----:B------:R3:W-:Y:S01]  /*8d40*/  STL.64 [R1+0x350], R56 ;  /* 0x0003503801007387 */ /* 0x0007e20000100a00 */
[----:B-1----:R-:W-:-:S03]  /*8d50*/  LEA R58, P4, R25, R2, 0x2 ;  /* 0x00000002193a7211 */ /* 0x002fc600078810ff */
[----:B------:R-:W-:Y:S01]  /*8d60*/  STL.64 [R1+0x2c0], R60 ;  /* 0x0002c03c01007387 */ /* 0x000fe20000100a00 */
[----:B------:R-:W-:-:S03]  /*8d70*/  LEA.HI.X.SX32 R59, R25, R0, 0x2, P4 ;  /* 0x00000000193b7211 */ /* 0x000fc600020f16ff */
[----:B------:R1:W-:Y:S01]  /*8d80*/  STL.64 [R1+0x3b0], R54 ;  /* 0x0003b03601007387 */ /* 0x0003e20000100a00 */
[----:B---3--:R-:W-:-:S03]  /*8d90*/  LEA R56, P1, R22, R2, 0x2 ;  /* 0x0000000216387211 */ /* 0x008fc600078210ff */
[----:B------:R3:W-:Y:S01]  /*8da0*/  STL.64 [R1+0x430], R52 ;  /* 0x0004303401007387 */ /* 0x0007e20000100a00 */
[----:B------:R-:W-:Y:S02]  /*8db0*/  IMAD R24, R24, UR6, RZ ;  /* 0x0000000618187c24 */ /* 0x000fe4000f8e02ff */
[----:B------:R-:W-:Y:S01]  /*8dc0*/  IMAD R18, R18, UR6, RZ ;  /* 0x0000000612127c24 */ /* 0x000fe2000f8e02ff */
[----:B------:R4:W-:Y:S01]  /*8dd0*/  STL.64 [R1+0xe8], R50 ;  /* 0x0000e83201007387 */ /* 0x0009e20000100a00 */
[C---:B-1----:R-:W-:Y:S02]  /*8de0*/  LEA R54, P0, R21.reuse, R2, 0x2 ;  /* 0x0000000215367211 */ /* 0x042fe400078010ff */
[----:B------:R-:W-:Y:S02]  /*8df0*/  LEA.HI.X.SX32 R57, R22, R0, 0x2, P1 ;  /* 0x0000000016397211 */ /* 0x000fe400008f16ff */
[----:B---3--:R-:W-:Y:S01]  /*8e00*/  LEA R52, P6, R20, R2, 0x2 ;  /* 0x0000000214347211 */ /* 0x008fe200078c10ff */
[----:B------:R-:W-:Y:S01]  /*8e10*/  IMAD R12, R12, UR6, RZ ;  /* 0x000000060c0c7c24 */ /* 0x000fe2000f8e02ff */
[----:B------:R-:W-:-:S02]  /*8e20*/  LEA.HI.X.SX32 R55, R21, R0, 0x2, P0 ;  /* 0x0000000015377211 */ /* 0x000fc400000f16ff */
[C---:B----4-:R-:W-:Y:S01]  /*8e30*/  LEA R50, P5, R19.reuse, R2, 0x2 ;  /* 0x0000000213327211 */ /* 0x050fe200078a10ff */
[----:B------:R-:W-:Y:S01]  /*8e40*/  IMAD R10, R10, UR6, RZ ;  /* 0x000000060a0a7c24 */ /* 0x000fe2000f8e02ff */
[-C--:B------:R-:W-:Y:S01]  /*8e50*/  LEA.HI.X.SX32 R53, R20, R0.reuse, 0x2, P6 ;  /* 0x0000000014357211 */ /* 0x080fe200030f16ff */
[----:B------:R-:W-:Y:S01]  /*8e60*/  STL.64 [R1+0xe0], R58 ;  /* 0x0000e03a01007387 */ /* 0x000fe20000100a00 */
[----:B------:R-:W-:Y:S01]  /*8e70*/  LEA.HI.X.SX32 R51, R19, R0, 0x2, P5 ;  /* 0x0000000013337211 */ /* 0x000fe200028f16ff */
[----:B------:R-:W-:Y:S01]  /*8e80*/  IMAD R17, R17, UR6, RZ ;  /* 0x0000000611117c24 */ /* 0x000fe2000f8e02ff */
[-C--:B------:R-:W-:Y:S01]  /*8e90*/  LEA R36, P3, R24, R2.reuse, 0x2 ;  /* 0x0000000218247211 */ /* 0x080fe200078610ff */
[----:B------:R-:W-:Y:S01]  /*8ea0*/  IMAD R8, R8, UR6, RZ ;  /* 0x0000000608087c24 */ /* 0x000fe2000f8e02ff */
[----:B------:R-:W-:Y:S01]  /*8eb0*/  LEA R32, P4, R18, R2, 0x2 ;  /* 0x0000000212207211 */ /* 0x000fe200078810ff */
[----:B------:R-:W-:Y:S01]  /*8ec0*/  STL.64 [R1+0x2b8], R56 ;  /* 0x0002b83801007387 */ /* 0x000fe20000100a00 */
[----:B------:R-:W-:-:S03]  /*8ed0*/  IMAD R23, R23, UR6, RZ ;  /* 0x0000000617177c24 */ /* 0x000fc6000f8e02ff */
[----:B------:R1:W-:Y:S01]  /*8ee0*/  STL.64 [R1+0x348], R54 ;  /* 0x0003483601007387 */ /* 0x0003e20000100a00 */
[----:B------:R-:W-:-:S03]  /*8ef0*/  LEA.HI.X.SX32 R37, R24, R0, 0x2, P3 ;  /* 0x0000000018257211 */ /* 0x000fc600018f16ff */
[----:B------:R3:W-:Y:S01]  /*8f00*/  STL.64 [R1+0x3b8], R52 ;  /* 0x0003b83401007387 */ /* 0x0007e20000100a00 */
[----:B------:R-:W-:Y:S01]  /*8f10*/  LEA.HI.X.SX32 R33, R18, R0, 0x2, P4 ;  /* 0x0000000012217211 */ /* 0x000fe200020f16ff */
[----:B------:R-:W-:Y:S01]  /*8f20*/  IMAD R6, R6, UR6, RZ ;  /* 0x0000000606067c24 */ /* 0x000fe2000f8e02ff */
[-C--:B------:R-:W-:Y:S01]  /*8f30*/  LEA R30, P3, R17, R2.reuse, 0x2 ;  /* 0x00000002111e7211 */ /* 0x080fe200078610ff */
[----:B------:R4:W-:Y:S01]  /*8f40*/  STL.64 [R1+0x438], R50 ;  /* 0x0004383201007387 */ /* 0x0009e20000100a00 */
[-C--:B-1----:R-:W-:Y:S02]  /*8f50*/  LEA R54, P6, R12, R2.reuse, 0x2 ;  /* 0x000000020c367211 */ /* 0x082fe400078c10ff */
[----:B---3--:R-:W-:Y:S02]  /*8f60*/  LEA R52, P5, R10, R2, 0x2 ;  /* 0x000000020a347211 */ /* 0x008fe400078a10ff */
[----:B------:R-:W-:Y:S02]  /*8f70*/  LEA.HI.X.SX32 R55, R12, R0, 0x2, P6 ;  /* 0x000000000c377211 */ /* 0x000fe400030f16ff */
[----:B----4-:R-:W-:Y:S01]  /*8f80*/  LEA R50, P4, R8, R2, 0x2 ;  /* 0x0000000208327211 */ /* 0x010fe200078810ff */
[----:B------:R-:W-:Y:S01]  /*8f90*/  IMAD R13, R13, UR6, RZ ;  /* 0x000000060d0d7c24 */ /* 0x000fe2000f8e02ff */
[----:B------:R-:W-:Y:S01]  /*8fa0*/  LEA.HI.X.SX32 R53, R10, R0, 0x2, P5 ;  /* 0x000000000a357211 */ /* 0x000fe200028f16ff */
[----:B------:R-:W-:Y:S01]  /*8fb0*/  IMAD R11, R11, UR6, RZ ;  /* 0x000000060b0b7c24 */ /* 0x000fe2000f8e02ff */
[----:B------:R-:W-:Y:S01]  /*8fc0*/  LEA R34, P2, R23, R2, 0x2 ;  /* 0x0000000217227211 */ /* 0x000fe200078410ff */
[----:B------:R-:W-:Y:S01]  /*8fd0*/  IMAD R16, R16, UR6, RZ ;  /* 0x0000000610107c24 */ /* 0x000fe2000f8e02ff */
[-C--:B------:R-:W-:Y:S01]  /*8fe0*/  LEA.HI.X.SX32 R31, R17, R0.reuse, 0x2, P3 ;  /* 0x00000000111f7211 */ /* 0x080fe200018f16ff */
[----:B------:R-:W-:Y:S01]  /*8ff0*/  IMAD R15, R15, UR6, RZ ;  /* 0x000000060f0f7c24 */ /* 0x000fe2000f8e02ff */
[----:B------:R-:W-:Y:S01]  /*9000*/  LEA.HI.X.SX32 R51, R8, R0, 0x2, P4 ;  /* 0x0000000008337211 */ /* 0x000fe200020f16ff */
[----:B------:R-:W-:Y:S01]  /*9010*/  IMAD R14, R14, UR6, RZ ;  /* 0x000000060e0e7c24 */ /* 0x000fe2000f8e02ff */
[----:B------:R-:W-:Y:S01]  /*9020*/  LEA R22, P3, R6, R2, 0x2 ;  /* 0x0000000206167211 */ /* 0x000fe200078610ff */
[----:B------:R-:W-:Y:S01]  /*9030*/  IMAD R42, R42, UR6, RZ ;  /* 0x000000062a2a7c24 */ /* 0x000fe2000f8e02ff */
[----:B------:R1:W-:Y:S01]  /*9040*/  STL.64 [R1+0x340], R54 ;  /* 0x0003403601007387 */ /* 0x0003e20000100a00 */
[----:B------:R-:W-:-:S03]  /*9050*/  LEA.HI.X.SX32 R35, R23, R0, 0x2, P2 ;  /* 0x0000000017237211 */ /* 0x000fc600010f16ff */
[----:B------:R3:W-:Y:S01]  /*9060*/  STL.64 [R1+0x3c0], R52 ;  /* 0x0003c03401007387 */ /* 0x0007e20000100a00 */
[----:B------:R-:W-:Y:S01]  /*9070*/  LEA.HI.X.SX32 R23, R6, R0, 0x2, P3 ;  /* 0x0000000006177211 */ /* 0x000fe200018f16ff */
[----:B------:R-:W-:Y:S01]  /*9080*/  IMAD R4, R4, UR6, RZ ;  /* 0x0000000604047c24 */ /* 0x000fe2000f8e02ff */
[-C--:B------:R-:W-:Y:S01]  /*9090*/  LEA R28, P2, R16, R2.reuse, 0x2 ;  /* 0x00000002101c7211 */ /* 0x080fe200078410ff */
[----:B------:R4:W-:Y:S01]  /*90a0*/  STL.64 [R1+0x440], R50 ;  /* 0x0004403201007387 */ /* 0x0009e20000100a00 */
[----:B------:R-:W-:Y:S01]  /*90b0*/  IMAD R5, R5, UR6, RZ ;  /* 0x0000000605057c24 */ /* 0x000fe2000f8e02ff */
[-C--:B------:R-:W-:Y:S01]  /*90c0*/  LEA R26, P1, R15, R2.reuse, 0x2 ;  /* 0x000000020f1a7211 */ /* 0x080fe200078210ff */
[----:B------:R-:W-:Y:S01]  /*90d0*/  IMAD R7, R7, UR6, RZ ;  /* 0x0000000607077c24 */ /* 0x000fe2000f8e02ff */
[-C--:B-1----:R-:W-:Y:S01]  /*90e0*/  LEA R54, P5, R11, R2.reuse, 0x2 ;  /* 0x000000020b367211 */ /* 0x082fe200078a10ff */
[----:B------:R-:W-:Y:S01]  /*90f0*/  IMAD R9, R9, UR6, RZ ;  /* 0x0000000609097c24 */ /* 0x000fe2000f8e02ff */
[----:B------:R-:W-:-:S02]  /*9100*/  LEA R24, P0, R14, R2, 0x2 ;  /* 0x000000020e187211 */ /* 0x000fc400078010ff */
[CC--:B---3--:R-:W-:Y:S02]  /*9110*/  LEA R52, P4, R13.reuse, R2.reuse, 0x2 ;  /* 0x000000020d347211 */ /* 0x0c8fe400078810ff */
[----:B----4-:R-:W-:Y:S02]  /*9120*/  LEA R50, P3, R42, R2, 0x2 ;  /* 0x000000022a327211 */ /* 0x010fe400078610ff */
[-C--:B------:R-:W-:Y:S02]  /*9130*/  LEA.HI.X.SX32 R53, R13, R0.reuse, 0x2, P4 ;  /* 0x000000000d357211 */ /* 0x080fe400020f16ff */
[-C--:B------:R-:W-:Y:S01]  /*9140*/  LEA.HI.X.SX32 R55, R11, R0.reuse, 0x2, P5 ;  /* 0x000000000b377211 */ /* 0x080fe200028f16ff */
        /* <DEDUP_REMOVED lines=9> */
[-C--:B------:R-:W-:Y:S01]  /*91e0*/  LEA R20, P2, R4, R2.reuse, 0x2 ;  /* 0x0000000204147211 */ /* 0x080fe200078410ff */
[----:B------:R-:W-:Y:S01]  /*91f0*/  IMAD R44, R44, UR6, RZ ;  /* 0x000000062c2c7c24 */ /* 0x000fe2000f8e02ff */
[-C--:B------:R-:W-:Y:S01]  /*9200*/  LEA R18, P1, R5, R2.reuse, 0x2 ;  /* 0x0000000205127211 */ /* 0x080fe200078210ff */
[----:B------:R-:W-:Y:S01]  /*9210*/  IMAD R43, R43, UR6, RZ ;  /* 0x000000062b2b7c24 */ /* 0x000fe2000f8e02ff */
[----:B------:R-:W-:-:S02]  /*9220*/  LEA R16, P0, R7, R2, 0x2 ;  /* 0x0000000207107211 */ /* 0x000fc400078010ff */
[----:B------:R-:W-:Y:S01]  /*9230*/  LEA R14, P6, R9, R2, 0x2 ;  /* 0x00000002090e7211 */ /* 0x000fe200078c10ff */
[----:B------:R1:W-:Y:S01]  /*9240*/  STL.64 [R1+0x3c8], R52 ;  /* 0x0003c83401007387 */ /* 0x0003e20000100a00 */
[-C--:B------:R-:W-:Y:S02]  /*9250*/  LEA.HI.X.SX32 R21, R4, R0.reuse, 0x2, P2 ;  /* 0x0000000004157211 */ /* 0x080fe400010f16ff */
[-C--:B------:R-:W-:Y:S01]  /*9260*/  LEA.HI.X.SX32 R19, R5, R0.reuse, 0x2, P1 ;  /* 0x0000000005137211 */ /* 0x080fe200008f16ff */
[----:B------:R-:W-:Y:S01]  /*9270*/  STL.64 [R1+0x338], R54 ;  /* 0x0003383601007387 */ /* 0x000fe20000100a00 */
[-C--:B------:R-:W-:Y:S02]  /*9280*/  LEA.HI.X.SX32 R17, R7, R0.reuse, 0x2, P0 ;  /* 0x0000000007117211 */ /* 0x080fe400000f16ff */
[----:B------:R-:W-:Y:S01]  /*9290*/  LEA.HI.X.SX32 R15, R9, R0, 0x2, P6 ;  /* 0x00000000090f7211 */ /* 0x000fe200030f16ff */
[----:B------:R3:W-:Y:S01]  /*92a0*/  STL.64 [R1+0x448], R50 ;  /* 0x0004483201007387 */ /* 0x0007e20000100a00 */
[----:B------:R-:W-:-:S02]  /*92b0*/  LEA R12, P2, R49, R2, 0x2 ;  /* 0x00000002310c7211 */ /* 0x000fc400078410ff */
[-C--:B------:R-:W-:Y:S02]  /*92c0*/  LEA R10, P1, R48, R2.reuse, 0x2 ;  /* 0x00000002300a7211 */ /* 0x080fe400078210ff */
[-C--:B------:R-:W-:Y:S02]  /*92d0*/  LEA R8, P0, R47, R2.reuse, 0x2 ;  /* 0x000000022f087211 */ /* 0x080fe400078010ff */
[-C--:B------:R-:W-:Y:S02]  /*92e0*/  LEA R6, P6, R46, R2.reuse, 0x2 ;  /* 0x000000022e067211 */ /* 0x080fe400078c10ff */
[-C--:B------:R-:W-:Y:S02]  /*92f0*/  LEA R4, P5, R45, R2.reuse, 0x2 ;  /* 0x000000022d047211 */ /* 0x080fe400078a10ff */
[-C--:B-1----:R-:W-:Y:S02]  /*9300*/  LEA R52, P4, R44, R2.reuse, 0x2 ;  /* 0x000000022c347211 */ /* 0x082fe400078810ff */
[----:B---3--:R-:W-:-:S02]  /*9310*/  LEA R50, P3, R43, R2, 0x2 ;  /* 0x000000022b327211 */ /* 0x008fc400078610ff */
[-C--:B------:R-:W-:Y:S02]  /*9320*/  LEA.HI.X.SX32 R13, R49, R0.reuse, 0x2, P2 ;  /* 0x00000000310d7211 */ /* 0x080fe400010f16ff */
[-C--:B------:R-:W-:Y:S02]  /*9330*/  LEA.HI.X.SX32 R11, R48, R0.reuse, 0x2, P1 ;  /* 0x00000000300b7211 */ /* 0x080fe400008f16ff */
[-C--:B------:R-:W-:Y:S02]  /*9340*/  LEA.HI.X.SX32 R9, R47, R0.reuse, 0x2, P0 ;  /* 0x000000002f097211 */ /* 0x080fe400000f16ff */
[-C--:B------:R-:W-:Y:S02]  /*9350*/  LEA.HI.X.SX32 R7, R46, R0.reuse, 0x2, P6 ;  /* 0x000000002e077211 */ /* 0x080fe400030f16ff */
[-C--:B------:R-:W-:Y:S02]  /*9360*/  LEA.HI.X.SX32 R5, R45, R0.reuse, 0x2, P5 ;  /* 0x000000002d057211 */ /* 0x080fe400028f16ff */
[----:B------:R-:W-:-:S02]  /*9370*/  LEA.HI.X.SX32 R53, R44, R0, 0x2, P4 ;  /* 0x000000002c357211 */ /* 0x000fc400020f16ff */
[----:B------:R-:W-:Y:S01]  /*9380*/  LEA.HI.X.SX32 R51, R43, R0, 0x2, P3 ;  /* 0x000000002b337211 */ /* 0x000fe200018f16ff */
[C---:B--2---:R-:W-:Y:S01]  /*9390*/  VIADD R0, R3.reuse, 0xfffffffc ;  /* 0xfffffffc03007836 */ /* 0x044fe20000000000 */
[----:B------:R-:W-:Y:S01]  /*93a0*/  LEA R172, P1, R40, R38, 0x3 ;  /* 0x0000002628ac7211 */ /* 0x000fe200078218ff */
[----:B------:R-:W-:-:S03]  /*93b0*/  VIADD R2, R3, 0xfffffffd ;  /* 0xfffffffd03027836 */ /* 0x000fc60000000000 */
[----:B------:R-:W-:Y:S02]  /*93c0*/  ISETP.GE.U32.AND P3, PT, R0, 0x7fffff7d, PT ;  /* 0x7fffff7d0000780c */ /* 0x000fe40003f66070 */
[C---:B------:R-:W-:Y:S01]  /*93d0*/  SHF.L.U32 R0, R40.reuse, 0x1, RZ ;  /* 0x0000000128007819 */ /* 0x040fe200000006ff */
[----:B------:R-:W-:Y:S01]  /*93e0*/  IMAD R45, R40, 0xc, RZ ;  /* 0x0000000c282d7824 */ /* 0x000fe200078e02ff */
[----:B------:R1:W-:Y:S01]  /*93f0*/  STL.64 [R1+0x330], R52 ;  /* 0x0003303401007387 */ /* 0x0003e20000100a00 */
[----:B------:R-:W-:Y:S01]  /*9400*/  VIADD R42, R3, 0xfffffffe ;  /* 0xfffffffe032a7836 */ /* 0x000fe20000000000 */
[----:B------:R-:W-:Y:S02]  /*9410*/  LEA.HI.X.SX32 R173, R0, R39, 0x2, P1 ;  /* 0x0000002700ad7211 */ /* 0x000fe400008f16ff */
[----:B------:R-:W-:Y:S01]  /*9420*/  ISETP.GE.U32.AND P0, PT, R2, 0x7fffff7e, PT ;  /* 0x7fffff7e0200780c */ /* 0x000fe20003f06070 */
[----:B------:R-:W-:Y:S01]  /*9430*/  IMAD R2, R40, 0x3, RZ ;  /* 0x0000000328027824 */ /* 0x000fe200078e02ff */
[----:B------:R-:W-:Y:S01]  /*9440*/  IADD3 R174, P2, PT, R45, R38, RZ ;  /* 0x000000262dae7210 */ /* 0x000fe20007f5e0ff */
[----:B------:R-:W-:Y:S01]  /*9450*/  STL.64 [R1+0x3d0], R50 ;  /* 0x0003d03201007387 */ /* 0x000fe20000100a00 */
[----:B------:R-:W-:Y:S01]  /*9460*/  ISETP.GE.U32.AND P5, PT, R42, 0x7fffff7f, PT ;  /* 0x7fffff7f2a00780c */ /* 0x000fe20003fa6070 */
[----:B-1----:R-:W-:-:S02]  /*9470*/  IMAD R53, R40, 0x14, RZ ;  /* 0x0000001428357824 */ /* 0x002fc400078e02ff */
[----:B------:R1:W-:Y:S01]  /*9480*/  STL.64 [R1+0xd0], R172 ;  /* 0x0000d0ac01007387 */ /* 0x0003e20000100a00 */
[----:B------:R-:W-:Y:S01]  /*9490*/  IMAD R42, R40, 0x5, RZ ;  /* 0x00000005282a7824 */ /* 0x000fe200078e02ff */
[----:B------:R-:W-:Y:S01]  /*94a0*/  LEA.HI.X.SX32 R175, R2, R39, 0x2, P2 ;  /* 0x0000002702af7211 */ /* 0x000fe200010f16ff */
[----:B------:R-:W-:Y:S02]  /*94b0*/  VIADD R43, R3, 0xffffffff ;  /* 0xffffffff032b7836 */ /* 0x000fe40000000000 */
[C---:B------:R-:W-:Y:S02]  /*94c0*/  IMAD R57, R40.reuse, 0x18, RZ ;  /* 0x0000001828397824 */ /* 0x040fe400078e02ff */
[----:B------:R-:W-:Y:S01]  /*94d0*/  IMAD R61, R40, 0x1c, RZ ;  /* 0x0000001c283d7824 */ /* 0x000fe200078e02ff */
[----:B-1----:R-:W-:Y:S01]  /*94e0*/  IADD3 R172, P1, PT, R53, R38, RZ ;  /* 0x0000002635ac7210 */ /* 0x002fe20007f3e0ff */
[----:B------:R1:W-:Y:S01]  /*94f0*/  STL.64 [R1+0xc8], R174 ;  /* 0x0000c8ae01007387 */ /* 0x0003e20000100a00 */
[----:B------:R-:W-:-:S02]  /*9500*/  ISETP.GE.U32.AND P6, PT, R43, 0x7fffff80, PT ;  /* 0x7fffff802b00780c */ /* 0x000fc40003fc6070 */
[----:B------:R-:W-:Y:S01]  /*9510*/  LEA.HI.X.SX32 R173, R42, R39, 0x2, P1 ;  /* 0x000000272aad7211 */ /* 0x000fe200008f16ff */
[C---:B------:R-:W-:Y:S02]  /*9520*/  IMAD R43, R40.reuse, 0x6, RZ ;  /* 0x00000006282b7824 */ /* 0x040fe400078e02ff */
[----:B------:R-:W-:Y:S02]  /*9530*/  IMAD R44, R40, 0x7, RZ ;  /* 0x00000007282c7824 */ /* 0x000fe400078e02ff */
[----:B------:R2:W-:Y:S01]  /*9540*/  STL.64 [R1+0xb8], R172 ;  /* 0x0000b8ac01007387 */ /* 0x0005e20000100a00 */
[----:B-1----:R-:W-:-:S04]  /*9550*/  IADD3 R174, P2, PT, R57, R38, RZ ;  /* 0x0000002639ae7210 */ /* 0x002fc80007f5e0ff */
[-C--:B------:R-:W-:Y:S02]  /*9560*/  LEA.HI.X.SX32 R175, R43, R39.reuse, 0x2, P2 ;  /* 0x000000272baf7211 */ /* 0x080fe400010f16ff */
[-C--:B--2---:R-:W-:Y:S01]  /*9570*/  IADD3 R172, P1, PT, R61, R38.reuse, RZ ;  /* 0x000000263dac7210 */ /* 0x084fe20007f3e0ff */
[----:B------:R-:W-:Y:S02]  /*9580*/  IMAD R68, R40, 0x24, RZ ;  /* 0x0000002428447824 */ /* 0x000fe400078e02ff */
[----:B------:R1:W-:Y:S01]  /*9590*/  STL.64 [R1+0xb0], R174 ;  /* 0x0000b0ae01007387 */ /* 0x0003e20000100a00 */
[----:B------:R-:W-:Y:S01]  /*95a0*/  LEA.HI.X.SX32 R173, R44, R39, 0x2, P1 ;  /* 0x000000272cad7211 */ /* 0x000fe200008f16ff */
[C---:B------:R-:W-:Y:S02]  /*95b0*/  IMAD.SHL.U32 R46, R40.reuse, 0x8, RZ ;  /* 0x00000008282e7824 */ /* 0x040fe400078e00ff */
[C---:B------:R-:W-:Y:S02]  /*95c0*/  IMAD R76, R40.reuse, 0x28, RZ ;  /* 0x00000028284c7824 */ /* 0x040fe400078e02ff */
[C---:B------:R-:W-:Y:S01]  /*95d0*/  IMAD R47, R40.reuse, 0x9, RZ ;  /* 0x00000009282f7824 */ /* 0x040fe200078e02ff */
[----:B------:R2:W-:Y:S01]  /*95e0*/  STL.64 [R1+0xa8], R172 ;  /* 0x0000a8ac01007387 */ /* 0x0005e20000100a00 */
[C---:B-1----:R-:W-:Y:S01]  /*95f0*/  LEA R174, P2, R40.reuse, R38, 0x5 ;  /* 0x0000002628ae7211 */ /* 0x042fe200078428ff */
[----:B------:R-:W-:-:S03]  /*9600*/  IMAD R48, R40, 0xa, RZ ;  /* 0x0000000a28307824 */ /* 0x000fc600078e02ff */
[-C--:B------:R-:W-:Y:S02]  /*9610*/  LEA.HI.X.SX32 R175, R46, R39.reuse, 0x2, P2 ;  /* 0x000000272eaf7211 */ /* 0x080fe400010f16ff */
[-C--:B------:R-:W-:Y:S02]  /*9620*/  IADD3 R42, P2, PT, R76, R38.reuse, RZ ;  /* 0x000000264c2a7210 */ /* 0x080fe40007f5e0ff */
[----:B--2---:R-:W-:Y:S01]  /*9630*/  IADD3 R172, P1, PT, R68, R38, RZ ;  /* 0x0000002644ac7210 */ /* 0x004fe20007f3e0ff */
[----:B------:R-:W-:Y:S01]  /*9640*/  IMAD R82, R40, 0x2c, RZ ;  /* 0x0000002c28527824 */ /* 0x000fe200078e02ff */
[-C--:B------:R-:W-:Y:S02]  /*9650*/  LEA.HI.X.SX32 R43, R48, R39.reuse, 0x2, P2 ;  /* 0x00000027302b7211 */ /* 0x080fe400010f16ff */
[----:B------:R-:W-:Y:S01]  /*9660*/  LEA.HI.X.SX32 R173, R47, R39, 0x2, P1 ;  /* 0x000000272fad7211 */ /* 0x000fe200008f16ff */
[C---:B------:R-:W-:Y:S02]  /*9670*/  IMAD R90, R40.reuse, 0x30, RZ ;  /* 0x00000030285a7824 */ /* 0x040fe400078e02ff */
[----:B------:R-:W-:-:S02]  /*9680*/  IMAD R49, R40, 0xb, RZ ;  /* 0x0000000b28317824 */ /* 0x000fc400078e02ff */
[----:B------:R1:W-:Y:S04]  /*9690*/  STL.64 [R1+0x98], R172 ;  /* 0x000098ac01007387 */ /* 0x0003e80000100a00 */
[----:B------:R-:W-:Y:S04]  /*96a0*/  STL.64 [R1+0xa0], R174 ;  /* 0x0000a0ae01007387 */ /* 0x000fe80000100a00 */
[----:B------:R2:W-:Y:S01]  /*96b0*/  STL.64 [R1+0x90], R42 ;  /* 0x0000902a01007387 */ /* 0x0005e20000100a00 */
[----:B-1----:R-:W-:Y:S01]  /*96c0*/  IADD3 R172, P1, PT, R82, R38, RZ ;  /* 0x0000002652ac7210 */ /* 0x002fe20007f3e0ff */
[----:B------:R-:W-:-:S03]  /*96d0*/  IMAD R98, R40, 0x34, RZ ;  /* 0x0000003428627824 */ /* 0x000fc600078e02ff */
[----:B------:R-:W-:Y:S02]  /*96e0*/  LEA.HI.X.SX32 R173, R49, R39, 0x2, P1 ;  /* 0x0000002731ad7211 */ /* 0x000fe400008f16ff */
[----:B--2---:R-:W-:Y:S01]  /*96f0*/  IADD3 R42, P2, PT, R90, R38, RZ ;  /* 0x000000265a2a7210 */ /* 0x004fe20007f5e0ff */
[----:B------:R-:W-:-:S03]  /*9700*/  IMAD R106, R40, 0x38, RZ ;  /* 0x00000038286a7824 */ /* 0x000fc600078e02ff */
[----:B------:R-:W-:Y:S01]  /*9710*/  LEA.HI.X.SX32 R43, R45, R39, 0x2, P2 ;  /* 0x000000272d2b7211 */ /* 0x000fe200010f16ff */
[----:B------:R-:W-:Y:S01]  /*9720*/  IMAD R50, R40, 0xd, RZ ;  /* 0x0000000d28327824 */ /* 0x000fe200078e02ff */
[----:B------:R-:W-:Y:S01]  /*9730*/  IADD3 R46, P1, PT, R98, R38, RZ ;  /* 0x00000026622e7210 */ /* 0x000fe20007f3e0ff */
[C---:B------:R-:W-:Y:S01]  /*9740*/  IMAD R112, R40.reuse, 0x3c, RZ ;  /* 0x0000003c28707824 */ /* 0x040fe200078e02ff */
[----:B------:R-:W-:Y:S01]  /*9750*/  STL.64 [R1+0x88], R172 ;  /* 0x000088ac01007387 */ /* 0x000fe20000100a00 */
[----:B------:R-:W-:-:S03]  /*9760*/  IMAD R51, R40, 0xe, RZ ;  /* 0x0000000e28337824 */ /* 0x000fc600078e02ff */
[----:B------:R1:W-:Y:S01]  /*9770*/  STL.64 [R1+0x80], R42 ;  /* 0x0000802a01007387 */ /* 0x0003e20000100a00 */
[----:B------:R-:W-:Y:S01]  /*9780*/  IMAD R52, R40, 0xf, RZ ;  /* 0x0000000f28347824 */ /* 0x000fe200078e02ff */
[----:B------:R-:W-:Y:S02]  /*9790*/  LEA.HI.X.SX32 R47, R50, R39, 0x2, P1 ;  /* 0x00000027322f7211 */ /* 0x000fe400008f16ff */
[-C--:B------:R-:W-:Y:S02]  /*97a0*/  IADD3 R44, P1, PT, R112, R38.reuse, RZ ;  /* 0x00000026702c7210 */ /* 0x080fe40007f3e0ff */
[----:B-1----:R-:W-:-:S04]  /*97b0*/  IADD3 R42, P2, PT, R106, R38, RZ ;  /* 0x000000266a2a7210 */ /* 0x002fc80007f5e0ff */
[-C--:B------:R-:W-:Y:S01]  /*97c0*/  LEA.HI.X.SX32 R43, R51, R39.reuse, 0x2, P2 ;  /* 0x00000027332b7211 */ /* 0x080fe200010f16ff */
[----:B------:R-:W-:Y:S01]  /*97d0*/  IMAD R129, R40, 0x44, RZ ;  /* 0x0000004428817824 */ /* 0x000fe200078e02ff */
[----:B------:R-:W-:Y:S01]  /*97e0*/  LEA.HI.X.SX32 R45, R52, R39, 0x2, P1 ;  /* 0x00000027342d7211 */ /* 0x000fe200008f16ff */
[----:B------:R-:W-:Y:S01]  /*97f0*/  STL.64 [R1+0x78], R46 ;  /* 0x0000782e01007387 */ /* 0x000fe20000100a00 */
[----:B------:R-:W-:-:S03]  /*9800*/  IMAD.SHL.U32 R54, R40, 0x10, RZ ;  /* 0x0000001028367824 */ /* 0x000fc600078e00ff */
[----:B------:R1:W-:Y:S01]  /*9810*/  STL.64 [R1+0x70], R42 ;  /* 0x0000702a01007387 */ /* 0x0003e20000100a00 */
[----:B------:R-:W-:-:S03]  /*9820*/  IMAD R55, R40, 0x11, RZ ;  /* 0x0000001128377824 */ /* 0x000fc600078e02ff */
[----:B------:R2:W-:Y:S01]  /*9830*/  STL.64 [R1+0x68], R44 ;  /* 0x0000682c01007387 */ /* 0x0005e20000100a00 */
[C---:B------:R-:W-:Y:S01]  /*9840*/  IMAD R139, R40.reuse, 0x48, RZ ;  /* 0x00000048288b7824 */ /* 0x040fe200078e02ff */
[-C--:B-1----:R-:W-:Y:S02]  /*9850*/  LEA R42, P2, R40, R38.reuse, 0x6 ;  /* 0x00000026282a7211 */ /* 0x082fe400078430ff */
[----:B--2---:R-:W-:Y:S02]  /*9860*/  IADD3 R44, P1, PT, R129, R38, RZ ;  /* 0x00000026812c7210 */ /* 0x004fe40007f3e0ff */
[-C--:B------:R-:W-:Y:S01]  /*9870*/  LEA.HI.X.SX32 R43, R54, R39.reuse, 0x2, P2 ;  /* 0x00000027362b7211 */ /* 0x080fe200010f16ff */
[C---:B------:R-:W-:Y:S01]  /*9880*/  IMAD R148, R40.reuse, 0x4c, RZ ;  /* 0x0000004c28947824 */ /* 0x040fe200078e02ff */
[----:B------:R-:W-:Y:S01]  /*9890*/  LEA.HI.X.SX32 R45, R55, R39, 0x2, P1 ;  /* 0x00000027372d7211 */ /* 0x000fe200008f16ff */
[C---:B------:R-:W-:Y:S02]  /*98a0*/  IMAD R56, R40.reuse, 0x12, RZ ;  /* 0x0000001228387824 */ /* 0x040fe400078e02ff */
[----:B------:R1:W-:Y:S01]  /*98b0*/  STL.64 [R1+0x60], R42 ;  /* 0x0000602a01007387 */ /* 0x0003e20000100a00 */
[----:B------:R-:W-:-:S03]  /*98c0*/  IMAD R58, R40, 0x13, RZ ;  /* 0x00000013283a7824 */ /* 0x000fc600078e02ff */
[----:B------:R2:W-:Y:S01]  /*98d0*/  STL.64 [R1+0x58], R44 ;  /* 0x0000582c01007387 */ /* 0x0005e20000100a00 */
[----:B------:R-:W-:Y:S01]  /*98e0*/  IMAD R156, R40, 0x50, RZ ;  /* 0x00000050289c7824 */ /* 0x000fe200078e02ff */
[-C--:B-1----:R-:W-:Y:S02]  /*98f0*/  IADD3 R42, P2, PT, R139, R38.reuse, RZ ;  /* 0x000000268b2a7210 */ /* 0x082fe40007f5e0ff */
[----:B--2---:R-:W-:Y:S02]  /*9900*/  IADD3 R44, P1, PT, R148, R38, RZ ;  /* 0x00000026942c7210 */ /* 0x004fe40007f3e0ff */
[-C--:B------:R-:W-:Y:S01]  /*9910*/  LEA.HI.X.SX32 R43, R56, R39.reuse, 0x2, P2 ;  /* 0x00000027382b7211 */ /* 0x080fe200010f16ff */
[----:B------:R-:W-:Y:S01]  /*9920*/  IMAD R163, R40, 0x54, RZ ;  /* 0x0000005428a37824 */ /* 0x000fe200078e02ff */
[----:B------:R-:W-:-:S03]  /*9930*/  LEA.HI.X.SX32 R45, R58, R39, 0x2, P1 ;  /* 0x000000273a2d7211 */ /* 0x000fc600008f16ff */
[----:B------:R1:W-:Y:S01]  /*9940*/  STL.64 [R1+0x50], R42 ;  /* 0x0000502a01007387 */ /* 0x0003e20000100a00 */
[----:B------:R-:W-:-:S03]  /*9950*/  IMAD R59, R40, 0x15, RZ ;  /* 0x00000015283b7824 */ /* 0x000fc600078e02ff */
[----:B------:R2:W-:Y:S01]  /*9960*/  STL.64 [R1+0x48], R44 ;  /* 0x0000482c01007387 */ /* 0x0005e20000100a00 */
[----:B------:R-:W-:Y:S01]  /*9970*/  IMAD R179, R40, 0x58, RZ ;  /* 0x0000005828b37824 */ /* 0x000fe200078e02ff */
[-C--:B-1----:R-:W-:Y:S02]  /*9980*/  IADD3 R42, P2, PT, R156, R38.reuse, RZ ;  /* 0x000000269c2a7210 */ /* 0x082fe40007f5e0ff */
        /* <DEDUP_REMOVED lines=25> */
[----:B------:R-:W-:-:S02]  /*9b20*/  IMAD R65, R40, 0x1b, RZ ;  /* 0x0000001b28417824 */ /* 0x000fc400078e02ff */
[C---:B------:R-:W-:Y:S01]  /*9b30*/  IMAD R219, R40.reuse, 0x74, RZ ;  /* 0x0000007428db7824 */ /* 0x040fe200078e02ff */
[----:B------:R2:W-:Y:S01]  /*9b40*/  STL.64 [R1+0x18], R44 ;  /* 0x0000182c01007387 */ /* 0x0005e20000100a00 */
[----:B------:R-:W-:Y:S01]  /*9b50*/  IMAD R217, R40, 0x70, RZ ;  /* 0x0000007028d97824 */ /* 0x000fe200078e02ff */
[-C--:B-1----:R-:W-:Y:S02]  /*9b60*/  IADD3 R42, P2, PT, R214, R38.reuse, RZ ;  /* 0x00000026d62a7210 */ /* 0x082fe40007f5e0ff */
[-C--:B--2---:R-:W-:Y:S02]  /*9b70*/  IADD3 R44, P1, PT, R215, R38.reuse, RZ ;  /* 0x00000026d72c7210 */ /* 0x084fe40007f3e0ff */
[-C--:B------:R-:W-:Y:S01]  /*9b80*/  LEA.HI.X.SX32 R43, R64, R39.reuse, 0x2, P2 ;  /* 0x00000027402b7211 */ /* 0x080fe200010f16ff */
[C---:B------:R-:W-:Y:S01]  /*9b90*/  IMAD R66, R40.reuse, 0x1d, RZ ;  /* 0x0000001d28427824 */ /* 0x040fe200078e02ff */
[----:B------:R-:W-:Y:S01]  /*9ba0*/  LEA.HI.X.SX32 R45, R65, R39, 0x2, P1 ;  /* 0x00000027412d7211 */ /* 0x000fe200008f16ff */
[C---:B------:R-:W-:Y:S01]  /*9bb0*/  IMAD R235, R40.reuse, 0x7c, RZ ;  /* 0x0000007c28eb7824 */ /* 0x040fe200078e02ff */
[----:B------:R-:W-:Y:S01]  /*9bc0*/  IADD3 R250, P1, PT, R219, R38, RZ ;  /* 0x00000026dbfa7210 */ /* 0x000fe20007f3e0ff */
[----:B------:R1:W-:Y:S01]  /*9bd0*/  STL.64 [R1+0x10], R42 ;  /* 0x0000102a01007387 */ /* 0x0003e20000100a00 */
[----:B------:R-:W-:-:S02]  /*9be0*/  IMAD R227, R40, 0x78, RZ ;  /* 0x0000007828e37824 */ /* 0x000fc400078e02ff */
[----:B------:R-:W-:Y:S01]  /*9bf0*/  IMAD R69, R40, 0x1f, RZ ;  /* 0x0000001f28457824 */ /* 0x000fe200078e02ff */
[----:B------:R-:W-:Y:S01]  /*9c00*/  LEA.HI.X.SX32 R251, R66, R39, 0x2, P1 ;  /* 0x0000002742fb7211 */ /* 0x000fe200008f16ff */
[C---:B------:R-:W-:Y:S01]  /*9c10*/  IMAD R242, R40.reuse, 0x84, RZ ;  /* 0x0000008428f27824 */ /* 0x040fe200078e02ff */
[-C--:B------:R-:W-:Y:S01]  /*9c20*/  IADD3 R246, P1, PT, R235, R38.reuse, RZ ;  /* 0x00000026ebf67210 */ /* 0x080fe20007f3e0ff */
[C---:B------:R-:W-:Y:S01]  /*9c30*/  IMAD R67, R40.reuse, 0x1e, RZ ;  /* 0x0000001e28437824 */ /* 0x040fe200078e02ff */
[----:B-1----:R-:W-:Y:S01]  /*9c40*/  IADD3 R42, P2, PT, R217, R38, RZ ;  /* 0x00000026d92a7210 */ /* 0x002fe20007f5e0ff */
[----:B------:R-:W-:-:S03]  /*9c50*/  IMAD R73, R40, 0x21, RZ ;  /* 0x0000002128497824 */ /* 0x000fc600078e02ff */
[-C--:B------:R-:W-:Y:S02]  /*9c60*/  LEA.HI.X.SX32 R43, R61, R39.reuse, 0x2, P2 ;  /* 0x000000273d2b7211 */ /* 0x080fe400010f16ff */
[-C--:B------:R-:W-:Y:S01]  /*9c70*/  IADD3 R248, P2, PT, R227, R38.reuse, RZ ;  /* 0x00000026e3f87210 */ /* 0x080fe20007f5e0ff */
[C---:B------:R-:W-:Y:S01]  /*9c80*/  IMAD R72, R40.reuse, 0x8c, RZ ;  /* 0x0000008c28487824 */ /* 0x040fe200078e02ff */
[-C--:B------:R-:W-:Y:S01]  /*9c90*/  LEA.HI.X.SX32 R247, R69, R39.reuse, 0x2, P1 ;  /* 0x0000002745f77211 */ /* 0x080fe200008f16ff */
[----:B------:R-:W-:Y:S01]  /*9ca0*/  IMAD.SHL.U32 R71, R40, 0x20, RZ ;  /* 0x0000002028477824 */ /* 0x000fe200078e00ff */
[-C--:B------:R-:W-:Y:S01]  /*9cb0*/  IADD3 R242, P1, PT, R242, R38.reuse, RZ ;  /* 0x00000026f2f27210 */ /* 0x080fe20007f3e0ff */
[C---:B------:R-:W-:Y:S01]  /*9cc0*/  IMAD R70, R40.reuse, 0x88, RZ ;  /* 0x0000008828467824 */ /* 0x040fe200078e02ff */
[-C--:B------:R-:W-:Y:S02]  /*9cd0*/  LEA.HI.X.SX32 R249, R67, R39.reuse, 0x2, P2 ;  /* 0x0000002743f97211 */ /* 0x080fe400010f16ff */
[C---:B------:R-:W-:Y:S01]  /*9ce0*/  LEA R244, P2, R40.reuse, R38, 0x7 ;  /* 0x0000002628f47211 */ /* 0x040fe200078438ff */
[C---:B------:R-:W-:Y:S01]  /*9cf0*/  IMAD R78, R40.reuse, 0x23, RZ ;  /* 0x00000023284e7824 */ /* 0x040fe200078e02ff */
[----:B------:R1:W-:Y:S01]  /*9d00*/  STL.64 [R1+0x8], R44 ;  /* 0x0000082c01007387 */ /* 0x0003e20000100a00 */
[-C--:B------:R-:W-:Y:S01]  /*9d10*/  LEA.HI.X.SX32 R243, R73, R39.reuse, 0x2, P1 ;  /* 0x0000002749f37211 */ /* 0x080fe200008f16ff */
[C---:B------:R-:W-:Y:S01]  /*9d20*/  IMAD R77, R40.reuse, 0x94, RZ ;  /* 0x00000094284d7824 */ /* 0x040fe200078e02ff */
[----:B------:R-:W-:Y:S01]  /*9d30*/  LEA.HI.X.SX32 R245, R71, R39, 0x2, P2 ;  /* 0x0000002747f57211 */ /* 0x000fe200010f16ff */
[C---:B------:R-:W-:Y:S01]  /*9d40*/  IMAD R75, R40.reuse, 0x22, RZ ;  /* 0x00000022284b7824 */ /* 0x040fe200078e02ff */
[----:B------:R2:W-:Y:S01]  /*9d50*/  STL.64 [R1], R42 ;  /* 0x0000002a01007387 */ /* 0x0005e20000100a00 */
[----:B------:R-:W-:-:S02]  /*9d60*/  IMAD R74, R40, 0x90, RZ ;  /* 0x00000090284a7824 */ /* 0x000fc400078e02ff */
[----:B------:R-:W-:Y:S01]  /*9d70*/  IMAD R81, R40, 0x25, RZ ;  /* 0x0000002528517824 */ /* 0x000fe200078e02ff */
[-C--:B-1----:R-:W-:Y:S01]  /*9d80*/  IADD3 R44, P1, PT, R72, R38.reuse, RZ ;  /* 0x00000026482c7210 */ /* 0x082fe20007f3e0ff */
[----:B------:R-:W-:Y:S01]  /*9d90*/  IMAD R80, R40, 0x9c, RZ ;  /* 0x0000009c28507824 */ /* 0x000fe200078e02ff */
[-C--:B--2---:R-:W-:Y:S02]  /*9da0*/  IADD3 R42, P2, PT, R70, R38.reuse, RZ ;  /* 0x00000026462a7210 */ /* 0x084fe40007f5e0ff */
[-C--:B------:R-:W-:Y:S02]  /*9db0*/  LEA.HI.X.SX32 R45, R78, R39.reuse, 0x2, P1 ;  /* 0x000000274e2d7211 */ /* 0x080fe400008f16ff */
[-C--:B------:R-:W-:Y:S01]  /*9dc0*/  IADD3 R48, P1, PT, R77, R38.reuse, RZ ;  /* 0x000000264d307210 */ /* 0x080fe20007f3e0ff */
[----:B------:R-:W-:Y:S01]  /*9dd0*/  IMAD R79, R40, 0x98, RZ ;  /* 0x00000098284f7824 */ /* 0x000fe200078e02ff */
[-C--:B------:R-:W-:Y:S02]  /*9de0*/  LEA.HI.X.SX32 R43, R75, R39.reuse, 0x2, P2 ;  /* 0x000000274b2b7211 */ /* 0x080fe400010f16ff */
[-C--:B------:R-:W-:Y:S01]  /*9df0*/  IADD3 R46, P2, PT, R74, R38.reuse, RZ ;  /* 0x000000264a2e7210 */ /* 0x080fe20007f5e0ff */
[C---:B------:R-:W-:Y:S01]  /*9e00*/  IMAD R86, R40.reuse, 0x27, RZ ;  /* 0x0000002728567824 */ /* 0x040fe200078e02ff */
[-C--:B------:R-:W-:Y:S01]  /*9e10*/  LEA.HI.X.SX32 R49, R81, R39.reuse, 0x2, P1 ;  /* 0x0000002751317211 */ /* 0x080fe200008f16ff */
[----:B------:R-:W-:Y:S01]  /*9e20*/  IMAD R85, R40, 0xa4, RZ ;  /* 0x000000a428557824 */ /* 0x000fe200078e02ff */
[-C--:B------:R-:W-:Y:S01]  /*9e30*/  IADD3 R52, P1, PT, R80, R38.reuse, RZ ;  /* 0x0000002650347210 */ /* 0x080fe20007f3e0ff */
[----:B------:R-:W-:Y:S01]  /*9e40*/  IMAD R84, R40, 0x26, RZ ;  /* 0x0000002628547824 */ /* 0x000fe200078e02ff */
[-C--:B------:R-:W-:Y:S01]  /*9e50*/  LEA.HI.X.SX32 R47, R68, R39.reuse, 0x2, P2 ;  /* 0x00000027442f7211 */ /* 0x080fe200010f16ff */
[C---:B------:R-:W-:Y:S01]  /*9e60*/  IMAD R83, R40.reuse, 0xa0, RZ ;  /* 0x000000a028537824 */ /* 0x040fe200078e02ff */
[-C--:B------:R-:W-:Y:S01]  /*9e70*/  IADD3 R50, P2, PT, R79, R38.reuse, RZ ;  /* 0x000000264f327210 */ /* 0x080fe20007f5e0ff */
[----:B------:R-:W-:Y:S01]  /*9e80*/  IMAD R89, R40, 0x29, RZ ;  /* 0x0000002928597824 */ /* 0x000fe200078e02ff */
[-C--:B------:R-:W-:Y:S01]  /*9e90*/  LEA.HI.X.SX32 R53, R86, R39.reuse, 0x2, P1 ;  /* 0x0000002756357211 */ /* 0x080fe200008f16ff */
[C---:B------:R-:W-:Y:S01]  /*9ea0*/  IMAD R88, R40.reuse, 0xac, RZ ;  /* 0x000000ac28587824 */ /* 0x040fe200078e02ff */
[----:B------:R-:W-:Y:S01]  /*9eb0*/  IADD3 R56, P1, PT, R85, R38, RZ ;  /* 0x0000002655387210 */ /* 0x000fe20007f3e0ff */
[----:B------:R-:W-:Y:S01]  /*9ec0*/  IMAD R87, R40, 0xa8, RZ ;  /* 0x000000a828577824 */ /* 0x000fe200078e02ff */
[----:B------:R-:W-:-:S02]  /*9ed0*/  LEA.HI.X.SX32 R51, R84, R39, 0x2, P2 ;  /* 0x0000002754337211 */ /* 0x000fc400010f16ff */
        /* <DEDUP_REMOVED lines=69> */
[C---:B------:R-:W-:Y:S01]  /*a330*/  IMAD R128, R40.reuse, 0x3d, RZ ;  /* 0x0000003d28807824 */ /* 0x040fe200078e02ff */
[-C--:B------:R-:W-:Y:S01]  /*a340*/  LEA.HI.X.SX32 R93, R125, R39.reuse, 0x2, P1 ;  /* 0x000000277d5d7211 */ /* 0x080fe200008f16ff */
[----:B------:R-:W-:Y:S01]  /*a350*/  IMAD R127, R40, 0xfc, RZ ;  /* 0x000000fc287f7824 */ /* 0x000fe200078e02ff */
        /* <DEDUP_REMOVED lines=9> */
[-C--:B------:R-:W-:Y:S02]  /*a3f0*/  LEA.HI.X.SX32 R95, R112, R39.reuse, 0x2, P2 ;  /* 0x00000027705f7211 */ /* 0x080fe400010f16ff */
[-C--:B------:R-:W-:Y:S01]  /*a400*/  IADD3 R98, P2, PT, R126, R38.reuse, RZ ;  /* 0x000000267e627210 */ /* 0x080fe20007f5e0ff */
[----:B------:R-:W-:Y:S01]  /*a410*/  IMAD R138, R40, 0x41, RZ ;  /* 0x00000041288a7824 */ /* 0x000fe200078e02ff */
[-C--:B------:R-:W-:Y:S01]  /*a420*/  LEA.HI.X.SX32 R101, R134, R39.reuse, 0x2, P1 ;  /* 0x0000002786657211 */ /* 0x080fe200008f16ff */
[C---:B------:R-:W-:Y:S01]  /*a430*/  IMAD R137, R40.reuse, 0x10c, RZ ;  /* 0x0000010c28897824 */ /* 0x040fe200078e02ff */
[-C--:B------:R-:W-:Y:S01]  /*a440*/  IADD3 R104, P1, PT, R131, R38.reuse, RZ ;  /* 0x0000002683687210 */ /* 0x080fe20007f3e0ff */
[----:B------:R-:W-:Y:S01]  /*a450*/  IMAD.SHL.U32 R136, R40, 0x40, RZ ;  /* 0x0000004028887824 */ /* 0x000fe200078e00ff */
[-C--:B------:R-:W-:Y:S01]  /*a460*/  LEA.HI.X.SX32 R99, R130, R39.reuse, 0x2, P2 ;  /* 0x0000002782637211 */ /* 0x080fe200010f16ff */
[C---:B------:R-:W-:Y:S01]  /*a470*/  IMAD R135, R40.reuse, 0x108, RZ ;  /* 0x0000010828877824 */ /* 0x040fe200078e02ff */
[CC--:B------:R-:W-:Y:S01]  /*a480*/  LEA R102, P2, R40.reuse, R38.reuse, 0x8 ;  /* 0x0000002628667211 */ /* 0x0c0fe200078440ff */
        /* <DEDUP_REMOVED lines=19> */
[C---:B------:R-:W-:Y:S01]  /*a5c0*/  IMAD R150, R40.reuse, 0x46, RZ ;  /* 0x0000004628967824 */ /* 0x040fe200078e02ff */
        /* <DEDUP_REMOVED lines=167> */
[-C--:B------:R-:W-:Y:S02]  /*b040*/  IADD3 R214, P2, PT, R214, R38.reuse, RZ ;  /* 0x00000026d6d67210 */ /* 0x080fe40007f5e0ff */
[-C--:B------:R-:W-:Y:S01]  /*b050*/  LEA.HI.X.SX32 R217, R0, R39.reuse, 0x2, P1 ;  /* 0x0000002700d97211 */ /* 0x080fe200008f16ff */
[----:B------:R-:W-:Y:S01]  /*b060*/  IMAD R0, R40, 0x75, RZ ;  /* 0x0000007528007824 */ /* 0x000fe200078e02ff */
[----:B------:R-:W-:Y:S01]  /*b070*/  LEA.HI.X.SX32 R215, R2, R39, 0x2, P2 ;  /* 0x0000002702d77211 */ /* 0x000fe200010f16ff */
[----:B------:R-:W-:Y:S01]  /*b080*/  IMAD R222, R40, 0x1d8, RZ ;  /* 0x000001d828de7824 */ /* 0x000fe200078e02ff */
[-C--:B------:R-:W-:Y:S01]  /*b090*/  IADD3 R220, P1, PT, R220, R38.reuse, RZ ;  /* 0x00000026dcdc7210 */ /* 0x080fe20007f3e0ff */
[----:B------:R-:W-:Y:S01]  /*b0a0*/  IMAD R224, R40, 0x1dc, RZ ;  /* 0x000001dc28e07824 */ /* 0x000fe200078e02ff */
[----:B------:R-:W-:-:S02]  /*b0b0*/  IADD3 R218, P2, PT, R218, R38, RZ ;  /* 0x00000026dada7210 */ /* 0x000fc40007f5e0ff */
[-C--:B------:R-:W-:Y:S01]  /*b0c0*/  LEA.HI.X.SX32 R221, R0, R39.reuse, 0x2, P1 ;  /* 0x0000002700dd7211 */ /* 0x080fe200008f16ff */
[C---:B------:R-:W-:Y:S01]  /*b0d0*/  IMAD R0, R40.reuse, 0x76, RZ ;  /* 0x0000007628007824 */ /* 0x040fe200078e02ff */
[-C--:B------:R-:W-:Y:S01]  /*b0e0*/  LEA.HI.X.SX32 R219, R219, R39.reuse, 0x2, P2 ;  /* 0x00000027dbdb7211 */ /* 0x080fe200010f16ff */
[----:B------:R-:W-:Y:S01]  /*b0f0*/  IMAD R2, R40, 0x77, RZ ;  /* 0x0000007728027824 */ /* 0x000fe200078e02ff */
[-C--:B------:R-:W-:Y:S01]  /*b100*/  IADD3 R222, P2, PT, R222, R38.reuse, RZ ;  /* 0x00000026dede7210 */ /* 0x080fe20007f5e0ff */
[----:B------:R-:W-:Y:S01]  /*b110*/  IMAD R228, R40, 0x1e4, RZ ;  /* 0x000001e428e47824 */ /* 0x000fe200078e02ff */
[-C--:B------:R-:W-:Y:S01]  /*b120*/  IADD3 R224, P1, PT, R224, R38.reuse, RZ ;  /* 0x00000026e0e07210 */ /* 0x080fe20007f3e0ff */
[----:B------:R-:W-:Y:S01]  /*b130*/  IMAD R226, R40, 0x1e0, RZ ;  /* 0x000001e028e27824 */ /* 0x000fe200078e02ff */
        /* <DEDUP_REMOVED lines=13> */
[-C--:B------:R-:W-:Y:S02]  /*b210*/  IADD3 R232, P1, PT, R232, R38.reuse, RZ ;  /* 0x00000026e8e87210 */ /* 0x080fe40007f3e0ff */
[-C--:B------:R-:W-:Y:S01]  /*b220*/  LEA.HI.X.SX32 R231, R0, R39.reuse, 0x2, P2 ;  /* 0x0000002700e77211 */ /* 0x080fe200010f16ff */
[----:B------:R-:W-:Y:S01]  /*b230*/  IMAD R0, R40, 0x7d, RZ ;  /* 0x0000007d28007824 */ /* 0x000fe200078e02ff */
[----:B------:R-:W-:Y:S01]  /*b240*/  LEA.HI.X.SX32 R233, R2, R39, 0x2, P1 ;  /* 0x0000002702e97211 */ /* 0x000fe200008f16ff */
[----:B------:R-:W1:Y:S01]  /*b250*/  S2R R132, SR_TID.X ;  /* 0x0000000000847919 */ /* 0x000e620000002100 */
[----:B------:R-:W-:Y:S01]  /*b260*/  IADD3 R236, P1, PT, R236, R38, RZ ;  /* 0x00000026ecec7210 */ /* 0x000fe20007f3e0ff */
[----:B------:R-:W-:-:S03]  /*b270*/  IMAD R240, R40, 0x1fc, RZ ;  /* 0x000001fc28f07824 */ /* 0x000fc600078e02ff */
[----:B------:R-:W-:Y:S01]  /*b280*/  LEA.HI.X.SX32 R237, R0, R39, 0x2, P1 ;  /* 0x0000002700ed7211 */ /* 0x000fe200008f16ff */
[----:B------:R-:W-:Y:S01]  /*b290*/  IMAD R0, R40, 0x7f, RZ ;  /* 0x0000007f28007824 */ /* 0x000fe200078e02ff */
[----:B------:R-:W-:-:S04]  /*b2a0*/  IADD3 R240, P4, PT, R240, R38, RZ ;  /* 0x00000026f0f07210 */ /* 0x000fc80007f9e0ff */
[----:B------:R-:W-:Y:S02]  /*b2b0*/  LEA.HI.X.SX32 R241, R0, R39, 0x2, P4 ;  /* 0x0000002700f17211 */ /* 0x000fe400020f16ff */
[C---:B------:R-:W-:Y:S01]  /*b2c0*/  LEA R134, P4, R40.reuse, R38, 0x4 ;  /* 0x0000002628867211 */ /* 0x040fe200078820ff */
[----:B------:R-:W2:Y:S04]  /*b2d0*/  S2R R252, SR_TID.X ;  /* 0x0000000000fc7919 */ /* 0x000ea80000002100 */
[----:B------:R3:W-:Y:S01]  /*b2e0*/  STL [R1+0xc0], R134 ;  /* 0x0000c08601007387 */ /* 0x0007e20000100800 */
[C---:B------:R-:W-:Y:S02]  /*b2f0*/  IMAD R234, R40.reuse, 0x1f0, RZ ;  /* 0x000001f028ea7824 */ /* 0x040fe400078e02ff */
[----:B------:R-:W-:-:S03]  /*b300*/  IMAD R238, R40, 0x1f8, RZ ;  /* 0x000001f828ee7824 */ /* 0x000fc600078e02ff */
[----:B------:R-:W-:Y:S01]  /*b310*/  IADD3 R234, P2, PT, R234, R38, RZ ;  /* 0x00000026eaea7210 */ /* 0x000fe20007f5e0ff */
[----:B------:R-:W-:-:S03]  /*b320*/  IMAD R2, R40, 0x7e, RZ ;  /* 0x0000007e28027824 */ /* 0x000fc600078e02ff */
[-C--:B------:R-:W-:Y:S02]  /*b330*/  LEA.HI.X.SX32 R235, R235, R39.reuse, 0x2, P2 ;  /* 0x00000027ebeb7211 */ /* 0x080fe400010f16ff */
[----:B------:R-:W-:Y:S02]  /*b340*/  IADD3 R238, P2, PT, R238, R38, RZ ;  /* 0x00000026eeee7210 */ /* 0x000fe40007f5e0ff */
[----:B-1----:R-:W-:Y:S01]  /*b350*/  LOP3.LUT R132, R132, 0x7f, RZ, 0xc0, !PT ;  /* 0x0000007f84847812 */ /* 0x002fe200078ec0ff */
[----:B------:R-:W-:Y:S01]  /*b360*/  USHF.L.U32 UR4, UR8, 0x15, URZ ;  /* 0x0000001508047899 */ /* 0x000fe200080006ff */
[----:B------:R-:W-:Y:S01]  /*b370*/  LEA.HI.X.SX32 R239, R2, R39, 0x2, P2 ;  /* 0x0000002702ef7211 */ /* 0x000fe200010f16ff */
[----:B------:R-:W-:Y:S01]  /*b380*/  IMAD.SHL.U32 R0, R40, 0x4, RZ ;  /* 0x0000000428007824 */ /* 0x000fe200078e00ff */
[----:B------:R-:W-:Y:S01]  /*b390*/  ISETP.NE.U32.AND P1, PT, R132, RZ, PT ;  /* 0x000000ff8400720c */ /* 0x000fe20003f25070 */
[----:B------:R-:W-:Y:S01]  /*b3a0*/  ULOP3.LUT UR11, UR4, 0x600000, URZ, 0xc0, !UPT ;  /* 0x00600000040b7892 */ /* 0x000fe2000f8ec0ff */
[----:B------:R-:W-:Y:S01]  /*b3b0*/  UMOV UR6, 0x1 ;  /* 0x0000000100067882 */ /* 0x000fe20000000000 */
[----:B---3--:R-:W-:Y:S10]  /*b3c0*/  BRA.U UP0, `(.L_x_5) ;  /* 0x0000000100187547 */ /* 0x008ff4000b800000 */
[----:B------:R-:W-:Y:S02]  /*b3d0*/  ELECT P2, URZ, PT ;  /* 0x0000000000ff782f */ /* 0x000fe40003840000 */
[----:B------:R-:W-:Y:S01]  /*b3e0*/  MOV R2, 0x1 ;  /* 0x0000000100027802 */ /* 0x000fe20000000f00 */
[----:B------:R-:W-:Y:S01]  /*b3f0*/  UMOV UR4, 0x40 ;  /* 0x0000004000047882 */ /* 0x000fe20000000000 */
[----:B------:R-:W-:Y:S01]  /*b400*/  UVIRTCOUNT.DEALLOC.SMPOOL 0x80 ;  /* 0x000000800000784c */ /* 0x000fe20000000000 */
[----:B------:R-:W-:-:S09]  /*b410*/  ULEA UR4, UR5, UR4, 0x18 ;  /* 0x0000000405047291 */ /* 0x000fd2000f8ec0ff */
[----:B------:R1:W-:Y:S03]  /*b420*/  @P2 STS.U8 [UR4], R2 ;  /* 0x00000002ff002988 */ /* 0x0003e60008000004 */
.L_x_5:
[----:B------:R-:W3:Y:S04]  /*b430*/  LDL.64 R142, [R1+0xb0] ;  /* 0x0000b000018e7983 */ /* 0x000ee80000100a00 */
[----:B------:R-:W4:Y:S04]  /*b440*/  LDL.64 R140, [R1+0xa8] ;  /* 0x0000a800018c7983 */ /* 0x000f280000100a00 */
[----:B--2---:R-:W2:Y:S01]  /*b450*/  LDL.64 R138, [R1+0xa0] ;  /* 0x0000a000018a7983 */ /* 0x004ea20000100a00 */
[----:B------:R-:W-:Y:S01]  /*b460*/  UIADD3 UR11, UPT, UPT, UR10, UR11, URZ ;  /* 0x0000000b0a0b7290 */ /* 0x000fe2000fffe0ff */
[----:B------:R-:W1:Y:S02]  /*b470*/  LDC R135, c[0x0][0x3a0] ;  /* 0x0000e800ff877b82 */ /* 0x000e640000000800 */
[----:B------:R-:W-:Y:S04]  /*b480*/  STL.64 [R1+0xb80], R16 ;  /* 0x000b801001007387 */ /* 0x000fe80000100a00 */
[----:B------:R-:W-:Y:S04]  /*b490*/  STL.64 [R1+0xb78], R6 ;  /* 0x000b780601007387 */ /* 0x000fe80000100a00 */
[----:B------:R1:W-:Y:S04]  /*b4a0*/  STL.64 [R1+0xb70], R24 ;  /* 0x000b701801007387 */ /* 0x0003e80000100a00 */
[----:B-1----:R-:W2:Y:S04]  /*b4b0*/  LDL.64 R24, [R1+0xc0] ;  /* 0x0000c00001187983 */ /* 0x002ea80000100a00 */
[----:B------:R1:W-:Y:S04]  /*b4c0*/  STL.64 [R1+0xb68], R14 ;  /* 0x000b680e01007387 */ /* 0x0003e80000100a00 */
[----:B-1----:R-:W3:Y:S01]  /*b4d0*/  LDL.64 R14, [R1+0xb8] ;  /* 0x0000b800010e7983 */ /* 0x002ee20000100a00 */
[----:B------:R-:W-:-:S03]  /*b4e0*/  VOTEU.ALL UP1, P1 ;  /* 0x0000000000ff7886 */ /* 0x000fc60000820000 */
[----:B------:R1:W-:Y:S04]  /*b4f0*/  STL.64 [R1+0xb60], R4 ;  /* 0x000b600401007387 */ /* 0x0003e80000100a00 */
[----:B------:R-:W3:Y:S04]  /*b500*/  LDL.64 R16, [R1+0xd0] ;  /* 0x0000d00001107983 */ /* 0x000ee80000100a00 */
[----:B-1----:R-:W3:Y:S01]  /*b510*/  LDL.64 R4, [R1+0xc8] ;  /* 0x0000c80001047983 */ /* 0x002ee20000100a00 */
[----:B------:R-:W-:-:S04]  /*b520*/  IADD3 R6, P2, PT, R0, R38, RZ ;  /* 0x0000002600067210 */ /* 0x000fc80007f5e0ff */
[----:B------:R-:W-:Y:S01]  /*b530*/  LEA.HI.X.SX32 R7, R40, R39, 0x2, P2 ;  /* 0x0000002728077211 */ /* 0x000fe200010f16ff */
[----:B------:R-:W-:Y:S01]  /*b540*/  STTM.x128 tmem[UR11], RZ ;  /* 0x000000ff000079ed */ /* 0x000fe200083c000b */
[----:B------:R-:W1:Y:S01]  /*b550*/  FENCE.VIEW.ASYNC.T ;  /* 0x00000000000073c6 */ /* 0x000e620000000200 */
[----:B------:R-:W-:Y:S02]  /*b560*/  UIADD3 UR4, UPT, UPT, UR9, 0x90000, URZ ;  /* 0x0009000009047890 */ /* 0x000fe4000fffe0ff */
[----:B------:R-:W-:-:S04]  /*b570*/  @!UP1 UIADD3 UR12, UPT, UPT, -UR6, 0x100000, URZ ;  /* 0x00100000060c9890 */ /* 0x000fc8000fffe1ff */
[----:B------:R-:W-:Y:S02]  /*b580*/  @!UP1 USHF.L.U32 UR13, UR12, 0xb, URZ ;  /* 0x0000000b0c0d9899 */ /* 0x000fe400080006ff */
[----:B------:R-:W-:Y:S02]  /*b590*/  @!UP1 USHF.L.U32 UR12, UR12, 0x1, URZ ;  /* 0x000000010c0c9899 */ /* 0x000fe400080006ff */
[----:B------:R-:W-:-:S04]  /*b5a0*/  @!UP1 UIADD3 UR6, UPT, UPT, -UR6, 0x100000, URZ ;  /* 0x0010000006069890 */ /* 0x000fc8000fffe1ff */
[----:B------:R-:W-:Y:S02]  /*b5b0*/  @!UP1 USHF.L.U32 UR7, UR6, 0xb, URZ ;  /* 0x0000000b06079899 */ /* 0x000fe400080006ff */
[----:B------:R-:W-:Y:S01]  /*b5c0*/  @!UP1 USHF.L.U32 UR6, UR6, 0x1, URZ ;  /* 0x0000000106069899 */ /* 0x000fe200080006ff */
[----:B-1----:R-:W-:Y:S01]  /*b5d0*/  VOTEU.ALL UP1, P1 ;  /* 0x0000000000ff7886 */ /* 0x002fe20000820000 */
[----:B------:R-:W-:Y:S06]  /*b5e0*/  BAR.SYNC.DEFER_BLOCKING 0x0 ;  /* 0x0000000000007b1d */ /* 0x000fec0000010000 */
[----:B------:R-:W1:Y:S01]  /*b5f0*/  LDCU.64 UR22, c[0x0][0x358] ;  /* 0x00006b00ff1677ac */ /* 0x000e620008000a00 */
[----:B------:R-:W1:Y:S02]  /*b600*/  FENCE.VIEW.ASYNC.S ;  /* 0x00000000000073c6 */ /* 0x000e640000000000 */
[----:B-1----:R1:W1:Y:S01]  /*b610*/  @!UP1 SYNCS.EXCH.64 URZ, [UR4], UR12 ;  /* 0x0000000c04ff95b2 */ /* 0x0022620008000100 */
[----:B------:R-:W-:Y:S01]  /*b620*/  VOTEU.ALL UP2, P1 ;  /* 0x0000000000ff7886 */ /* 0x000fe20000840000 */
[----:B-1----:R-:W-:Y:S06]  /*b630*/  BAR.SYNC.DEFER_BLOCKING 0x0 ;  /* 0x0000000000007b1d */ /* 0x002fec0000010000 */
[----:B------:R1:W1:Y:S01]  /*b640*/  @!UP2 SYNCS.EXCH.64 URZ, [UR9+0x90008], UR6 ;  /* 0x0900080609ffa5b2 */ /* 0x0002620008000100 */
[----:B--2---:R-:W-:Y:S01]  /*b650*/  LEA.HI.X.SX32 R25, R0, R39, 0x2, P4 ;  /* 0x0000002700197211 */ /* 0x004fe200020f16ff */
[----:B------:R-:W-:-:S04]  /*b660*/  IMAD.MOV.U32 R24, RZ, RZ, R134 ;  /* 0x000000ffff187224 */ /* 0x000fc800078e0086 */
[----:B------:R-:W-:Y:S04]  /*b670*/  STL [R1+0xc4], R25 ;  /* 0x0000c41901007387 */ /* 0x000fe80000100800 */
[----:B------:R2:W-:Y:S04]  /*b680*/  STL.64 [R1+0xa78], R40 ;  /* 0x000a782801007387 */ /* 0x0005e80000100a00 */
[----:B------:R1:W-:Y:S04]  /*b690*/  STL.64 [R1+0xd8], R6 ;  /* 0x0000d80601007387 */ /* 0x0003e80000100a00 */
[----:B------:R1:W-:Y:S04]  /*b6a0*/  STL.64 [R1+0xa80], R38 ;  /* 0x000a802601007387 */ /* 0x0003e80000100a00 */
[----:B------:R-:W4:Y:S01]  /*b6b0*/  LDL.64 R136, [R1+0x98] ;  /* 0x0000980001887983 */ /* 0x000f220000100a00 */
[----:B------:R-:W-:Y:S01]  /*b6c0*/  VIADD R0, R3, 0xfffffffb ;  /* 0xfffffffb03007836 */ /* 0x000fe20000000000 */
[----:B------:R-:W-:-:S02]  /*b6d0*/  LEA R134, R132, UR9, 0x9 ;  /* 0x0000000984867c11 */ /* 0x000fc4000f8e48ff */
[----:B--2---:R-:W2:Y:S02]  /*b6e0*/  LDL.64 R40, [R1+0x20] ;  /* 0x0000200001287983 */ /* 0x004ea40000100a00 */
[----:B------:R-:W-:Y:S01]  /*b6f0*/  ISETP.GE.U32.AND P2, PT, R0, 0x7fffff7c, PT ;  /* 0x7fffff7c0000780c */ /* 0x000fe20003f46070 */
[----:B------:R-:W-:Y:S01]  /*b700*/  VIADD R0, R3, 0xfffffffa ;  /* 0xfffffffa03007836 */ /* 0x000fe20000000000 */
[----:B------:R-:W-:Y:S01]  /*b710*/  @!PT LDS RZ, [RZ] ;  /* 0x00000000fffff984 */ /* 0x000fe20000000800 */
[----:B------:R-:W-:Y:S01]  /*b720*/  @!PT LDS RZ, [RZ] ;  /* 0x00000000fffff984 */ /* 0x000fe20000000800 */
[----:B------:R-:W-:Y:S01]  /*b730*/  @!PT LDS RZ, [RZ] ;  /* 0x00000000fffff984 */ /* 0x000fe20000000800 */
[----:B-1----:R-:W-:Y:S04]  /*b740*/  LDGSTS.E [R134+0x50000], desc[UR22][R38.64], !P6 ;  /* 0x5000000026867fae */ /* 0x002fe8000f1a1016 */
[----:B------:R-:W-:Y:S04]  /*b750*/  LDGSTS.E [R134+0x50004], desc[UR22][R6.64], !P5 ;  /* 0x5000400006867fae */ /* 0x000fe8000e9a1016 */
[----:B---3--:R-:W-:Y:S01]  /*b760*/  LDGSTS.E [R134+0x50008], desc[UR22][R16.64], !P0 ;  /* 0x5000800010867fae */ /* 0x008fe2000c1a1016 */
[----:B------:R-:W-:-:S03]  /*b770*/  ISETP.GE.U32.AND P4, PT, R0, 0x7fffff7b, PT ;  /* 0x7fffff7b0000780c */ /* 0x000fc60003f86070 */
[----:B------:R-:W-:Y:S04]  /*b780*/  LDGSTS.E [R134+0x5000c], desc[UR22][R4.64], !P3 ;  /* 0x5000c00004867fae */ /* 0x000fe8000d9a1016 */
[----:B------:R-:W3:Y:S04]  /*b790*/  LDL.64 R6, [R1+0x90] ;  /* 0x0000900001067983 */ /* 0x000ee80000100a00 */
[----:B------:R-:W2:Y:S04]  /*b7a0*/  LDL.64 R16, [R1+0x88] ;  /* 0x0000880001107983 */ /* 0x000ea80000100a00 */
[----:B------:R-:W-:Y:S04]  /*b7b0*/  LDGSTS.E [R134+0x50010], desc[UR22][R24.64], !P2 ;  /* 0x5001000018867fae */ /* 0x000fe8000d1a1016 */
[----:B------:R-:W-:Y:S01]  /*b7c0*/  LDGSTS.E [R134+0x50014], desc[UR22][R14.64], !P4 ;  /* 0x500140000e867fae */ /* 0x000fe2000e1a1016 */
[----:B------:R-:W-:-:S03]  /*b7d0*/  VIADD R0, R3, 0xfffffff9 ;  /* 0xfffffff903007836 */ /* 0x000fc60000000000 */
[----:B------:R-:W2:Y:S04]  /*b7e0*/  LDL.64 R4, [R1+0x30] ;  /* 0x0000300001047983 */ /* 0x000ea80000100a00 */
[----:B------:R-:W2:Y:S04]  /*b7f0*/  LDL.64 R24, [R1+0x80] ;  /* 0x0000800001187983 */ /* 0x000ea80000100a00 */
[----:B------:R-:W2:Y:S01]  /*b800*/  LDL.64 R14, [R1+0x78] ;  /* 0x00007800010e7983 */ /* 0x000ea20000100a00 */
[----:B------:R-:W-:Y:S01]  /*b810*/  ISETP.GE.U32.AND P6, PT, R0, 0x7fffff7a, PT ;  /* 0x7fffff7a0000780c */ /* 0x000fe20003fc6070 */
[----:B------:R-:W-:-:S02]  /*b820*/  VIADD R0, R3, 0xfffffff8 ;  /* 0xfffffff803007836 */ /* 0x000fc40000000000 */
[----:B------:R-:W2:Y:S03]  /*b830*/  LDL.64 R38, [R1+0x28] ;  /* 0x0000280001267983 */ /* 0x000ea60000100a00 */
[----:B------:R-:W-:Y:S02]  /*b840*/  ISETP.GE.U32.AND P5, PT, R0, 0x7fffff79, PT ;  /* 0x7fffff790000780c */ /* 0x000fe40003fa6070 */
[----:B------:R-:W-:-:S04]  /*b850*/  IADD3 R0, PT, PT, R3, -0x9, RZ ;  /* 0xfffffff703007810 */ /* 0x000fc80007ffe0ff */
[----:B------:R-:W-:Y:S01]  /*b860*/  ISETP.GE.U32.AND P0, PT, R0, 0x7fffff78, PT ;  /* 0x7fffff780000780c */ /* 0x000fe20003f06070 */
[C---:B------:R-:W-:Y:S01]  /*b870*/  VIADD R0, R3.reuse, 0xfffffff6 ;  /* 0xfffffff603007836 */ /* 0x040fe20000000000 */
[----:B------:R-:W-:Y:S04]  /*b880*/  LDGSTS.E [R134+0x50018], desc[UR22][R142.64], !P6 ;  /* 0x500180008e867fae */ /* 0x000fe8000f1a1016 */
[----:B------:R-:W-:Y:S01]  /*b890*/  ISETP.GE.U32.AND P3, PT, R0, 0x7fffff77, PT ;  /* 0x7fffff770000780c */ /* 0x000fe20003f66070 */
[----:B----4-:R-:W-:Y:S06]  /*b8a0*/  LDGSTS.E [R134+0x5001c], desc[UR22][R140.64], !P5 ;  /* 0x5001c0008c867fae */ /* 0x010fec000e9a1016 */
[----:B------:R-:W-:Y:S04]  /*b8b0*/  LDGSTS.E [R134+0x50020], desc[UR22][R138.64], !P0 ;  /* 0x500200008a867fae */ /* 0x000fe8000c1a1016 */
[----:B------:R-:W4:Y:S04]  /*b8c0*/  LDL.64 R142, [R1+0x70] ;  /* 0x00007000018e7983 */ /* 0x000f280000100a00 */
[----:B------:R-:W4:Y:S04]  /*b8d0*/  LDL.64 R140, [R1+0x68] ;  /* 0x00006800018c7983 */ /* 0x000f280000100a00 */
[----:B------:R-:W4:Y:S04]  /*b8e0*/  LDL.64 R138, [R1+0x60] ;  /* 0x00006000018a7983 */ /* 0x000f280000100a00 */
[----:B------:R-:W-:Y:S04]  /*b8f0*/  LDGSTS.E [R134+0x50024], desc[UR22][R136.64], !P3 ;  /* 0x5002400088867fae */ /* 0x000fe8000d9a1016 */
[----:B------:R-:W4:Y:S01]  /*b900*/  LDL.64 R136, [R1+0x58] ;  /* 0x0000580001887983 */ /* 0x000f220000100a00 */
[----:B------:R-:W-:-:S05]  /*b910*/  VIADD R0, R3, 0xfffffff5 ;  /* 0xfffffff503007836 */ /* 0x000fca0000000000 */
[----:B------:R-:W-:Y:S01]  /*b920*/  ISETP.GE.U32.AND P2, PT, R0, 0x7fffff76, PT ;  /* 0x7fffff760000780c */ /* 0x000fe20003f46070 */
[----:B------:R-:W-:-:S05]  /*b930*/  VIADD R0, R3, 0xfffffff4 ;  /* 0xfffffff403007836 */ /* 0x000fca0000000000 */
[----:B------:R-:W-:Y:S01]  /*b940*/  ISETP.GE.U32.AND P4, PT, R0, 0x7fffff75, PT ;  /* 0x7fffff750000780c */ /* 0x000fe20003f86070 */
[----:B------:R-:W-:-:S05]  /*b950*/  VIADD R0, R3, 0xfffffff3 ;  /* 0xfffffff303007836 */ /* 0x000fca0000000000 */
[----:B------:R-:W-:Y:S01]  /*b960*/  ISETP.GE.U32.AND P6, PT, R0, 0x7fffff74, PT ;  /* 0x7fffff740000780c */ /* 0x000fe20003fc6070 */
[----:B------:R-:W-:Y:S01]  /*b970*/  VIADD R0, R3, 0xfffffff2 ;  /* 0xfffffff203007836 */ /* 0x000fe20000000000 */
[----:B---3--:R-:W-:Y:S05]  /*b980*/  LDGSTS.E [R134+0x50028], desc[UR22][R6.64], !P2 ;  /* 0x5002800006867fae */ /* 0x008fea000d1a1016 */
[----:B--2---:R-:W-:Y:S01]  /*b990*/  LDGSTS.E [R134+0x5002c], desc[UR22][R16.64], !P4 ;  /* 0x5002c00010867fae */ /* 0x004fe2000e1a1016 */
[----:B------:R-:W-:-:S03]  /*b9a0*/  ISETP.GE.U32.AND P5, PT, R0, 0x7fffff73, PT ;  /* 0x7fffff730000780c */ /* 0x000fc60003fa6070 */
[----:B------:R-:W2:Y:S04]  /*b9b0*/  LDL.64 R6, [R1+0x48] ;  /* 0x0000480001067983 */ /* 0x000ea80000100a00 */
[----:B------:R-:W-:Y:S04]  /*b9c0*/  LDGSTS.E [R134+0x50030], desc[UR22][R24.64], !P6 ;  /* 0x5003000018867fae */ /* 0x000fe8000f1a1016 */
[----:B------:R-:W3:Y:S04]  /*b9d0*/  LDL.64 R16, [R1+0x50] ;  /* 0x0000500001107983 */ /* 0x000ee80000100a00 */
[----:B------:R-:W-:Y:S04]  /*b9e0*/  LDGSTS.E [R134+0x50034], desc[UR22][R14.64], !P5 ;  /* 0x500340000e867fae */ /* 0x000fe8000e9a1016 */
[----:B------:R-:W2:Y:S01]  /*b9f0*/  LDL.64 R24, [R1+0x40] ;  /* 0x0000400001187983 */ /* 0x000ea20000100a00 */
[----:B------:R-:W-:-:S03]  /*ba00*/  IADD3 R0, PT, PT, R3, -0xf, RZ ;  /* 0xfffffff103007810 */ /* 0x000fc60007ffe0ff */
[----:B------:R-:W2:Y:S01]  /*ba10*/  LDL.64 R14, [R1+0x38] ;  /* 0x00003800010e7983 */ /* 0x000ea20000100a00 */
[----:B------:R-:W-:Y:S01]  /*ba20*/  ISETP.GE.U32.AND P0, PT, R0, 0x7fffff72, PT ;  /* 0x7fffff720000780c */ /* 0x000fe20003f06070 */
[----:B------:R-:W-:-:S05]  /*ba30*/  VIADD R0, R3, 0xfffffff0 ;  /* 0xfffffff003007836 */ /* 0x000fca0000000000 */
[----:B------:R-:W-:Y:S01]  /*ba40*/  ISETP.GE.U32.AND P3, PT, R0, 0x7fffff71, PT ;  /* 0x7fffff710000780c */ /* 0x000fe20003f66070 */
[----:B------:R-:W-:-:S05]  /*ba50*/  VIADD R0, R3, 0xffffffef ;  /* 0xffffffef03007836 */ /* 0x000fca0000000000 */
[----:B------:R-:W-:Y:S01]  /*ba60*/  ISETP.GE.U32.AND P2, PT, R0, 0x7fffff70, PT ;  /* 0x7fffff700000780c */ /* 0x000fe20003f46070 */
[C---:B------:R-:W-:Y:S01]  /*ba70*/  VIADD R0, R3.reuse, 0xffffffee ;  /* 0xffffffee03007836 */ /* 0x040fe20000000000 */
[----:B----4-:R-:W-:Y:S04]  /*ba80*/  LDGSTS.E [R134+0x50038], desc[UR22][R142.64], !P0 ;  /* 0x500380008e867fae */ /* 0x010fe8000c1a1016 */
[----:B------:R-:W-:Y:S01]  /*ba90*/  ISETP.GE.U32.AND P4, PT, R0, 0x7fffff6f, PT ;  /* 0x7fffff6f0000780c */ /* 0x000fe20003f86070 */
[----:B------:R-:W-:Y:S06]  /*baa0*/  LDGSTS.E [R134+0x5003c], desc[UR22][R140.64], !P3 ;  /* 0x5003c0008c867fae */ /* 0x000fec000d9a1016 */
[----:B------:R-:W-:Y:S04]  /*bab0*/  LDGSTS.E [R134+0x50040], desc[UR22][R138.64], !P2 ;  /* 0x500400008a867fae */ /* 0x000fe8000d1a1016 */
[----:B------:R-:W4:Y:S04]  /*bac0*/  LDL.64 R142, [R1+0x18] ;  /* 0x00001800018e7983 */ /* 0x000f280000100a00 */
[----:B------:R-:W4:Y:S04]  /*bad0*/  LDL.64 R140, [R1+0x10] ;  /* 0x00001000018c7983 */ /* 0x000f280000100a00 */
[----:B------:R-:W4:Y:S01]  /*bae0*/  LDL.64 R138, [R1+0x8] ;  /* 0x00000800018a7983 */ /* 0x000f220000100a00 */
[----:B------:R-:W-:-:S03]  /*baf0*/  VIADD R0, R3, 0xffffffed ;  /* 0xffffffed03007836 */ /* 0x000fc60000000000 */
[----:B------:R-:W-:Y:S04]  /*bb00*/  LDGSTS.E [R134+0x50044], desc[UR22][R136.64], !P4 ;  /* 0x5004400088867fae */ /* 0x000fe8000e1a1016 */
[----:B------:R-:W4:Y:S01]  /*bb10*/  LDL.64 R136, [R1] ;  /* 0x0000000001887983 */ /* 0x000f220000100a00 */
[----:B------:R-:W-:Y:S01]  /*bb20*/  ISETP.GE.U32.AND P6, PT, R0, 0x7fffff6e, PT ;  /* 0x7fffff6e0000780c */ /* 0x000fe20003fc6070 */
[----:B------:R-:W-:-:S05]  /*bb30*/  VIADD R0, R3, 0xffffffec ;  /* 0xffffffec03007836 */ /* 0x000fca0000000000 */
[----:B------:R-:W-:Y:S02]  /*bb40*/  ISETP.GE.U32.AND P5, PT, R0, 0x7fffff6d, PT ;  /* 0x7fffff6d0000780c */ /* 0x000fe40003fa6070 */
[----:B------:R-:W-:-:S04]  /*bb50*/  IADD3 R0, PT, PT, R3, -0x15, RZ ;  /* 0xffffffeb03007810 */ /* 0x000fc80007ffe0ff */
[----:B------:R-:W-:Y:S01]  /*bb60*/  ISETP.GE.U32.AND P0, PT, R0, 0x7fffff6c, PT ;  /* 0x7fffff6c0000780c */ /* 0x000fe20003f06070 */
[----:B------:R-:W-:-:S05]  /*bb70*/  VIADD R0, R3, 0xffffffea ;  /* 0xffffffea03007836 */ /* 0x000fca0000000000 */
[----:B------:R-:W-:Y:S01]  /*bb80*/  ISETP.GE.U32.AND P3, PT, R0, 0x7fffff6b, PT ;  /* 0x7fffff6b0000780c */ /* 0x000fe20003f66070 */
[----:B------:R-:W-:-:S05]  /*bb90*/  VIADD R0, R3, 0xffffffe9 ;  /* 0xffffffe903007836 */ /* 0x000fca0000000000 */
[----:B------:R-:W-:Y:S01]  /*bba0*/  ISETP.GE.U32.AND P2, PT, R0, 0x7fffff6a, PT ;  /* 0x7fffff6a0000780c */ /* 0x000fe20003f46070 */
[C---:B------:R-:W-:Y:S01]  /*bbb0*/  VIADD R0, R3.reuse, 0xffffffe8 ;  /* 0xffffffe803007836 */ /* 0x040fe20000000000 */
[----:B---3--:R-:W-:Y:S04]  /*bbc0*/  LDGSTS.E [R134+0x50048], desc[UR22][R16.64], !P6 ;  /* 0x5004800010867fae */ /* 0x008fe8000f1a1016 */
[----:B------:R-:W-:Y:S01]  /*bbd0*/  ISETP.GE.U32.AND P4, PT, R0, 0x7fffff69, PT ;  /* 0x7fffff690000780c */ /* 0x000fe20003f86070 */
[C---:B------:R-:W-:Y:S01]  /*bbe0*/  VIADD R0, R3.reuse, 0xffffffe7 ;  /* 0xffffffe703007836 */ /* 0x040fe20000000000 */
[----:B--2---:R-:W-:Y:S04]  /*bbf0*/  LDGSTS.E [R134+0x5004c], desc[UR22][R6.64], !P5 ;  /* 0x5004c00006867fae */ /* 0x004fe8000e9a1016 */
[----:B------:R-:W-:Y:S01]  /*bc00*/  ISETP.GE.U32.AND P6, PT, R0, 0x7fffff68, PT ;  /* 0x7fffff680000780c */ /* 0x000fe20003fc6070 */
[C---:B------:R-:W-:Y:S01]  /*bc10*/  VIADD R0, R3.reuse, 0xffffffe6 ;  /* 0xffffffe603007836 */ /* 0x040fe20000000000 */
[----:B------:R-:W-:Y:S04]  /*bc20*/  LDGSTS.E [R134+0x50050], desc[UR22][R24.64], !P0 ;  /* 0x5005000018867fae */ /* 0x000fe8000c1a1016 */
[----:B------:R-:W-:Y:S01]  /*bc30*/  ISETP.GE.U32.AND P5, PT, R0, 0x7fffff67, PT ;  /* 0x7fffff670000780c */ /* 0x000fe20003fa6070 */
[----:B------:R-:W-:Y:S01]  /*bc40*/  LDGSTS.E [R134+0x50054], desc[UR22][R14.64], !P3 ;  /* 0x500540000e867fae */ /* 0x000fe2000d9a1016 */
[----:B------:R-:W-:-:S03]  /*bc50*/  IADD3 R0, PT, PT, R3, -0x1b, RZ ;  /* 0xffffffe503007810 */ /* 0x000fc60007ffe0ff */
[----:B------:R-:W-:Y:S01]  /*bc60*/  LDGSTS.E [R134+0x50058], desc[UR22][R4.64], !P2 ;  /* 0x5005800004867fae */ /* 0x000fe2000d1a1016 */
[----:B------:R-:W-:Y:S01]  /*bc70*/  ISETP.GE.U32.AND P0, PT, R0, 0x7fffff66, PT ;  /* 0x7fffff660000780c */ /* 0x000fe20003f06070 */
[C---:B------:R-:W-:Y:S02]  /*bc80*/  VIADD R0, R3.reuse, 0xffffffe4 ;  /* 0xffffffe403007836 */ /* 0x040fe40000000000 */
[----:B------:R1:W-:Y:S03]  /*bc90*/  LDGSTS.E [R134+0x5005c], desc[UR22][R38.64], !P4 ;  /* 0x5005c00026867fae */ /* 0x0003e6000e1a1016 */
[----:B------:R-:W-:Y:S01]  /*bca0*/  ISETP.GE.U32.AND P3, PT, R0, 0x7fffff65, PT ;  /* 0x7fffff650000780c */ /* 0x000fe20003f66070 */
[C---:B------:R-:W-:Y:S01]  /*bcb0*/  VIADD R0, R3.reuse, 0xffffffe3 ;  /* 0xffffffe303007836 */ /* 0x040fe20000000000 */
[----:B------:R-:W-:Y:S04]  /*bcc0*/  LDGSTS.E [R134+0x50060], desc[UR22][R40.64], !P6 ;  /* 0x5006000028867fae */ /* 0x000fe8000f1a1016 */
[----:B------:R-:W-:Y:S01]  /*bcd0*/  ISETP.GE.U32.AND P2, PT, R0, 0x7fffff64, PT ;  /* 0x7fffff640000780c */ /* 0x000fe20003f46070 */
[C---:B------:R-:W-:Y:S01]  /*bce0*/  VIADD R0, R3.reuse, 0xffffffe2 ;  /* 0xffffffe203007836 */ /* 0x040fe20000000000 */
[----:B------:R-:W2:Y:S04]  /*bcf0*/  LDL.LU.64 R16, [R1+0xb80] ;  /* 0x000b800001107983 */ /* 0x000ea80000300a00 */
[----:B------:R-:W-:Y:S01]  /*bd00*/  ISETP.GE.U32.AND P4, PT, R0, 0x7fffff63, PT ;  /* 0x7fffff630000780c */ /* 0x000fe20003f86070 */
[C---:B------:R-:W-:Y:S01]  /*bd10*/  VIADD R0, R3.reuse, 0xffffffe1 ;  /* 0xffffffe103007836 */ /* 0x040fe20000000000 */
[----:B------:R-:W3:Y:S04]  /*bd20*/  LDL.LU.64 R6, [R1+0xb78] ;  /* 0x000b780001067983 */ /* 0x000ee80000300a00 */
[----:B------:R-:W-:Y:S01]  /*bd30*/  ISETP.GE.U32.AND P6, PT, R0, 0x7fffff62, PT ;  /* 0x7fffff620000780c */ /* 0x000fe20003fc6070 */
[C---:B------:R-:W-:Y:S01]  /*bd40*/  VIADD R0, R3.reuse, 0xffffffe0 ;  /* 0xffffffe003007836 */ /* 0x040fe20000000000 */
[----:B----4-:R-:W-:Y:S04]  /*bd50*/  LDGSTS.E [R134+0x50064], desc[UR22][R142.64], !P5 ;  /* 0x500640008e867fae */ /* 0x010fe8000e9a1016 */
[----:B------:R-:W-:Y:S01]  /*bd60*/  ISETP.GE.U32.AND P5, PT, R0, 0x7fffff61, PT ;  /* 0x7fffff610000780c */ /* 0x000fe20003fa6070 */
[----:B------:R-:W-:Y:S01]  /*bd70*/  LDGSTS.E [R134+0x50068], desc[UR22][R140.64], !P0 ;  /* 0x500680008c867fae */ /* 0x000fe2000c1a1016 */
[----:B------:R-:W-:-:S03]  /*bd80*/  IADD3 R0, PT, PT, R3, -0x21, RZ ;  /* 0xffffffdf03007810 */ /* 0x000fc60007ffe0ff */
[----:B------:R-:W-:Y:S01]  /*bd90*/  LDGSTS.E [R134+0x5006c], desc[UR22][R138.64], !P3 ;  /* 0x5006c0008a867fae */ /* 0x000fe2000d9a1016 */
[----:B------:R-:W-:Y:S01]  /*bda0*/  ISETP.GE.U32.AND P0, PT, R0, 0x7fffff60, PT ;  /* 0x7fffff600000780c */ /* 0x000fe20003f06070 */
[C---:B------:R-:W-:Y:S02]  /*bdb0*/  VIADD R0, R3.reuse, 0xffffffde ;  /* 0xffffffde03007836 */ /* 0x040fe40000000000 */
[----:B------:R-:W4:Y:S03]  /*bdc0*/  LDL.LU.64 R24, [R1+0xb70] ;  /* 0x000b700001187983 */ /* 0x000f260000300a00 */
[----:B------:R-:W-:Y:S01]  /*bdd0*/  ISETP.GE.U32.AND P3, PT, R0, 0x7fffff5f, PT ;  /* 0x7fffff5f0000780c */ /* 0x000fe20003f66070 */
[C---:B------:R-:W-:Y:S01]  /*bde0*/  VIADD R0, R3.reuse, 0xffffffdd ;  /* 0xffffffdd03007836 */ /* 0x040fe20000000000 */
[----:B------:R-:W2:Y:S04]  /*bdf0*/  LDL.LU.64 R14, [R1+0xb68] ;  /* 0x000b6800010e7983 */ /* 0x000ea80000300a00 */
[----:B------:R-:W2:Y:S04]  /*be00*/  LDL.LU.64 R4, [R1+0xb60] ;  /* 0x000b600001047983 */ /* 0x000ea80000300a00 */
[----:B------:R1:W-:Y:S01]  /*be10*/  LDGSTS.E [R134+0x50070], desc[UR22][R136.64], !P2 ;  /* 0x5007000088867fae */ /* 0x0003e2000d1a1016 */
[----:B------:R-:W-:Y:S01]  /*be20*/  ISETP.GE.U32.AND P2, PT, R0, 0x7fffff5e, PT ;  /* 0x7fffff5e0000780c */ /* 0x000fe20003f46070 */
[----:B------:R-:W-:-:S02]  /*be30*/  VIADD R0, R3, 0xffffffdc ;  /* 0xffffffdc03007836 */ /* 0x000fc40000000000 */
[----:B------:R-:W-:Y:S03]  /*be40*/  LDGSTS.E [R134+0x50074], desc[UR22][R250.64], !P4 ;  /* 0x50074000fa867fae */ /* 0x000fe6000e1a1016 */
[----:B------:R-:W-:Y:S01]  /*be50*/  ISETP.GE.U32.AND P4, PT, R0, 0x7fffff5d, PT ;  /* 0x7fffff5d0000780c */ /* 0x000fe20003f86070 */
[C---:B------:R-:W-:Y:S01]  /*be60*/  VIADD R0, R3.reuse, 0xffffffdb ;  /* 0xffffffdb03007836 */ /* 0x040fe20000000000 */
[----:B------:R-:W-:Y:S01]  /*be70*/  LDGSTS.E [R134+0x50078], desc[UR22][R248.64], !P6 ;  /* 0x50078000f8867fae */ /* 0x000fe2000f1a1016 */
[C---:B-1----:R-:W-:Y:S01]  /*be80*/  VIADD R38, R3.reuse, 0x7f ;  /* 0x0000007f03267836 */ /* 0x042fe20000000000 */
[----:B------:R-:W1:Y:S02]  /*be90*/  LDC R136, c[0x0][0x3a0] ;  /* 0x0000e800ff887b82 */ /* 0x000e640000000800 */
[----:B------:R-:W-:Y:S01]  /*bea0*/  ISETP.GE.U32.AND P6, PT, R0, 0x7fffff5c, PT ;  /* 0x7fffff5c0000780c */ /* 0x000fe20003fc6070 */
[C---:B------:R-:W-:Y:S01]  /*beb0*/  VIADD R0, R3.reuse, 0xffffffda ;  /* 0xffffffda03007836 */ /* 0x040fe20000000000 */
[----:B------:R-:W-:Y:S04]  /*bec0*/  LDGSTS.E [R134+0x5007c], desc[UR22][R246.64], !P5 ;  /* 0x5007c000f6867fae */ /* 0x000fe8000e9a1016 */
[----:B------:R-:W-:Y:S01]  /*bed0*/  ISETP.GE.U32.AND P5, PT, R0, 0x7fffff5b, PT ;  /* 0x7fffff5b0000780c */ /* 0x000fe20003fa6070 */
[----:B------:R-:W-:Y:S01]  /*bee0*/  LDGSTS.E [R134+0x50080], desc[UR22][R244.64], !P0 ;  /* 0x50080000f4867fae */ /* 0x000fe2000c1a1016 */
[C---:B------:R-:W-:Y:S01]  /*bef0*/  IADD3 R0, PT, PT, R3.reuse, -0x27, RZ ;  /* 0xffffffd903007810 */ /* 0x040fe20007ffe0ff */
[----:B------:R-:W1:Y:S02]  /*bf00*/  LDC R137, c[0x0][0x3a0] ;  /* 0x0000e800ff897b82 */ /* 0x000e640000000800 */
[----:B------:R-:W-:Y:S01]  /*bf10*/  LDGSTS.E [R134+0x50084], desc[UR22][R242.64], !P3 ;  /* 0x50084000f2867fae */ /* 0x000fe2000d9a1016 */
[----:B------:R-:W-:Y:S01]  /*bf20*/  ISETP.GE.U32.AND P0, PT, R0, 0x7fffff5a, PT ;  /* 0x7fffff5a0000780c */ /* 0x000fe20003f06070 */
[----:B------:R-:W-:-:S02]  /*bf30*/  VIADD R0, R3, 0xffffffd8 ;  /* 0xffffffd803007836 */ /* 0x000fc40000000000 */
[----:B------:R-:W-:Y:S03]  /*bf40*/  LDGSTS.E [R134+0x50088], desc[UR22][R42.64], !P2 ;  /* 0x500880002a867fae */ /* 0x000fe6000d1a1016 */
[----:B------:R-:W-:Y:S01]  /*bf50*/  ISETP.GE.U32.AND P3, PT, R0, 0x7fffff59, PT ;  /* 0x7fffff590000780c */ /* 0x000fe20003f66070 */
[C---:B------:R-:W-:Y:S01]  /*bf60*/  VIADD R0, R3.reuse, 0xffffffd7 ;  /* 0xffffffd703007836 */ /* 0x040fe20000000000 */
[----:B------:R-:W-:Y:S04]  /*bf70*/  LDGSTS.E [R134+0x5008c], desc[UR22][R44.64], !P4 ;  /* 0x5008c0002c867fae */ /* 0x000fe8000e1a1016 */
        /* <DEDUP_REMOVED lines=49> */
[----:B------:R-:W-:-:S04]  /*c290*/  IADD3 R0, PT, PT, R3, -0x39, RZ ;  /* 0xffffffc703007810 */ /* 0x000fc80007ffe0ff */
        /* <DEDUP_REMOVED lines=47> */
[----:B------:R-:W-:Y:S04]  /*c590*/  STL.64 [R1+0xa88], R250 ;  /* 0x000a88fa01007387 */ /* 0x000fe80000100a00 */
[----:B------:R-:W-:Y:S01]  /*c5a0*/  ISETP.GE.U32.AND P6, PT, R0, 0x7fffff38, PT ;  /* 0x7fffff380000780c */ /* 0x000fe20003fc6070 */
[C---:B------:R-:W-:Y:S01]  /*c5b0*/  VIADD R0, R3.reuse, 0xffffffb6 ;  /* 0xffffffb603007836 */ /* 0x040fe20000000000 */
[----:B------:R-:W-:Y:S04]  /*c5c0*/  LDGSTS.E [R134+0x50114], desc[UR22][R112.64], !P3 ;  /* 0x5011400070867fae */ /* 0x000fe8000d9a1016 */
[----:B------:R-:W-:Y:S01]  /*c5d0*/  ISETP.GE.U32.AND P5, PT, R0, 0x7fffff37, PT ;  /* 0x7fffff370000780c */ /* 0x000fe20003fa6070 */
[----:B------:R-:W-:Y:S01]  /*c5e0*/  STL.64 [R1+0xa90], R248 ;  /* 0x000a90f801007387 */ /* 0x000fe20000100a00 */
[----:B------:R-:W-:-:S03]  /*c5f0*/  IADD3 R0, PT, PT, R3, -0x4b, RZ ;  /* 0xffffffb503007810 */ /* 0x000fc60007ffe0ff */
[----:B------:R-:W-:Y:S01]  /*c600*/  LDGSTS.E [R134+0x50118], desc[UR22][R114.64], !P2 ;  /* 0x5011800072867fae */ /* 0x000fe2000d1a1016 */
[----:B------:R-:W-:Y:S01]  /*c610*/  ISETP.GE.U32.AND P0, PT, R0, 0x7fffff36, PT ;  /* 0x7fffff360000780c */ /* 0x000fe20003f06070 */
[C---:B------:R-:W-:Y:S02]  /*c620*/  VIADD R0, R3.reuse, 0xffffffb4 ;  /* 0xffffffb403007836 */ /* 0x040fe40000000000 */
[----:B------:R-:W-:Y:S03]  /*c630*/  STL.64 [R1+0xa98], R246 ;  /* 0x000a98f601007387 */ /* 0x000fe60000100a00 */
[----:B------:R-:W-:Y:S01]  /*c640*/  ISETP.GE.U32.AND P3, PT, R0, 0x7fffff35, PT ;  /* 0x7fffff350000780c */ /* 0x000fe20003f66070 */
[----:B------:R-:W-:Y:S01]  /*c650*/  STL.64 [R1+0xaa0], R244 ;  /* 0x000aa0f401007387 */ /* 0x000fe20000100a00 */
[----:B------:R-:W-:-:S03]  /*c660*/  VIADD R0, R3, 0xffffffb3 ;  /* 0xffffffb303007836 */ /* 0x000fc60000000000 */
[----:B------:R-:W-:Y:S04]  /*c670*/  STL.64 [R1+0xaa8], R242 ;  /* 0x000aa8f201007387 */ /* 0x000fe80000100a00 */
[----:B------:R-:W-:Y:S01]  /*c680*/  STL.64 [R1+0xab0], R42 ;  /* 0x000ab02a01007387 */ /* 0x000fe20000100a00 */
[----:B------:R-:W-:-:S03]  /*c690*/  ISETP.GE.U32.AND P2, PT, R0, 0x7fffff34, PT ;  /* 0x7fffff340000780c */ /* 0x000fc60003f46070 */
[----:B------:R-:W-:Y:S01]  /*c6a0*/  STL.64 [R1+0xab8], R44 ;  /* 0x000ab82c01007387 */ /* 0x000fe20000100a00 */
[----:B------:R-:W-:-:S03]  /*c6b0*/  VIADD R0, R3, 0xffffffb2 ;  /* 0xffffffb203007836 */ /* 0x000fc60000000000 */
[----:B------:R-:W-:Y:S04]  /*c6c0*/  STL.64 [R1+0xac0], R46 ;  /* 0x000ac02e01007387 */ /* 0x000fe80000100a00 */
[----:B------:R-:W-:Y:S04]  /*c6d0*/  STL.64 [R1+0xac8], R48 ;  /* 0x000ac83001007387 */ /* 0x000fe80000100a00 */
[----:B------:R-:W-:Y:S04]  /*c6e0*/  STL.64 [R1+0xad0], R50 ;  /* 0x000ad03201007387 */ /* 0x000fe80000100a00 */
[----:B------:R-:W-:Y:S04]  /*c6f0*/  STL.64 [R1+0xad8], R52 ;  /* 0x000ad83401007387 */ /* 0x000fe80000100a00 */
[----:B------:R-:W-:Y:S04]  /*c700*/  STL.64 [R1+0xae0], R54 ;  /* 0x000ae03601007387 */ /* 0x000fe80000100a00 */
[----:B------:R-:W-:Y:S04]  /*c710*/  STL.64 [R1+0xae8], R56 ;  /* 0x000ae83801007387 */ /* 0x000fe80000100a00 */
[----:B------:R-:W-:Y:S04]  /*c720*/  STL.64 [R1+0xaf0], R58 ;  /* 0x000af03a01007387 */ /* 0x000fe80000100a00 */
[----:B------:R-:W-:Y:S04]  /*c730*/  STL.64 [R1+0xaf8], R60 ;  /* 0x000af83c01007387 */ /* 0x000fe80000100a00 */
[----:B------:R-:W-:Y:S01]  /*c740*/  LDGSTS.E [R134+0x5011c], desc[UR22][R116.64], !P4 ;  /* 0x5011c00074867fae */ /* 0x000fe2000e1a1016 */
[----:B------:R-:W-:Y:S01]  /*c750*/  ISETP.GE.U32.AND P4, PT, R0, 0x7fffff33, PT ;  /* 0x7fffff330000780c */ /* 0x000fe20003f86070 */
[----:B------:R-:W-:-:S02]  /*c760*/  VIADD R0, R3, 0xffffffb1 ;  /* 0xffffffb103007836 */ /* 0x000fc40000000000 */
[----:B------:R-:W-:Y:S04]  /*c770*/  STL.64 [R1+0xb00], R62 ;  /* 0x000b003e01007387 */ /* 0x000fe80000100a00 */
[----:B------:R-:W-:Y:S04]  /*c780*/  STL.64 [R1+0xb08], R64 ;  /* 0x000b084001007387 */ /* 0x000fe80000100a00 */
[----:B------:R-:W-:Y:S04]  /*c790*/  STL.64 [R1+0xb10], R66 ;  /* 0x000b104201007387 */ /* 0x000fe80000100a00 */
[----:B------:R-:W-:Y:S04]  /*c7a0*/  STL.64 [R1+0xb18], R68 ;  /* 0x000b184401007387 */ /* 0x000fe80000100a00 */
[----:B------:R1:W-:Y:S04]  /*c7b0*/  STL.64 [R1+0xb20], R70 ;  /* 0x000b204601007387 */ /* 0x0003e80000100a00 */
[----:B------:R1:W-:Y:S04]  /*c7c0*/  STL.64 [R1+0xb28], R72 ;  /* 0x000b284801007387 */ /* 0x0003e80000100a00 */
[----:B------:R-:W-:Y:S01]  /*c7d0*/  LDGSTS.E [R134+0x50120], desc[UR22][R118.64], !P6 ;  /* 0x5012000076867fae */ /* 0x000fe2000f1a1016 */
[----:B------:R-:W-:Y:S01]  /*c7e0*/  ISETP.GE.U32.AND P6, PT, R0, 0x7fffff32, PT ;  /* 0x7fffff320000780c */ /* 0x000fe20003fc6070 */
[----:B------:R-:W-:-:S02]  /*c7f0*/  VIADD R0, R3, 0xffffffb0 ;  /* 0xffffffb003007836 */ /* 0x000fc40000000000 */
[----:B------:R-:W-:Y:S04]  /*c800*/  STL.64 [R1+0xb30], R74 ;  /* 0x000b304a01007387 */ /* 0x000fe80000100a00 */
[----:B------:R-:W-:Y:S04]  /*c810*/  STL.64 [R1+0xb38], R76 ;  /* 0x000b384c01007387 */ /* 0x000fe80000100a00 */
[----:B------:R1:W-:Y:S04]  /*c820*/  STL.64 [R1+0xb40], R78 ;  /* 0x000b404e01007387 */ /* 0x0003e80000100a00 */
[----:B------:R-:W-:Y:S04]  /*c830*/  STL.64 [R1+0xb48], R80 ;  /* 0x000b485001007387 */ /* 0x000fe80000100a00 */
[----:B------:R-:W-:Y:S04]  /*c840*/  STL.64 [R1+0xb50], R82 ;  /* 0x000b505201007387 */ /* 0x000fe80000100a00 */
[----:B------:R2:W-:Y:S04]  /*c850*/  STL.64 [R1+0xb58], R84 ;  /* 0x000b585401007387 */ /* 0x0005e80000100a00 */
[----:B------:R-:W-:Y:S01]  /*c860*/  LDGSTS.E [R134+0x50124], desc[UR22][R120.64], !P5 ;  /* 0x5012400078867fae */ /* 0x000fe2000e9a1016 */
[----:B------:R-:W-:-:S02]  /*c870*/  ISETP.GE.U32.AND P5, PT, R0, 0x7fffff31, PT ;  /* 0x7fffff310000780c */ /* 0x000fc40003fa6070 */
[C---:B------:R-:W-:Y:S01]  /*c880*/  IADD3 R0, PT, PT, R3.reuse, -0x51, RZ ;  /* 0xffffffaf03007810 */ /* 0x040fe20007ffe0ff */
[----:B-1----:R-:W2:Y:S04]  /*c890*/  LDL.64 R70, [R1+0x2b0] ;  /* 0x0002b00001467983 */ /* 0x002ea80000100a00 */
[----:B------:R-:W2:Y:S04]  /*c8a0*/  LDL.64 R68, [R1+0x288] ;  /* 0x0002880001447983 */ /* 0x000ea80000100a00 */
[----:B------:R-:W2:Y:S04]  /*c8b0*/  LDL.64 R66, [R1+0x260] ;  /* 0x0002600001427983 */ /* 0x000ea80000100a00 */
[----:B------:R-:W2:Y:S04]  /*c8c0*/  LDL.64 R64, [R1+0x238] ;  /* 0x0002380001407983 */ /* 0x000ea80000100a00 */
[----:B------:R-:W-:Y:S01]  /*c8d0*/  LDGSTS.E [R134+0x50128], desc[UR22][R122.64], !P0 ;  /* 0x501280007a867fae */ /* 0x000fe2000c1a1016 */
[----:B------:R-:W-:Y:S01]  /*c8e0*/  ISETP.GE.U32.AND P0, PT, R0, 0x7fffff30, PT ;  /* 0x7fffff300000780c */ /* 0x000fe20003f06070 */
[----:B------:R-:W-:-:S02]  /*c8f0*/  VIADD R0, R3, 0xffffffae ;  /* 0xffffffae03007836 */ /* 0x000fc40000000000 */
[----:B------:R-:W2:Y:S04]  /*c900*/  LDL.64 R62, [R1+0x210] ;  /* 0x00021000013e7983 */ /* 0x000ea80000100a00 */
[----:B------:R-:W2:Y:S04]  /*c910*/  LDL.64 R60, [R1+0x1e8] ;  /* 0x0001e800013c7983 */ /* 0x000ea80000100a00 */
[----:B------:R-:W2:Y:S04]  /*c920*/  LDL.64 R242, [R1+0x1c0] ;  /* 0x0001c00001f27983 */ /* 0x000ea80000100a00 */
[----:B------:R-:W2:Y:S04]  /*c930*/  LDL.64 R244, [R1+0x198] ;  /* 0x0001980001f47983 */ /* 0x000ea80000100a00 */
[----:B------:R-:W2:Y:S04]  /*c940*/  LDL.64 R250, [R1+0x170] ;  /* 0x0001700001fa7983 */ /* 0x000ea80000100a00 */
[----:B------:R-:W2:Y:S04]  /*c950*/  LDL.64 R40, [R1+0x148] ;  /* 0x0001480001287983 */ /* 0x000ea80000100a00 */
        /* <DEDUP_REMOVED lines=73> */
[----:B------:R-:W3:Y:S01]  /*cdf0*/  LDL.64 R58, [R1+0x128] ;  /* 0x00012800013a7983 */ /* 0x000ee20000100a00 */
        /* <DEDUP_REMOVED lines=18> */
[----:B------:R-:W4:Y:S01]  /*cf20*/  LDL.64 R56, [R1+0x108] ;  /* 0x0001080001387983 */ /* 0x000f220000100a00 */
        /* <DEDUP_REMOVED lines=45> */
[----:B------:R-:W-:Y:S01]  /*d200*/  VIADD R0, R3, 0xffffff82 ;  /* 0xffffff8203007836 */ /* 0x000fe20000000000 */
[----:B------:R-:W-:Y:S01]  /*d210*/  LDGSTS.E [R134+0x501e8], desc[UR22][R230.64], !P0 ;  /* 0x501e8000e6867fae */ /* 0x000fe2000c1a1016 */
[----:B------:R-:W-:-:S03]  /*d220*/  ISETP.GT.AND P0, PT, R38, 0x7f, PT ;  /* 0x0000007f2600780c */ /* 0x000fc60003f04270 */
[----:B------:R-:W-:Y:S01]  /*d230*/  ISETP.GE.U32.AND P4, PT, R0, 0x7fffff03, PT ;  /* 0x7fffff030000780c */ /* 0x000fe20003f86070 */
[C---:B------:R-:W-:Y:S01]  /*d240*/  VIADD R0, R3.reuse, 0xffffff81 ;  /* 0xffffff8103007836 */ /* 0x040fe20000000000 */
[----:B------:R-:W-:Y:S01]  /*d250*/  ISETP.GE.AND P5, PT, R132, R3, PT ;  /* 0x000000038400720c */ /* 0x000fe20003fa6270 */
[----:B------:R-:W-:Y:S01]  /*d260*/  LDGSTS.E [R134+0x501ec], desc[UR22][R232.64], !P3 ;  /* 0x501ec000e8867fae */ /* 0x000fe2000d9a1016 */
[----:B------:R-:W-:Y:S02]  /*d270*/  IADD3 R3, PT, PT, R3, -0x80, RZ ;  /* 0xffffff8003037810 */ /* 0x000fe40007ffe0ff */
[----:B------:R-:W-:Y:S01]  /*d280*/  ISETP.GE.U32.AND P6, PT, R0, 0x7fffff02, PT ;  /* 0x7fffff020000780c */ /* 0x000fe20003fc6070 */
[----:B------:R-:W4:Y:S01]  /*d290*/  LDL.64 R50, [R1+0x280] ;  /* 0x0002800001327983 */ /* 0x000f220000100a00 */
[----:B------:R-:W-:Y:S02]  /*d2a0*/  SEL R0, RZ, 0x4, !P0 ;  /* 0x00000004ff007807 */ /* 0x000fe40004000000 */
[----:B------:R-:W-:Y:S01]  /*d2b0*/  ISETP.GE.AND P3, PT, R132, R3, PT ;  /* 0x000000038400720c */ /* 0x000fe20003f66270 */
[----:B------:R-:W4:Y:S01]  /*d2c0*/  LDL.64 R48, [R1+0x258] ;  /* 0x0002580001307983 */ /* 0x000f220000100a00 */
[----:B------:R-:W-:-:S02]  /*d2d0*/  SEL R2, R0, RZ, !P5 ;  /* 0x000000ff00027207 */ /* 0x000fc40006800000 */
[----:B------:R-:W-:Y:S01]  /*d2e0*/  ISETP.GE.U32.AND P5, PT, R3, 0x7fffff01, PT ;  /* 0x7fffff010300780c */ /* 0x000fe20003fa6070 */
[----:B------:R-:W-:Y:S01]  /*d2f0*/  IMAD R3, R252, 0x80, R252 ;  /* 0x00000080fc037824 */ /* 0x000fe200078e02fc */
[----:B------:R-:W-:Y:S01]  /*d300*/  SEL R0, RZ, 0x4, P3 ;  /* 0x00000004ff007807 */ /* 0x000fe20001800000 */
[----:B------:R-:W4:Y:S01]  /*d310*/  LDL.64 R46, [R1+0x230] ;  /* 0x00023000012e7983 */ /* 0x000f220000100a00 */
[----:B------:R-:W-:Y:S01]  /*d320*/  ISETP.GT.AND P3, PT, R38, 0xff, PT ;  /* 0x000000ff2600780c */ /* 0x000fe20003f64270 */
[----:B------:R-:W-:Y:S01]  /*d330*/  IMAD.SHL.U32 R3, R3, 0x4, RZ ;  /* 0x0000000403037824 */ /* 0x000fe200078e00ff */
[----:B------:R-:W1:Y:S01]  /*d340*/  LDC R252, c[0x0][0x3a0] ;  /* 0x0000e800fffc7b82 */ /* 0x000e620000000800 */
[----:B------:R-:W4:Y:S01]  /*d350*/  LDL.64 R44, [R1+0x208] ;  /* 0x00020800012c7983 */ /* 0x000f220000100a00 */
[----:B------:R-:W-:Y:S02]  /*d360*/  SEL R0, R0, RZ, P3 ;  /* 0x000000ff00007207 */ /* 0x000fe40001800000 */
[----:B------:R-:W-:Y:S01]  /*d370*/  ISETP.NE.U32.AND P3, PT, R2, RZ, PT ;  /* 0x000000ff0200720c */ /* 0x000fe20003f65070 */
[----:B------:R-:W4:Y:S01]  /*d380*/  LDL.64 R42, [R1+0x1e0] ;  /* 0x0001e000012a7983 */ /* 0x000f220000100a00 */
[----:B------:R-:W-:-:S02]  /*d390*/  LOP3.LUT R3, R3, 0xc07c, RZ, 0xc0, !PT ;  /* 0x0000c07c03037812 */ /* 0x000fc400078ec0ff */
[----:B------:R-:W1:Y:S01]  /*d3a0*/  LDC R2, c[0x0][0x3a0] ;  /* 0x0000e800ff027b82 */ /* 0x000e620000000800 */
[----:B------:R-:W4:Y:S02]  /*d3b0*/  LDL.64 R246, [R1+0x1b8] ;  /* 0x0001b80001f67983 */ /* 0x000f240000100a00 */
[----:B------:R-:W-:Y:S02]  /*d3c0*/  VIADD R143, R3, UR9 ;  /* 0x00000009038f7c36 */ /* 0x000fe40008000000 */
[----:B------:R-:W-:Y:S04]  /*d3d0*/  LDGSTS.E [R134+0x501f0], desc[UR22][R234.64], !P2 ;  /* 0x501f0000ea867fae */ /* 0x000fe8000d1a1016 */
[----:B------:R-:W-:Y:S04]  /*d3e0*/  LDGSTS.E [R134+0x501f4], desc[UR22][R236.64], !P4 ;  /* 0x501f4000ec867fae */ /* 0x000fe8000e1a1016 */
[----:B------:R-:W-:Y:S04]  /*d3f0*/  LDGSTS.E [R134+0x501f8], desc[UR22][R238.64], !P6 ;  /* 0x501f8000ee867fae */ /* 0x000fe8000f1a1016 */
[----:B------:R-:W-:Y:S04]  /*d400*/  LDGSTS.E [R134+0x501fc], desc[UR22][R240.64], !P5 ;  /* 0x501fc000f0867fae */ /* 0x000fe8000e9a1016 */
[----:B------:R-:W0:Y:S04]  /*d410*/  LDGDEPBAR ;  /* 0x00000000000079af */ /* 0x000e280000000000 */
[----:B--2---:R-:W-:Y:S04]  /*d420*/  LDGSTS.E [R143], desc[UR22][R70.64], P3 ;  /* 0x00000000468f7fae */ /* 0x004fe800099a1016 */
[----:B------:R-:W2:Y:S04]  /*d430*/  LDL.64 R248, [R1+0x190] ;  /* 0x0001900001f87983 */ /* 0x000ea80000100a00 */
[----:B------:R-:W-:Y:S04]  /*d440*/  LDGSTS.E [R143+0x400], desc[UR22][R68.64], P3 ;  /* 0x00400000448f7fae */ /* 0x000fe800099a1016 */
[----:B------:R-:W2:Y:S04]  /*d450*/  LDL.64 R38, [R1+0x168] ;  /* 0x0001680001267983 */ /* 0x000ea80000100a00 */
[----:B------:R-:W-:Y:S04]  /*d460*/  LDGSTS.E [R143+0x800], desc[UR22][R66.64], P3 ;  /* 0x00800000428f7fae */ /* 0x000fe800099a1016 */
[----:B------:R-:W-:Y:S04]  /*d470*/  LDGSTS.E [R143+0xc00], desc[UR22][R64.64], P3 ;  /* 0x00c00000408f7fae */ /* 0x000fe800099a1016 */
[----:B------:R-:W-:Y:S04]  /*d480*/  LDGSTS.E [R143+0x1000], desc[UR22][R62.64], P3 ;  /* 0x010000003e8f7fae */ /* 0x000fe800099a1016 */
[----:B------:R-:W-:Y:S04]  /*d490*/  LDGSTS.E [R143+0x1400], desc[UR22][R60.64], P3 ;  /* 0x014000003c8f7fae */ /* 0x000fe800099a1016 */
[----:B------:R-:W-:Y:S04]  /*d4a0*/  LDGSTS.E [R143+0x1800], desc[UR22][R242.64], P3 ;  /* 0x01800000f28f7fae */ /* 0x000fe800099a1016 */
[----:B------:R-:W-:Y:S04]  /*d4b0*/  LDGSTS.E [R143+0x1c00], desc[UR22][R244.64], P3 ;  /* 0x01c00000f48f7fae */ /* 0x000fe800099a1016 */
[----:B------:R-:W-:Y:S04]  /*d4c0*/  LDGSTS.E [R143+0x2000], desc[UR22][R250.64], P3 ;  /* 0x02000000fa8f7fae */ /* 0x000fe800099a1016 */
[----:B------:R-:W2:Y:S04]  /*d4d0*/  LDL.64 R242, [R1+0x140] ;  /* 0x0001400001f27983 */ /* 0x000ea80000100a00 */
[----:B------:R-:W2:Y:S04]  /*d4e0*/  LDL.64 R244, [R1+0x120] ;  /* 0x0001200001f47983 */ /* 0x000ea80000100a00 */
[----:B------:R-:W-:Y:S04]  /*d4f0*/  LDGSTS.E [R143+0x2400], desc[UR22][R40.64], P3 ;  /* 0x02400000288f7fae */ /* 0x000fe800099a1016 */
[----:B------:R-:W2:Y:S01]  /*d500*/  LDL.64 R250, [R1+0x100] ;  /* 0x0001000001fa7983 */ /* 0x000ea20000100a00 */
[----:B------:R-:W-:-:S03]  /*d510*/  ISETP.NE.U32.AND P2, PT, R0, RZ, PT ;  /* 0x000000ff0000720c */ /* 0x000fc60003f45070 */
[----:B------:R-:W2:Y:S04]  /*d520*/  LDL.64 R72, [R1+0x278] ;  /* 0x0002780001487983 */ /* 0x000ea80000100a00 */
[----:B------:R-:W2:Y:S01]  /*d530*/  LDL.64 R40, [R1+0xe0] ;  /* 0x0000e00001287983 */ /* 0x000ea20000100a00 */
[----:B------:R-:W-:-:S03]  /*d540*/  VIADD R0, R135, 0xffffff7f ;  /* 0xffffff7f87007836 */ /* 0x000fc60000000000 */
[----:B------:R-:W2:Y:S02]  /*d550*/  LDL.64 R70, [R1+0x250] ;  /* 0x0002500001467983 */ /* 0x000ea40000100a00 */
[----:B------:R-:W-:Y:S01]  /*d560*/  ISETP.GE.U32.AND P4, PT, R0, 0x7fffff00, PT ;  /* 0x7fffff000000780c */ /* 0x000fe20003f86070 */
[----:B------:R-:W-:Y:S01]  /*d570*/  VIADD R0, R136, 0xffffff7e ;  /* 0xffffff7e88007836 */ /* 0x000fe20000000000 */
[----:B------:R-:W-:Y:S01]  /*d580*/  LOP3.LUT R136, R3, 0x10, RZ, 0x3c, !PT ;  /* 0x0000001003887812 */ /* 0x000fe200078e3cff */
[----:B------:R-:W2:Y:S04]  /*d590*/  LDL.64 R68, [R1+0x228] ;  /* 0x0002280001447983 */ /* 0x000ea80000100a00 */
[----:B------:R-:W-:Y:S01]  /*d5a0*/  VIADD R136, R136, UR9 ;  /* 0x0000000988887c36 */ /* 0x000fe20008000000 */
[----:B------:R-:W2:Y:S04]  /*d5b0*/  LDL.64 R66, [R1+0x200] ;  /* 0x0002000001427983 */ /* 0x000ea80000100a00 */
        /* <DEDUP_REMOVED lines=9> */
[----:B---3--:R-:W-:Y:S04]  /*d650*/  LDGSTS.E [R143+0x2800], desc[UR22][R58.64], P3 ;  /* 0x028000003a8f7fae */ /* 0x008fe800099a1016 */
[----:B------:R-:W3:Y:S04]  /*d660*/  LDL.64 R58, [R1+0x160] ;  /* 0x00016000013a7983 */ /* 0x000ee80000100a00 */
[----:B----4-:R-:W-:Y:S04]  /*d670*/  LDGSTS.E [R143+0x2c00], desc[UR22][R56.64], P3 ;  /* 0x02c00000388f7fae */ /* 0x010fe800099a1016 */
[----:B------:R-:W4:Y:S04]  /*d680*/  LDL.64 R56, [R1+0x138] ;  /* 0x0001380001387983 */ /* 0x000f280000100a00 */
[----:B------:R-:W-:Y:S04]  /*d690*/  LDGSTS.E [R143+0x3000], desc[UR22][R54.64], P3 ;  /* 0x03000000368f7fae */ /* 0x000fe800099a1016 */
[----:B------:R-:W-:Y:S04]  /*d6a0*/  LDGSTS.E [R143+0x3400], desc[UR22][R32.64], P3 ;  /* 0x03400000208f7fae */ /* 0x000fe800099a1016 */
[----:B------:R-:W-:Y:S04]  /*d6b0*/  LDGSTS.E [R143+0x3800], desc[UR22][R22.64], P3 ;  /* 0x03800000168f7fae */ /* 0x000fe800099a1016 */
[----:B------:R-:W-:Y:S04]  /*d6c0*/  LDGSTS.E [R143+0x3c00], desc[UR22][R12.64], P3 ;  /* 0x03c000000c8f7fae */ /* 0x000fe800099a1016 */
[----:B------:R-:W3:Y:S04]  /*d6d0*/  LDL.64 R54, [R1+0x298] ;  /* 0x0002980001367983 */ /* 0x000ee80000100a00 */
[----:B------:R-:W-:Y:S01]  /*d6e0*/  LDGSTS.E [R136+0x80], desc[UR22][R52.64], P3 ;  /* 0x0008000034887fae */ /* 0x000fe200099a1016 */
[----:B------:R-:W-:-:S03]  /*d6f0*/  ISETP.GE.U32.AND P6, PT, R0, 0x7ffffeff, PT ;  /* 0x7ffffeff0000780c */ /* 0x000fc60003fc6070 */
[----:B------:R-:W3:Y:S04]  /*d700*/  LDL.64 R52, [R1+0x248] ;  /* 0x0002480001347983 */ /* 0x000ee80000100a00 */
[----:B------:R-:W-:Y:S04]  /*d710*/  LDGSTS.E [R136+0x480], desc[UR22][R50.64], P3 ;  /* 0x0048000032887fae */ /* 0x000fe800099a1016 */
[----:B------:R-:W-:Y:S04]  /*d720*/  LDGSTS.E [R136+0x880], desc[UR22][R48.64], P3 ;  /* 0x0088000030887fae */ /* 0x000fe800099a1016 */
[----:B------:R-:W-:Y:S04]  /*d730*/  LDGSTS.E [R136+0xc80], desc[UR22][R46.64], P3 ;  /* 0x00c800002e887fae */ /* 0x000fe800099a1016 */
[----:B------:R-:W-:Y:S04]  /*d740*/  LDGSTS.E [R136+0x1080], desc[UR22][R44.64], P3 ;  /* 0x010800002c887fae */ /* 0x000fe800099a1016 */
[----:B------:R-:W-:Y:S04]  /*d750*/  LDGSTS.E [R136+0x1480], desc[UR22][R42.64], P3 ;  /* 0x014800002a887fae */ /* 0x000fe800099a1016 */
[----:B------:R-:W-:Y:S01]  /*d760*/  LDGSTS.E [R136+0x1880], desc[UR22][R246.64], P3 ;  /* 0x01880000f6887fae */ /* 0x000fe200099a1016 */
[----:B------:R-:W-:-:S03]  /*d770*/  VIADD R0, R137, 0xffffff7d ;  /* 0xffffff7d89007836 */ /* 0x000fc60000000000 */
[----:B------:R-:W3:Y:S04]  /*d780*/  LDL.64 R50, [R1+0x220] ;  /* 0x0002200001327983 */ /* 0x000ee80000100a00 */
[----:B------:R-:W3:Y:S04]  /*d790*/  LDL.64 R48, [R1+0x1f8] ;  /* 0x0001f80001307983 */ /* 0x000ee80000100a00 */
[----:B------:R-:W3:Y:S04]  /*d7a0*/  LDL.64 R246, [R1+0x2a0] ;  /* 0x0002a00001f67983 */ /* 0x000ee80000100a00 */
[----:B------:R-:W4:Y:S04]  /*d7b0*/  LDL.64 R46, [R1+0x1d0] ;  /* 0x0001d000012e7983 */ /* 0x000f280000100a00 */
[----:B------:R-:W4:Y:S04]  /*d7c0*/  LDL.64 R44, [R1+0x1a8] ;  /* 0x0001a800012c7983 */ /* 0x000f280000100a00 */
[----:B------:R-:W4:Y:S04]  /*d7d0*/  LDL.64 R42, [R1+0x180] ;  /* 0x00018000012a7983 */ /* 0x000f280000100a00 */
[----:B--2---:R-:W-:Y:S04]  /*d7e0*/  LDGSTS.E [R136+0x1c80], desc[UR22][R248.64], P3 ;  /* 0x01c80000f8887fae */ /* 0x004fe800099a1016 */
[----:B------:R-:W-:Y:S04]  /*d7f0*/  LDGSTS.E [R136+0x2080], desc[UR22][R38.64], P3 ;  /* 0x0208000026887fae */ /* 0x000fe800099a1016 */
[----:B------:R-:W2:Y:S04]  /*d800*/  LDL.64 R248, [R1+0x118] ;  /* 0x0001180001f87983 */ /* 0x000ea80000100a00 */
[----:B------:R-:W2:Y:S04]  /*d810*/  LDL.64 R38, [R1+0xf8] ;  /* 0x0000f80001267983 */ /* 0x000ea80000100a00 */
[----:B------:R-:W-:Y:S04]  /*d820*/  LDGSTS.E [R136+0x2480], desc[UR22][R242.64], P3 ;  /* 0x02480000f2887fae */ /* 0x000fe800099a1016 */
[----:B------:R-:W-:Y:S04]  /*d830*/  LDGSTS.E [R136+0x2880], desc[UR22][R244.64], P3 ;  /* 0x02880000f4887fae */ /* 0x000fe800099a1016 */
[----:B------:R-:W-:Y:S01]  /*d840*/  LDGSTS.E [R136+0x2c80], desc[UR22][R250.64], P3 ;  /* 0x02c80000fa887fae */ /* 0x000fe200099a1016 */
[----:B------:R-:W-:-:S03]  /*d850*/  LOP3.LUT R137, R3, 0x20, RZ, 0x3c, !PT ;  /* 0x0000002003897812 */ /* 0x000fc600078e3cff */
[----:B------:R-:W2:Y:S04]  /*d860*/  LDL.64 R242, [R1+0x158] ;  /* 0x0001580001f27983 */ /* 0x000ea80000100a00 */
[----:B------:R-:W-:Y:S01]  /*d870*/  LDGSTS.E [R136+0x3080], desc[UR22][R40.64], P3 ;  /* 0x0308000028887fae */ /* 0x000fe200099a1016 */
[----:B------:R-:W-:-:S03]  /*d880*/  VIADD R137, R137, UR9 ;  /* 0x0000000989897c36 */ /* 0x000fc60008000000 */
[----:B------:R-:W2:Y:S04]  /*d890*/  LDL.64 R250, [R1+0x130] ;  /* 0x0001300001fa7983 */ /* 0x000ea80000100a00 */
[----:B------:R-:W-:Y:S04]  /*d8a0*/  LDGSTS.E [R136+0x3480], desc[UR22][R30.64], P3 ;  /* 0x034800001e887fae */ /* 0x000fe800099a1016 */
[----:B------:R-:W2:Y:S04]  /*d8b0*/  LDL.64 R40, [R1+0x270] ;  /* 0x0002700001287983 */ /* 0x000ea80000100a00 */
[----:B------:R-:W-:Y:S04]  /*d8c0*/  LDGSTS.E [R136+0x3880], desc[UR22][R20.64], P3 ;  /* 0x0388000014887fae */ /* 0x000fe800099a1016 */
[----:B------:R-:W-:Y:S01]  /*d8d0*/  LDGSTS.E [R136+0x3c80], desc[UR22][R10.64], P3 ;  /* 0x03c800000a887fae */ /* 0x000fe200099a1016 */
[----:B------:R-:W-:-:S03]  /*d8e0*/  LOP3.LUT R138, R3, 0x30, RZ, 0x3c, !PT ;  /* 0x00000030038a7812 */ /* 0x000fc600078e3cff */
[----:B------:R-:W2:Y:S02]  /*d8f0*/  LDL.64 R244, [R1+0x110] ;  /* 0x0001100001f47983 */ /* 0x000ea40000100a00 */
[----:B------:R-:W-:Y:S02]  /*d900*/  VIADD R138, R138, UR9 ;  /* 0x000000098a8a7c36 */ /* 0x000fe40008000000 */
[----:B---3--:R-:W-:Y:S04]  /*d910*/  LDGSTS.E [R137+0x100], desc[UR22][R246.64], P3 ;  /* 0x00100000f6897fae */ /* 0x008fe800099a1016 */
[----:B------:R-:W-:Y:S04]  /*d920*/  LDGSTS.E [R137+0x500], desc[UR22][R72.64], P3 ;  /* 0x0050000048897fae */ /* 0x000fe800099a1016 */
[----:B------:R-:W-:Y:S04]  /*d930*/  LDGSTS.E [R137+0x900], desc[UR22][R70.64], P3 ;  /* 0x0090000046897fae */ /* 0x000fe800099a1016 */
[----:B------:R-:W-:Y:S04]  /*d940*/  LDGSTS.E [R137+0xd00], desc[UR22][R68.64], P3 ;  /* 0x00d0000044897fae */ /* 0x000fe800099a1016 */
[----:B------:R-:W-:Y:S04]  /*d950*/  LDGSTS.E [R137+0x1100], desc[UR22][R66.64], P3 ;  /* 0x0110000042897fae */ /* 0x000fe800099a1016 */
[----:B------:R-:W-:Y:S04]  /*d960*/  LDGSTS.E [R137+0x1500], desc[UR22][R64.64], P3 ;  /* 0x0150000040897fae */ /* 0x000fe800099a1016 */
[----:B------:R-:W3:Y:S04]  /*d970*/  LDL.64 R246, [R1+0xf0] ;  /* 0x0000f00001f67983 */ /* 0x000ee80000100a00 */
[----:B------:R-:W-:Y:S04]  /*d980*/  LDGSTS.E [R137+0x1900], desc[UR22][R62.64], P3 ;  /* 0x019000003e897fae */ /* 0x000fe800099a1016 */
[----:B------:R-:W-:Y:S04]  /*d990*/  LDGSTS.E [R137+0x1d00], desc[UR22][R60.64], P3 ;  /* 0x01d000003c897fae */ /* 0x000fe800099a1016 */
[----:B------:R-:W-:Y:S04]  /*d9a0*/  LDGSTS.E [R137+0x2100], desc[UR22][R58.64], P3 ;  /* 0x021000003a897fae */ /* 0x000fe800099a1016 */
[----:B----4-:R-:W-:Y:S04]  /*d9b0*/  LDGSTS.E [R137+0x2500], desc[UR22][R56.64], P3 ;  /* 0x0250000038897fae */ /* 0x010fe800099a1016 */
[----:B--2---:R-:W-:Y:S04]  /*d9c0*/  LDGSTS.E [R137+0x2900], desc[UR22][R248.64], P3 ;  /* 0x02900000f8897fae */ /* 0x004fe800099a1016 */
[----:B------:R-:W-:Y:S04]  /*d9d0*/  LDGSTS.E [R137+0x2d00], desc[UR22][R38.64], P3 ;  /* 0x02d0000026897fae */ /* 0x000fe800099a1016 */
[----:B------:R-:W-:Y:S04]  /*d9e0*/  LDGSTS.E [R137+0x3100], desc[UR22][R36.64], P3 ;  /* 0x0310000024897fae */ /* 0x000fe800099a1016 */
[----:B------:R-:W2:Y:S04]  /*d9f0*/  LDL.64 R248, [R1+0x290] ;  /* 0x0002900001f87983 */ /* 0x000ea80000100a00 */
[----:B------:R-:W4:Y:S04]  /*da00*/  LDL.64 R38, [R1+0x268] ;  /* 0x0002680001267983 */ /* 0x000f280000100a00 */
[----:B------:R-:W-:Y:S04]  /*da10*/  LDGSTS.E [R137+0x3500], desc[UR22][R28.64], P3 ;  /* 0x035000001c897fae */ /* 0x000fe800099a1016 */
[----:B------:R-:W-:Y:S04]  /*da20*/  LDGSTS.E [R137+0x3900], desc[UR22][R18.64], P3 ;  /* 0x0390000012897fae */ /* 0x000fe800099a1016 */
[----:B------:R-:W-:Y:S04]  /*da30*/  LDGSTS.E [R137+0x3d00], desc[UR22][R8.64], P3 ;  /* 0x03d0000008897fae */ /* 0x000fe800099a1016 */
[----:B------:R-:W-:Y:S01]  /*da40*/  LDGSTS.E [R138+0x180], desc[UR22][R54.64], P3 ;  /* 0x00180000368a7fae */ /* 0x000fe200099a1016 */
[----:B------:R-:W-:-:S03]  /*da50*/  LOP3.LUT R139, R3, 0x40, RZ, 0x3c, !PT ;  /* 0x00000040038b7812 */ /* 0x000fc600078e3cff */
[----:B------:R-:W4:Y:S04]  /*da60*/  LDL.64 R72, [R1+0x178] ;  /* 0x0001780001487983 */ /* 0x000f280000100a00 */
[----:B------:R-:W4:Y:S04]  /*da70*/  LDL.64 R70, [R1+0x150] ;  /* 0x0001500001467983 */ /* 0x000f280000100a00 */
[----:B------:R-:W-:Y:S04]  /*da80*/  LDGSTS.E [R138+0x580], desc[UR22][R40.64], P3 ;  /* 0x00580000288a7fae */ /* 0x000fe800099a1016 */
[----:B------:R-:W-:Y:S04]  /*da90*/  LDGSTS.E [R138+0x980], desc[UR22][R52.64], P3 ;  /* 0x00980000348a7fae */ /* 0x000fe800099a1016 */
[----:B------:R-:W-:Y:S04]  /*daa0*/  LDGSTS.E [R138+0xd80], desc[UR22][R50.64], P3 ;  /* 0x00d80000328a7fae */ /* 0x000fe800099a1016 */
[----:B------:R-:W4:Y:S04]  /*dab0*/  LDL.64 R40, [R1+0x240] ;  /* 0x0002400001287983 */ /* 0x000f280000100a00 */
[----:B------:R-:W-:Y:S04]  /*dac0*/  LDGSTS.E [R138+0x1180], desc[UR22][R48.64], P3 ;  /* 0x01180000308a7fae */ /* 0x000fe800099a1016 */
[----:B------:R-:W-:Y:S04]  /*dad0*/  LDGSTS.E [R138+0x1580], desc[UR22][R46.64], P3 ;  /* 0x015800002e8a7fae */ /* 0x000fe800099a1016 */
[----:B------:R-:W-:Y:S04]  /*dae0*/  LDGSTS.E [R138+0x1980], desc[UR22][R44.64], P3 ;  /* 0x019800002c8a7fae */ /* 0x000fe800099a1016 */
[----:B------:R-:W-:Y:S04]  /*daf0*/  LDGSTS.E [R138+0x1d80], desc[UR22][R42.64], P3 ;  /* 0x01d800002a8a7fae */ /* 0x000fe800099a1016 */
[----:B------:R-:W-:Y:S04]  /*db00*/  LDGSTS.E [R138+0x2180], desc[UR22][R242.64], P3 ;  /* 0x02180000f28a7fae */ /* 0x000fe800099a1016 */
[----:B------:R-:W-:Y:S01]  /*db10*/  LDGSTS.E [R138+0x2580], desc[UR22][R250.64], P3 ;  /* 0x02580000fa8a7fae */ /* 0x000fe200099a1016 */
[----:B------:R-:W-:-:S03]  /*db20*/  VIADD R139, R139, UR9 ;  /* 0x000000098b8b7c36 */ /* 0x000fc60008000000 */
[----:B------:R-:W4:Y:S04]  /*db30*/  LDL.64 R68, [R1+0x2d0] ;  /* 0x0002d00001447983 */ /* 0x000f280000100a00 */
[----:B------:R-:W4:Y:S04]  /*db40*/  LDL.64 R66, [R1+0x2c8] ;  /* 0x0002c80001427983 */ /* 0x000f280000100a00 */
[----:B------:R-:W4:Y:S04]  /*db50*/  LDL.64 R250, [R1+0x218] ;  /* 0x0002180001fa7983 */ /* 0x000f280000100a00 */
[----:B------:R-:W-:Y:S04]  /*db60*/  LDGSTS.E [R138+0x2980], desc[UR22][R244.64], P3 ;  /* 0x02980000f48a7fae */ /* 0x000fe800099a1016 */
[----:B------:R-:W4:Y:S04]  /*db70*/  LDL.64 R64, [R1+0x2c0] ;  /* 0x0002c00001407983 */ /* 0x000f280000100a00 */
        /* <DEDUP_REMOVED lines=10> */
[----:B------:R-:W4:Y:S01]  /*dc20*/  LDL.64 R42, [R1+0x328] ;  /* 0x00032800012a7983 */ /* 0x000f220000100a00 */
[----:B------:R-:W-:-:S03]  /*dc30*/  LOP3.LUT R140, R3, 0x50, RZ, 0x3c, !PT ;  /* 0x00000050038c7812 */ /* 0x000fc600078e3cff */
[----:B------:R-:W4:Y:S04]  /*dc40*/  LDL.64 R242, [R1+0x348] ;  /* 0x0003480001f27983 */ /* 0x000f280000100a00 */
[----:B------:R-:W4:Y:S04]  /*dc50*/  LDL.64 R244, [R1+0x340] ;  /* 0x0003400001f47983 */ /* 0x000f280000100a00 */
[----:B---3--:R-:W-:Y:S04]  /*dc60*/  LDGSTS.E [R138+0x2d80], desc[UR22][R246.64], P3 ;  /* 0x02d80000f68a7fae */ /* 0x008fe800099a1016 */
[----:B------:R-:W-:Y:S04]  /*dc70*/  LDGSTS.E [R138+0x3180], desc[UR22][R34.64], P3 ;  /* 0x03180000228a7fae */ /* 0x000fe800099a1016 */
[----:B------:R-:W-:Y:S04]  /*dc80*/  LDGSTS.E [R138+0x3580], desc[UR22][R26.64], P3 ;  /* 0x035800001a8a7fae */ /* 0x000fe800099a1016 */
[----:B------:R-:W-:Y:S04]  /*dc90*/  LDGSTS.E [R138+0x3980], desc[UR22][R16.64], P3 ;  /* 0x03980000108a7fae */ /* 0x000fe800099a1016 */
[----:B------:R-:W-:Y:S01]  /*dca0*/  LDGSTS.E [R138+0x3d80], desc[UR22][R6.64], P3 ;  /* 0x03d80000068a7fae */ /* 0x000fe200099a1016 */
[----:B------:R-:W-:-:S03]  /*dcb0*/  VIADD R140, R140, UR9 ;  /* 0x000000098c8c7c36 */ /* 0x000fc60008000000 */
[----:B------:R-:W3:Y:S04]  /*dcc0*/  LDL.64 R246, [R1+0x338] ;  /* 0x0003380001f67983 */ /* 0x000ee80000100a00 */
[----:B--2---:R-:W-:Y:S04]  /*dcd0*/  LDGSTS.E [R139+0x200], desc[UR22][R248.64], P3 ;  /* 0x00200000f88b7fae */ /* 0x004fe800099a1016 */
[----:B----4-:R-:W-:Y:S04]  /*dce0*/  LDGSTS.E [R139+0x600], desc[UR22][R38.64], P3 ;  /* 0x00600000268b7fae */ /* 0x010fe800099a1016 */
[----:B------:R-:W2:Y:S04]  /*dcf0*/  LDL.64 R248, [R1+0x330] ;  /* 0x0003300001f87983 */ /* 0x000ea80000100a00 */
[----:B------:R-:W4:Y:S04]  /*dd00*/  LDL.64 R38, [R1+0x2e8] ;  /* 0x0002e80001267983 */ /* 0x000f280000100a00 */
        /* <DEDUP_REMOVED lines=18> */
[----:B------:R-:W3:Y:S04]  /*de30*/  LDL.64 R250, [R1+0x368] ;  /* 0x0003680001fa7983 */ /* 0x000ee80000100a00 */
        /* <DEDUP_REMOVED lines=9> */
[----:B------:R-:W3:Y:S01]  /*ded0*/  LDL.64 R60, [R1+0x3d0] ;  /* 0x0003d000013c7983 */ /* 0x000ee20000100a00 */
[----:B------:R-:W-:-:S03]  /*dee0*/  LOP3.LUT R141, R3, 0x60, RZ, 0x3c, !PT ;  /* 0x00000060038d7812 */ /* 0x000fc600078e3cff */
[----:B------:R-:W3:Y:S04]  /*def0*/  LDL.64 R58, [R1+0x3d8] ;  /* 0x0003d800013a7983 */ /* 0x000ee80000100a00 */
[----:B------:R-:W3:Y:S04]  /*df00*/  LDL.64 R56, [R1+0x3e0] ;  /* 0x0003e00001387983 */ /* 0x000ee80000100a00 */
[----:B----4-:R-:W-:Y:S04]  /*df10*/  LDGSTS.E [R140+0xe80], desc[UR22][R38.64], P3 ;  /* 0x00e80000268c7fae */ /* 0x010fe800099a1016 */
[----:B------:R-:W-:Y:S04]  /*df20*/  LDGSTS.E [R140+0x1280], desc[UR22][R54.64], P3 ;  /* 0x01280000368c7fae */ /* 0x000fe800099a1016 */
[----:B------:R-:W-:Y:S04]  /*df30*/  LDGSTS.E [R140+0x1680], desc[UR22][R52.64], P3 ;  /* 0x01680000348c7fae */ /* 0x000fe800099a1016 */
[----:B------:R-:W-:Y:S04]  /*df40*/  LDGSTS.E [R140+0x1a80], desc[UR22][R50.64], P3 ;  /* 0x01a80000328c7fae */ /* 0x000fe800099a1016 */
[----:B------:R-:W-:Y:S04]  /*df50*/  LDGSTS.E [R140+0x1e80], desc[UR22][R48.64], P3 ;  /* 0x01e80000308c7fae */ /* 0x000fe800099a1016 */
[----:B------:R-:W-:Y:S04]  /*df60*/  LDGSTS.E [R140+0x2280], desc[UR22][R46.64], P3 ;  /* 0x022800002e8c7fae */ /* 0x000fe800099a1016 */
[----:B------:R-:W-:Y:S04]  /*df70*/  LDGSTS.E [R140+0x2680], desc[UR22][R44.64], P3 ;  /* 0x026800002c8c7fae */ /* 0x000fe800099a1016 */
[----:B------:R-:W-:Y:S04]  /*df80*/  LDGSTS.E [R140+0x2a80], desc[UR22][R42.64], P3 ;  /* 0x02a800002a8c7fae */ /* 0x000fe800099a1016 */
[----:B------:R-:W4:Y:S04]  /*df90*/  LDL.64 R38, [R1+0x360] ;  /* 0x0003600001267983 */ /* 0x000f280000100a00 */
[----:B------:R-:W4:Y:S04]  /*dfa0*/  LDL.64 R54, [R1+0x3e8] ;  /* 0x0003e80001367983 */ /* 0x000f280000100a00 */
[----:B--2---:R-:W-:Y:S04]  /*dfb0*/  LDGSTS.E [R140+0x2e80], desc[UR22][R40.64], P3 ;  /* 0x02e80000288c7fae */ /* 0x004fe800099a1016 */
[----:B------:R-:W2:Y:S01]  /*dfc0*/  LDL.64 R52, [R1+0x3f0] ;  /* 0x0003f00001347983 */ /* 0x000ea20000100a00 */
[----:B------:R-:W-:-:S03]  /*dfd0*/  IADD3 R141, PT, PT, R141, UR9, RZ ;  /* 0x000000098d8d7c10 */ /* 0x000fc6000fffe0ff */
[----:B------:R-:W2:Y:S04]  /*dfe0*/  LDL.64 R50, [R1+0x3f8] ;  /* 0x0003f80001327983 */ /* 0x000ea80000100a00 */
[----:B------:R-:W2:Y:S04]  /*dff0*/  LDL.64 R40, [R1+0x358] ;  /* 0x0003580001287983 */ /* 0x000ea80000100a00 */
[----:B------:R-:W2:Y:S04]  /*e000*/  LDL.64 R48, [R1+0x400] ;  /* 0x0004000001307983 */ /* 0x000ea80000100a00 */
[----:B------:R-:W2:Y:S04]  /*e010*/  LDL.64 R46, [R1+0x408] ;  /* 0x00040800012e7983 */ /* 0x000ea80000100a00 */
[----:B------:R-:W2:Y:S04]  /*e020*/  LDL.64 R44, [R1+0x410] ;  /* 0x00041000012c7983 */ /* 0x000ea80000100a00 */
[----:B------:R-:W-:Y:S04]  /*e030*/  LDGSTS.E [R140+0x3280], desc[UR22][R242.64], P3 ;  /* 0x03280000f28c7fae */ /* 0x000fe800099a1016 */
[----:B------:R-:W2:Y:S04]  /*e040*/  LDL.64 R42, [R1+0x418] ;  /* 0x00041800012a7983 */ /* 0x000ea80000100a00 */
[----:B------:R-:W-:Y:S04]  /*e050*/  LDGSTS.E [R140+0x3680], desc[UR22][R244.64], P3 ;  /* 0x03680000f48c7fae */ /* 0x000fe800099a1016 */
[----:B------:R-:W2:Y:S04]  /*e060*/  LDL.64 R242, [R1+0x420] ;  /* 0x0004200001f27983 */ /* 0x000ea80000100a00 */
[----:B---3--:R-:W-:Y:S04]  /*e070*/  LDGSTS.E [R140+0x3a80], desc[UR22][R246.64], P3 ;  /* 0x03a80000f68c7fae */ /* 0x008fe800099a1016 */
[----:B------:R-:W3:Y:S04]  /*e080*/  LDL.64 R244, [R1+0x428] ;  /* 0x0004280001f47983 */ /* 0x000ee80000100a00 */
[----:B------:R-:W-:Y:S04]  /*e090*/  LDGSTS.E [R140+0x3e80], desc[UR22][R248.64], P3 ;  /* 0x03e80000f88c7fae */ /* 0x000fe800099a1016 */
[----:B------:R-:W3:Y:S04]  /*e0a0*/  LDL.64 R246, [R1+0x430] ;  /* 0x0004300001f67983 */ /* 0x000ee80000100a00 */
[----:B------:R-:W3:Y:S04]  /*e0b0*/  LDL.64 R248, [R1+0x438] ;  /* 0x0004380001f87983 */ /* 0x000ee80000100a00 */
[----:B------:R-:W-:Y:S04]  /*e0c0*/  LDGSTS.E [R141+0x300], desc[UR22][R250.64], P3 ;  /* 0x00300000fa8d7fae */ /* 0x000fe800099a1016 */
[----:B------:R-:W3:Y:S04]  /*e0d0*/  LDL.64 R250, [R1+0x440] ;  /* 0x0004400001fa7983 */ /* 0x000ee80000100a00 */
[----:B----4-:R-:W-:Y:S04]  /*e0e0*/  LDGSTS.E [R141+0x700], desc[UR22][R38.64], P3 ;  /* 0x00700000268d7fae */ /* 0x010fe800099a1016 */
[----:B------:R-:W4:Y:S04]  /*e0f0*/  LDL.64 R38, [R1+0x448] ;  /* 0x0004480001267983 */ /* 0x000f280000100a00 */
[----:B--2---:R-:W-:Y:S01]  /*e100*/  LDGSTS.E [R141+0xb00], desc[UR22][R40.64], P3 ;  /* 0x00b00000288d7fae */ /* 0x004fe200099a1016 */
[----:B------:R-:W-:-:S03]  /*e110*/  LOP3.LUT R142, R3, 0x70, RZ, 0x3c, !PT ;  /* 0x00000070038e7812 */ /* 0x000fc600078e3cff */
[----:B------:R-:W-:Y:S04]  /*e120*/  LDGSTS.E [R141+0xf00], desc[UR22][R84.64], P3 ;  /* 0x00f00000548d7fae */ /* 0x000fe800099a1016 */
[----:B------:R-:W-:Y:S04]  /*e130*/  LDGSTS.E [R141+0x1300], desc[UR22][R82.64], P3 ;  /* 0x01300000528d7fae */ /* 0x000fe800099a1016 */
[----:B------:R-:W2:Y:S04]  /*e140*/  LDL.64 R40, [R1+0x450] ;  /* 0x0004500001287983 */ /* 0x000ea80000100a00 */
[----:B------:R-:W2:Y:S04]  /*e150*/  LDL.LU.64 R84, [R1+0xb58] ;  /* 0x000b580001547983 */ /* 0x000ea80000300a00 */
[----:B------:R-:W2:Y:S04]  /*e160*/  LDL.LU.64 R82, [R1+0xb50] ;  /* 0x000b500001527983 */ /* 0x000ea80000300a00 */
[----:B------:R-:W-:Y:S04]  /*e170*/  LDGSTS.E [R141+0x1700], desc[UR22][R80.64], P3 ;  /* 0x01700000508d7fae */ /* 0x000fe800099a1016 */
[----:B------:R-:W-:Y:S04]  /*e180*/  LDGSTS.E [R141+0x1b00], desc[UR22][R78.64], P3 ;  /* 0x01b000004e8d7fae */ /* 0x000fe800099a1016 */
[----:B------:R-:W-:Y:S04]  /*e190*/  LDGSTS.E [R141+0x1f00], desc[UR22][R76.64], P3 ;  /* 0x01f000004c8d7fae */ /* 0x000fe800099a1016 */
[----:B------:R-:W2:Y:S04]  /*e1a0*/  LDL.LU.64 R80, [R1+0xb48] ;  /* 0x000b480001507983 */ /* 0x000ea80000300a00 */
[----:B------:R-:W2:Y:S01]  /*e1b0*/  LDL.LU.64 R78, [R1+0xb40] ;  /* 0x000b4000014e7983 */ /* 0x000ea20000300a00 */
[----:B------:R-:W-:-:S03]  /*e1c0*/  VIADD R142, R142, UR9 ;  /* 0x000000098e8e7c36 */ /* 0x000fc60008000000 */
[----:B------:R-:W2:Y:S04]  /*e1d0*/  LDL.LU.64 R76, [R1+0xb38] ;  /* 0x000b3800014c7983 */ /* 0x000ea80000300a00 */
[----:B------:R-:W-:Y:S04]  /*e1e0*/  LDGSTS.E [R141+0x2300], desc[UR22][R74.64], P3 ;  /* 0x023000004a8d7fae */ /* 0x000fe800099a1016 */
[----:B------:R-:W-:Y:S04]  /*e1f0*/  LDGSTS.E [R141+0x2700], desc[UR22][R72.64], P3 ;  /* 0x02700000488d7fae */ /* 0x000fe800099a1016 */
[----:B------:R-:W-:Y:S04]  /*e200*/  LDGSTS.E [R141+0x2b00], desc[UR22][R70.64], P3 ;  /* 0x02b00000468d7fae */ /* 0x000fe800099a1016 */
[----:B------:R-:W2:Y:S04]  /*e210*/  LDL.LU.64 R74, [R1+0xb30] ;  /* 0x000b3000014a7983 */ /* 0x000ea80000300a00 */
[----:B------:R-:W2:Y:S04]  /*e220*/  LDL.LU.64 R72, [R1+0xb28] ;  /* 0x000b280001487983 */ /* 0x000ea80000300a00 */
        /* <DEDUP_REMOVED lines=31> */
[----:B---3--:R-:W-:Y:S04]  /*e420*/  LDGSTS.E [R142+0x2b80], desc[UR22][R244.64], P3 ;  /* 0x02b80000f48e7fae */ /* 0x008fe800099a1016 */
[----:B------:R-:W-:Y:S04]  /*e430*/  LDGSTS.E [R142+0x2f80], desc[UR22][R246.64], P3 ;  /* 0x02f80000f68e7fae */ /* 0x000fe800099a1016 */
[----:B------:R-:W-:Y:S04]  /*e440*/  LDGSTS.E [R142+0x3380], desc[UR22][R248.64], P3 ;  /* 0x03380000f88e7fae */ /* 0x000fe800099a1016 */
[----:B------:R-:W3:Y:S04]  /*e450*/  LDL.LU.64 R244, [R1+0xaa0] ;  /* 0x000aa00001f47983 */ /* 0x000ee80000300a00 */
[----:B------:R-:W3:Y:S04]  /*e460*/  LDL.LU.64 R246, [R1+0xa98] ;  /* 0x000a980001f67983 */ /* 0x000ee80000300a00 */
[----:B------:R-:W3:Y:S04]  /*e470*/  LDL.LU.64 R248, [R1+0xa90] ;  /* 0x000a900001f87983 */ /* 0x000ee80000300a00 */
[----:B------:R-:W-:Y:S04]  /*e480*/  LDGSTS.E [R142+0x3780], desc[UR22][R250.64], P3 ;  /* 0x03780000fa8e7fae */ /* 0x000fe800099a1016 */
[----:B------:R-:W3:Y:S04]  /*e490*/  LDL.LU.64 R250, [R1+0xa88] ;  /* 0x000a880001fa7983 */ /* 0x000ee80000300a00 */
[----:B----4-:R-:W-:Y:S04]  /*e4a0*/  LDGSTS.E [R142+0x3b80], desc[UR22][R38.64], P3 ;  /* 0x03b80000268e7fae */ /* 0x010fe800099a1016 */
[----:B------:R-:W4:Y:S04]  /*e4b0*/  LDL.LU.64 R38, [R1+0xa80] ;  /* 0x000a800001267983 */ /* 0x000f280000300a00 */
[----:B--2---:R2:W-:Y:S04]  /*e4c0*/  LDGSTS.E [R142+0x3f80], desc[UR22][R40.64], P3 ;  /* 0x03f80000288e7fae */ /* 0x0045e800099a1016 */
[----:B------:R-:W0:Y:S04]  /*e4d0*/  LDGDEPBAR ;  /* 0x00000000000079af */ /* 0x000e280000000000 */
[----:B------:R-:W2:Y:S01]  /*e4e0*/  LDL.LU.64 R40, [R1+0xa78] ;  /* 0x000a780001287983 */ /* 0x000ea20000300a00 */
[----:B------:R-:W-:Y:S01]  /*e4f0*/  BAR.SYNC.DEFER_BLOCKING 0x0 ;  /* 0x0000000000007b1d */ /* 0x000fe20000010000 */
[----:B--2---:R-:W-:Y:S01]  /*e500*/  IMAD.SHL.U32 R135, R40, 0x80, RZ ;  /* 0x0000008028877824 */ /* 0x004fe200078e00ff */
[----:B------:R-:W-:-:S06]  /*e510*/  ISETP.GE.U32.AND P5, PT, R0, 0x7ffffefe, PT ;  /* 0x7ffffefe0000780c */ /* 0x000fcc0003fa6070 */
[----:B------:R-:W2:Y:S01]  /*e520*/  LDC R40, c[0x0][0x3a0] ;  /* 0x0000e800ff287b82 */ /* 0x000ea20000000800 */
[----:B----4-:R-:W-:-:S05]  /*e530*/  IMAD.WIDE R38, R135, 0x4, R38 ;  /* 0x0000000487267825 */ /* 0x010fca00078e0226 */
[----:B------:R-:W-:Y:S04]  /*e540*/  STL.64 [R1+0x748], R38 ;  /* 0x0007482601007387 */ /* 0x000fe80000100a00 */
[----:B------:R4:W-:Y:S01]  /*e550*/  STL.64 [R1+0xea8], R24 ;  /* 0x000ea81801007387 */ /* 0x0009e20000100a00 */
[----:B-1----:R-:W-:Y:S02]  /*e560*/  IADD3 R0, PT, PT, R2, -0x84, RZ ;  /* 0xffffff7c02007810 */ /* 0x002fe40007ffe0ff */
[----:B------:R-:W1:Y:S01]  /*e570*/  LDC R2, c[0x0][0x3a0] ;  /* 0x0000e800ff027b82 */ /* 0x000e620000000800 */
[----:B------:R-:W-:Y:S01]  /*e580*/  @!PT LDS RZ, [RZ] ;  /* 0x00000000fffff984 */ /* 0x000fe20000000800 */
[----:B------:R-:W-:Y:S01]  /*e590*/  @!PT LDS RZ, [RZ] ;  /* 0x00000000fffff984 */ /* 0x000fe20000000800 */
[----:B------:R-:W-:Y:S01]  /*e5a0*/  @!PT LDS RZ, [RZ] ;  /* 0x00000000fffff984 */ /* 0x000fe20000000800 */
[----:B------:R3:W-:Y:S04]  /*e5b0*/  LDGSTS.E [R134+0x60000], desc[UR22][R38.64], !P4 ;  /* 0x6000000026867fae */ /* 0x0007e8000e1a1016 */
[----:B----4-:R-:W4:Y:S04]  /*e5c0*/  LDL.LU.64 R24, [R1+0xb8] ;  /* 0x0000b80001187983 */ /* 0x010f280000300a00 */
[----:B------:R2:W-:Y:S01]  /*e5d0*/  STL.64 [R1+0xea0], R14 ;  /* 0x000ea00e01007387 */ /* 0x0005e20000100a00 */
[----:B------:R-:W-:Y:S01]  /*e5e0*/  ISETP.GE.U32.AND P3, PT, R0, 0x7ffffefd, PT ;  /* 0x7ffffefd0000780c */ /* 0x000fe20003f66070 */
[----:B---3--:R-:W3:Y:S08]  /*e5f0*/  LDC R38, c[0x0][0x3a0] ;  /* 0x0000e800ff267b82 */ /* 0x008ef00000000800 */
[----:B------:R-:W1:Y:S01]  /*e600*/  LDC R39, c[0x0][0x3a0] ;  /* 0x0000e800ff277b82 */ /* 0x000e620000000800 */
[----:B--2---:R-:W2:Y:S04]  /*e610*/  LDL.LU.64 R14, [R1+0xc0] ;  /* 0x0000c000010e7983 */ /* 0x004ea80000300a00 */
[----:B------:R-:W-:Y:S04]  /*e620*/  STL.64 [R1+0xe98], R4 ;  /* 0x000e980401007387 */ /* 0x000fe80000100a00 */
[----:B------:R3:W-:Y:S04]  /*e630*/  STL.64 [R1+0xe90], R142 ;  /* 0x000e908e01007387 */ /* 0x0007e80000100a00 */
[----:B---3--:R-:W3:Y:S04]  /*e640*/  LDL.LU.64 R142, [R1+0xd8] ;  /* 0x0000d800018e7983 */ /* 0x008ee80000300a00 */
[----:B------:R1:W-:Y:S04]  /*e650*/  STL.64 [R1+0xe28], R136 ;  /* 0x000e288801007387 */ /* 0x0003e80000100a00 */
[----:B-1----:R-:W2:Y:S04]  /*e660*/  LDL.LU.64 R136, [R1+0xc8] ;  /* 0x0000c80001887983 */ /* 0x002ea80000300a00 */
[----:B------:R1:W-:Y:S04]  /*e670*/  STL.64 [R1+0xe20], R138 ;  /* 0x000e208a01007387 */ /* 0x0003e80000100a00 */
[----:B-1----:R-:W4:Y:S04]  /*e680*/  LDL.LU.64 R138, [R1+0xd0] ;  /* 0x0000d000018a7983 */ /* 0x002f280000300a00 */
[----:B------:R3:W-:Y:S04]  /*e690*/  STL.64 [R1+0xe18], R140 ;  /* 0x000e188c01007387 */ /* 0x0007e80000100a00 */
[----:B------:R-:W4:Y:S01]  /*e6a0*/  LDL.LU.64 R4, [R1+0xb0] ;  /* 0x0000b00001047983 */ /* 0x000f220000300a00 */
[----:B---3--:R-:W-:-:S05]  /*e6b0*/  IMAD.WIDE R140, R135, 0x4, R142 ;  /* 0x00000004878c7825 */ /* 0x008fca00078e028e */
[----:B------:R-:W-:Y:S04]  /*e6c0*/  STL.64 [R1+0x740], R140 ;  /* 0x0007408c01007387 */ /* 0x000fe80000100a00 */
[----:B------:R-:W3:Y:S04]  /*e6d0*/  LDL.LU.64 R142, [R1+0xa8] ;  /* 0x0000a800018e7983 */ /* 0x000ee80000300a00 */
[----:B------:R3:W-:Y:S01]  /*e6e0*/  LDGSTS.E [R134+0x60004], desc[UR22][R140.64], !P6 ;  /* 0x600040008c867fae */ /* 0x0007e2000f1a1016 */
[----:B--2---:R-:W-:-:S04]  /*e6f0*/  IMAD.WIDE R136, R135, 0x4, R136 ;  /* 0x0000000487887825 */ /* 0x004fc800078e0288 */
[----:B----4-:R-:W-:-:S05]  /*e700*/  IMAD.WIDE R138, R135, 0x4, R138 ;  /* 0x00000004878a7825 */ /* 0x010fca00078e028a */
[----:B------:R1:W-:Y:S04]  /*e710*/  STL.64 [R1+0x738], R138 ;  /* 0x0007388a01007387 */ /* 0x0003e80000100a00 */
[----:B------:R2:W-:Y:S04]  /*e720*/  LDGSTS.E [R134+0x60008], desc[UR22][R138.64], !P5 ;  /* 0x600080008a867fae */ /* 0x0005e8000e9a1016 */
[----:B------:R4:W-:Y:S04]  /*e730*/  LDGSTS.E [R134+0x6000c], desc[UR22][R136.64], !P3 ;  /* 0x6000c00088867fae */ /* 0x0009e8000d9a1016 */
[----:B-1----:R-:W2:Y:S04]  /*e740*/  LDL.LU.64 R138, [R1+0xa0] ;  /* 0x0000a000018a7983 */ /* 0x002ea80000300a00 */
[----:B------:R1:W-:Y:S04]  /*e750*/  STL.64 [R1+0x730], R136 ;  /* 0x0007308801007387 */ /* 0x0003e80000100a00 */
[----:B-1----:R-:W4:Y:S01]  /*e760*/  LDL.LU.64 R136, [R1+0x98] ;  /* 0x0000980001887983 */ /* 0x002f220000300a00 */
[----:B------:R-:W-:-:S02]  /*e770*/  VIADD R0, R2, 0xffffff7b ;  /* 0xffffff7b02007836 */ /* 0x000fc40000000000 */
[----:B------:R-:W-:Y:S01]  /*e780*/  IMAD.WIDE R14, R135, 0x4, R14 ;  /* 0x00000004870e7825 */ /* 0x000fe200078e020e */
[----:B------:R-:W1:Y:S02]  /*e790*/  LDC R2, c[0x0][0x3a0] ;  /* 0x0000e800ff027b82 */ /* 0x000e640000000800 */
[----:B------:R-:W-:Y:S01]  /*e7a0*/  ISETP.GE.U32.AND P4, PT, R0, 0x7ffffefc, PT ;  /* 0x7ffffefc0000780c */ /* 0x000fe20003f86070 */
[----:B------:R-:W-:-:S05]  /*e7b0*/  VIADD R0, R252, 0xffffff7a ;  /* 0xffffff7afc007836 */ /* 0x000fca0000000000 */
[----:B------:R-:W-:Y:S01]  /*e7c0*/  ISETP.GE.U32.AND P6, PT, R0, 0x7ffffefb, PT ;  /* 0x7ffffefb0000780c */ /* 0x000fe20003fc6070 */
[----:B------:R1:W-:Y:S01]  /*e7d0*/  STL.64 [R1+0x728], R14 ;  /* 0x0007280e01007387 */ /* 0x0003e20000100a00 */
[----:B------:R-:W-:Y:S01]  /*e7e0*/  IADD3 R0, PT, PT, R40, -0x87, RZ ;  /* 0xffffff7928007810 */ /* 0x000fe20007ffe0ff */
[C---:B------:R-:W-:Y:S01]  /*e7f0*/  IMAD.WIDE R24, R135.reuse, 0x4, R24 ;  /* 0x0000000487187825 */ /* 0x040fe200078e0218 */
[----:B------:R-:W2:Y:S02]  /*e800*/  LDC R40, c[0x0][0x3a0] ;  /* 0x0000e800ff287b82 */ /* 0x000ea40000000800 */
[----:B------:R-:W-:Y:S01]  /*e810*/  ISETP.GE.U32.AND P5, PT, R0, 0x7ffffefa, PT ;  /* 0x7ffffefa0000780c */ /* 0x000fe20003fa6070 */
[----:B------:R1:W-:Y:S01]  /*e820*/  LDGSTS.E [R134+0x60010], desc[UR22][R14.64], !P4 ;  /* 0x600100000e867fae */ /* 0x0003e2000e1a1016 */
[----:B------:R-:W-:-:S04]  /*e830*/  IMAD.WIDE R4, R135, 0x4, R4 ;  /* 0x0000000487047825 */ /* 0x000fc800078e0204 */
[----:B------:R-:W-:Y:S01]  /*e840*/  IMAD.WIDE R42, R135, 0x4, R42 ;  /* 0x00000004872a7825 */ /* 0x000fe200078e022a */
[----:B------:R1:W-:Y:S01]  /*e850*/  LDGSTS.E [R134+0x60014], desc[UR22][R24.64], !P6 ;  /* 0x6001400018867fae */ /* 0x0003e2000f1a1016 */
[----:B------:R-:W2:Y:S03]  /*e860*/  LDC R252, c[0x0][0x3a0] ;  /* 0x0000e800fffc7b82 */ /* 0x000ea60000000800 */
[----:B-1----:R-:W4:Y:S04]  /*e870*/  LDL.LU.64 R14, [R1+0x90] ;  /* 0x00009000010e7983 */ /* 0x002f280000300a00 */
[----:B------:R1:W-:Y:S01]  /*e880*/  STL.64 [R1+0x720], R24 ;  /* 0x0007201801007387 */ /* 0x0003e20000100a00 */
[----:B------:R-:W-:-:S02]  /*e890*/  VIADD R0, R38, 0xffffff78 ;  /* 0xffffff7826007836 */ /* 0x000fc40000000000 */
[----:B------:R-:W2:Y:S01]  /*e8a0*/  LDC R38, c[0x0][0x3a0] ;  /* 0x0000e800ff267b82 */ /* 0x000ea20000000800 */
[----:B------:R1:W-:Y:S04]  /*e8b0*/  LDGSTS.E [R134+0x60018], desc[UR22][R4.64], !P5 ;  /* 0x6001800004867fae */ /* 0x0003e8000e9a1016 */
[----:B-1----:R-:W4:Y:S04]  /*e8c0*/  LDL.LU.64 R24, [R1+0x88] ;  /* 0x0000880001187983 */ /* 0x002f280000300a00 */
[----:B------:R1:W-:Y:S01]  /*e8d0*/  STL.64 [R1+0x718], R4 ;  /* 0x0007180401007387 */ /* 0x0003e20000100a00 */
[----:B------:R-:W-:Y:S01]  /*e8e0*/  ISETP.GE.U32.AND P3, PT, R0, 0x7ffffef9, PT ;  /* 0x7ffffef90000780c */ /* 0x000fe20003f66070 */
[----:B------:R-:W-:-:S02]  /*e8f0*/  VIADD R0, R2, 0xffffff77 ;  /* 0xffffff7702007836 */ /* 0x000fc40000000000 */
[----:B------:R-:W2:Y:S01]  /*e900*/  LDC R2, c[0x0][0x3a0] ;  /* 0x0000e800ff027b82 */ /* 0x000ea20000000800 */
[----:B-1----:R-:W4:Y:S02]  /*e910*/  LDL.LU.64 R4, [R1+0x80] ;  /* 0x0000800001047983 */ /* 0x002f240000300a00 */
[----:B------:R-:W-:Y:S01]  /*e920*/  ISETP.GE.U32.AND P4, PT, R0, 0x7ffffef8, PT ;  /* 0x7ffffef80000780c */ /* 0x000fe20003f86070 */
[----:B------:R-:W-:-:S04]  /*e930*/  VIADD R0, R39, 0xffffff76 ;  /* 0xffffff7627007836 */ /* 0x000fc80000000000 */
[----:B------:R-:W1:Y:S01]  /*e940*/  LDC R39, c[0x0][0x3a0] ;  /* 0x0000e800ff277b82 */ /* 0x000e620000000800 */
[----:B------:R-:W-:Y:S01]  /*e950*/  ISETP.GE.U32.AND P6, PT, R0, 0x7ffffef7, PT ;  /* 0x7ffffef70000780c */ /* 0x000fe20003fc6070 */
[----:B---3--:R-:W-:-:S05]  /*e960*/  IMAD.WIDE R140, R135, 0x4, R142 ;  /* 0x00000004878c7825 */ /* 0x008fca00078e028e */
[----:B------:R-:W-:Y:S04]  /*e970*/  STL.64 [R1+0x710], R140 ;  /* 0x0007108c01007387 */ /* 0x000fe80000100a00 */
[----:B------:R-:W3:Y:S04]  /*e980*/  LDL.LU.64 R142, [R1+0x78] ;  /* 0x00007800018e7983 */ /* 0x000ee80000300a00 */
[----:B------:R3:W-:Y:S01]  /*e990*/  LDGSTS.E [R134+0x6001c], desc[UR22][R140.64], !P3 ;  /* 0x6001c0008c867fae */ /* 0x0007e2000d9a1016 */
[----:B--2---:R-:W-:-:S05]  /*e9a0*/  IMAD.WIDE R138, R135, 0x4, R138 ;  /* 0x00000004878a7825 */ /* 0x004fca00078e028a */
[----:B------:R2:W-:Y:S04]  /*e9b0*/  STL.64 [R1+0x708], R138 ;  /* 0x0007088a01007387 */ /* 0x0005e80000100a00 */
[----:B------:R1:W-:Y:S04]  /*e9c0*/  LDGSTS.E [R134+0x60020], desc[UR22][R138.64], !P4 ;  /* 0x600200008a867fae */ /* 0x0003e8000e1a1016 */
[----:B--2---:R-:W2:Y:S01]  /*e9d0*/  LDL.LU.64 R138, [R1+0x70] ;  /* 0x00007000018a7983 */ /* 0x004ea20000300a00 */
[----:B----4-:R-:W-:-:S05]  /*e9e0*/  IMAD.WIDE R136, R135, 0x4, R136 ;  /* 0x0000000487887825 */ /* 0x010fca00078e0288 */
[----:B------:R4:W-:Y:S04]  /*e9f0*/  STL.64 [R1+0x700], R136 ;  /* 0x0007008801007387 */ /* 0x0009e80000100a00 */
[----:B------:R1:W-:Y:S04]  /*ea00*/  LDGSTS.E [R134+0x60024], desc[UR22][R136.64], !P6 ;  /* 0x6002400088867fae */ /* 0x0003e8000f1a1016 */
[----:B----4-:R-:W4:Y:S01]  /*ea10*/  LDL.LU.64 R136, [R1+0x68] ;  /* 0x0000680001887983 */ /* 0x010f220000300a00 */
[----:B------:R-:W-:Y:S02]  /*ea20*/  VIADD R0, R38, 0xffffff75 ;  /* 0xffffff7526007836 */ /* 0x000fe40000000000 */
[----:B------:R-:W1:Y:S03]  /*ea30*/  LDC R38, c[0x0][0x3a0] ;  /* 0x0000e800ff267b82 */ /* 0x000e660000000800 */
[----:B------:R-:W-:Y:S01]  /*ea40*/  ISETP.GE.U32.AND P5, PT, R0, 0x7ffffef6, PT ;  /* 0x7ffffef60000780c */ /* 0x000fe20003fa6070 */
[----:B------:R-:W-:-:S02]  /*ea50*/  VIADD R0, R2, 0xffffff74 ;  /* 0xffffff7402007836 */ /* 0x000fc40000000000 */
[----:B------:R-:W-:Y:S02]  /*ea60*/  IMAD.WIDE R14, R135, 0x4, R14 ;  /* 0x00000004870e7825 */ /* 0x000fe400078e020e */
[----:B------:R-:W1:Y:S01]  /*ea70*/  LDC R2, c[0x0][0x3a0] ;  /* 0x0000e800ff027b82 */ /* 0x000e620000000800 */
[----:B------:R-:W-:Y:S02]  /*ea80*/  ISETP.GE.U32.AND P3, PT, R0, 0x7ffffef5, PT ;  /* 0x7ffffef50000780c */ /* 0x000fe40003f66070 */
[----:B-1----:R-:W-:Y:S01]  /*ea90*/  IADD3 R0, PT, PT, R39, -0x8d, RZ ;  /* 0xffffff7327007810 */ /* 0x002fe20007ffe0ff */
[----:B------:R1:W-:Y:S03]  /*eaa0*/  STL.64 [R1+0x6f8], R14 ;  /* 0x0006f80e01007387 */ /* 0x0003e60000100a00 */
[----:B------:R-:W-:Y:S01]  /*eab0*/  ISETP.GE.U32.AND P4, PT, R0, 0x7ffffef4, PT ;  /* 0x7ffffef40000780c */ /* 0x000fe20003f86070 */
[----:B------:R1:W-:Y:S01]  /*eac0*/  LDGSTS.E [R134+0x60028], desc[UR22][R14.64], !P5 ;  /* 0x600280000e867fae */ /* 0x0003e2000e9a1016 */
[C---:B------:R-:W-:Y:S01]  /*ead0*/  IMAD.WIDE R24, R135.reuse, 0x4, R24 ;  /* 0x0000000487187825 */ /* 0x040fe200078e0218 */
[----:B------:R-:W1:Y:S04]  /*eae0*/  LDC R39, c[0x0][0x3a0] ;  /* 0x0000e800ff277b82 */ /* 0x000e680000000800 */
[----:B------:R-:W-:Y:S04]  /*eaf0*/  LDGSTS.E [R134+0x6002c], desc[UR22][R24.64], !P3 ;  /* 0x6002c00018867fae */ /* 0x000fe8000d9a1016 */
[----:B-1----:R-:W4:Y:S04]  /*eb00*/  LDL.LU.64 R14, [R1+0x60] ;  /* 0x00006000010e7983 */ /* 0x002f280000300a00 */
[----:B------:R1:W-:Y:S01]  /*eb10*/  STL.64 [R1+0x6f0], R24 ;  /* 0x0006f01801007387 */ /* 0x0003e20000100a00 */
[----:B------:R-:W-:-:S04]  /*eb20*/  IMAD.WIDE R4, R135, 0x4, R4 ;  /* 0x0000000487047825 */ /* 0x000fc800078e0204 */
[----:B------:R-:W-:Y:S01]  /*eb30*/  VIADD R0, R38, 0xffffff72 ;  /* 0xffffff7226007836 */ /* 0x000fe20000000000 */
[----:B------:R-:W-:Y:S01]  /*eb40*/  LDGSTS.E [R134+0x60030], desc[UR22][R4.64], !P4 ;  /* 0x6003000004867fae */ /* 0x000fe2000e1a1016 */
[----:B------:R-:W2:Y:S03]  /*eb50*/  LDC R38, c[0x0][0x3a0] ;  /* 0x0000e800ff267b82 */ /* 0x000ea60000000800 */
        /* <DEDUP_REMOVED lines=13> */
[----:B------:R-:W-:Y:S01]  /*ec30*/  LDGSTS.E [R134+0x60034], desc[UR22][R140.64], !P6 ;  /* 0x600340008c867fae */ /* 0x000fe2000f1a1016 */
[----:B--2---:R-:W-:-:S05]  /*ec40*/  IMAD.WIDE R138, R135, 0x4, R138 ;  /* 0x00000004878a7825 */ /* 0x004fca00078e028a */
[----:B------:R2:W-:Y:S04]  /*ec50*/  STL.64 [R1+0x6d8], R138 ;  /* 0x0006d88a01007387 */ /* 0x0005e80000100a00 */
[----:B------:R-:W-:Y:S04]  /*ec60*/  LDGSTS.E [R134+0x60038], desc[UR22][R138.64], !P5 ;  /* 0x600380008a867fae */ /* 0x000fe8000e9a1016 */
[----:B--2---:R-:W2:Y:S01]  /*ec70*/  LDL.LU.64 R138, [R1+0x40] ;  /* 0x00004000018a7983 */ /* 0x004ea20000300a00 */
[----:B----4-:R-:W-:-:S05]  /*ec80*/  IMAD.WIDE R136, R135, 0x4, R136 ;  /* 0x0000000487887825 */ /* 0x010fca00078e0288 */
[----:B------:R4:W-:Y:S04]  /*ec90*/  STL.64 [R1+0x6d0], R136 ;  /* 0x0006d08801007387 */ /* 0x0009e80000100a00 */
[----:B------:R-:W-:Y:S04]  /*eca0*/  LDGSTS.E [R134+0x6003c], desc[UR22][R136.64], !P3 ;  /* 0x6003c00088867fae */ /* 0x000fe8000d9a1016 */
        /* <DEDUP_REMOVED lines=12> */
[----:B------:R-:W1:Y:S02]  /*ed70*/  LDC R39, c[0x0][0x3a0] ;  /* 0x0000e800ff277b82 */ /* 0x000e640000000800 */
[----:B-1----:R-:W-:-:S02]  /*ed80*/  IMAD.WIDE R14, R135, 0x4, R24 ;  /* 0x00000004870e7825 */ /* 0x002fc400078e0218 */
[----:B------:R-:W4:Y:S04]  /*ed90*/  LDL.LU.64 R24, [R1+0x30] ;  /* 0x0000300001187983 */ /* 0x000f280000300a00 */
[----:B------:R1:W-:Y:S04]  /*eda0*/  STL.64 [R1+0x6c0], R14 ;  /* 0x0006c00e01007387 */ /* 0x0003e80000100a00 */
[----:B------:R1:W-:Y:S01]  /*edb0*/  LDGSTS.E [R134+0x60044], desc[UR22][R14.64], !P6 ;  /* 0x600440000e867fae */ /* 0x0003e2000f1a1016 */
[----:B------:R-:W-:-:S04]  /*edc0*/  IMAD.WIDE R4, R135, 0x4, R4 ;  /* 0x0000000487047825 */ /* 0x000fc800078e0204 */
[----:B------:R-:W-:Y:S01]  /*edd0*/  VIADD R0, R38, 0xffffff6c ;  /* 0xffffff6c26007836 */ /* 0x000fe20000000000 */
[----:B------:R1:W-:Y:S01]  /*ede0*/  LDGSTS.E [R134+0x60048], desc[UR22][R4.64], !P5 ;  /* 0x6004800004867fae */ /* 0x0003e2000e9a1016 */
        /* <DEDUP_REMOVED lines=12> */
[----:B------:R3:W-:Y:S04]  /*eeb0*/  STL.64 [R1+0x6b0], R140 ;  /* 0x0006b08c01007387 */ /* 0x0007e80000100a00 */
[----:B------:R-:W4:Y:S04]  /*eec0*/  LDL.LU.64 R142, [R1+0x18] ;  /* 0x00001800018e7983 */ /* 0x000f280000300a00 */
[----:B------:R1:W-:Y:S04]  /*eed0*/  LDGSTS.E [R134+0x6004c], desc[UR22][R140.64], !P3 ;  /* 0x6004c0008c867fae */ /* 0x0003e8000d9a1016 */
[----:B---3--:R-:W3:Y:S01]  /*eee0*/  LDL.LU.64 R140, [R1+0x10] ;  /* 0x00001000018c7983 */ /* 0x008ee20000300a00 */
[----:B--2---:R-:W-:-:S05]  /*eef0*/  IMAD.WIDE R138, R135, 0x4, R138 ;  /* 0x00000004878a7825 */ /* 0x004fca00078e028a */
[----:B------:R2:W-:Y:S04]  /*ef00*/  STL.64 [R1+0x6a8], R138 ;  /* 0x0006a88a01007387 */ /* 0x0005e80000100a00 */
[----:B------:R1:W-:Y:S04]  /*ef10*/  LDGSTS.E [R134+0x60050], desc[UR22][R138.64], !P4 ;  /* 0x600500008a867fae */ /* 0x0003e8000e1a1016 */
[----:B--2---:R-:W2:Y:S01]  /*ef20*/  LDL.LU.64 R138, [R1+0x8] ;  /* 0x00000800018a7983 */ /* 0x004ea20000300a00 */
[----:B----4-:R-:W-:-:S05]  /*ef30*/  IMAD.WIDE R136, R135, 0x4, R136 ;  /* 0x0000000487887825 */ /* 0x010fca00078e0288 */
[----:B------:R4:W-:Y:S04]  /*ef40*/  STL.64 [R1+0x6a0], R136 ;  /* 0x0006a08801007387 */ /* 0x0009e80000100a00 */
[----:B------:R1:W-:Y:S04]  /*ef50*/  LDGSTS.E [R134+0x60054], desc[UR22][R136.64], !P6 ;  /* 0x6005400088867fae */ /* 0x0003e8000f1a1016 */
[----:B----4-:R-:W4:Y:S01]  /*ef60*/  LDL.LU.64 R136, [R1] ;  /* 0x0000000001887983 */ /* 0x010f220000300a00 */
[----:B------:R-:W-:Y:S02]  /*ef70*/  VIADD R0, R38, 0xffffff69 ;  /* 0xffffff6926007836 */ /* 0x000fe40000000000 */
[----:B------:R-:W1:Y:S03]  /*ef80*/  LDC R38, c[0x0][0x3a0] ;  /* 0x0000e800ff267b82 */ /* 0x000e660000000800 */
[----:B------:R-:W-:Y:S01]  /*ef90*/  ISETP.GE.U32.AND P5, PT, R0, 0x7ffffeea, PT ;  /* 0x7ffffeea0000780c */ /* 0x000fe20003fa6070 */
[----:B------:R-:W-:-:S04]  /*efa0*/  VIADD R0, R2, 0xffffff68 ;  /* 0xffffff6802007836 */ /* 0x000fc80000000000 */
[----:B------:R-:W1:Y:S01]  /*efb0*/  LDC R2, c[0x0][0x3a0] ;  /* 0x0000e800ff027b82 */ /* 0x000e620000000800 */
[----:B------:R-:W-:Y:S02]  /*efc0*/  ISETP.GE.U32.AND P3, PT, R0, 0x7ffffee9, PT ;  /* 0x7ffffee90000780c */ /* 0x000fe40003f66070 */
[----:B-1----:R-:W-:-:S05]  /*efd0*/  IADD3 R0, PT, PT, R39, -0x99, RZ ;  /* 0xffffff6727007810 */ /* 0x002fca0007ffe0ff */
[----:B------:R-:W1:Y:S01]  /*efe0*/  LDC R39, c[0x0][0x3a0] ;  /* 0x0000e800ff277b82 */ /* 0x000e620000000800 */
[----:B------:R-:W-:Y:S01]  /*eff0*/  ISETP.GE.U32.AND P4, PT, R0, 0x7ffffee8, PT ;  /* 0x7ffffee80000780c */ /* 0x000fe20003f86070 */
[----:B------:R-:W-:-:S06]  /*f000*/  VIADD R0, R38, 0xffffff66 ;  /* 0xffffff6626007836 */ /* 0x000fcc0000000000 */
[----:B------:R-:W1:Y:S01]  /*f010*/  LDC R38, c[0x0][0x3a0] ;  /* 0x0000e800ff267b82 */ /* 0x000e620000000800 */
[----:B------:R-:W-:Y:S01]  /*f020*/  ISETP.GE.U32.AND P6, PT, R0, 0x7ffffee7, PT ;  /* 0x7ffffee70000780c */ /* 0x000fe20003fc6070 */
[----:B------:R-:W-:-:S06]  /*f030*/  VIADD R0, R2, 0xffffff65 ;  /* 0xffffff6502007836 */ /* 0x000fcc0000000000 */
[----:B------:R-:W1:Y:S01]  /*f040*/  LDC R2, c[0x0][0x3a0] ;  /* 0x0000e800ff027b82 */ /* 0x000e620000000800 */
[----:B------:R-:W-:-:S04]  /*f050*/  IMAD.WIDE R24, R135, 0x4, R24 ;  /* 0x0000000487187825 */ /* 0x000fc800078e0218 */
[----:B------:R-:W-:Y:S01]  /*f060*/  IMAD.WIDE R14, R135, 0x4, R14 ;  /* 0x00000004870e7825 */ /* 0x000fe200078e020e */
[----:B------:R-:W-:Y:S01]  /*f070*/  LDGSTS.E [R134+0x60058], desc[UR22][R24.64], !P5 ;  /* 0x6005800018867fae */ /* 0x000fe2000e9a1016 */
[----:B------:R-:W-:Y:S02]  /*f080*/  ISETP.GE.U32.AND P5, PT, R0, 0x7ffffee6, PT ;  /* 0x7ffffee60000780c */ /* 0x000fe40003fa6070 */
[----:B-1----:R-:W-:Y:S01]  /*f090*/  VIADD R0, R39, 0xffffff64 ;  /* 0xffffff6427007836 */ /* 0x002fe20000000000 */
[----:B------:R-:W-:Y:S01]  /*f0a0*/  LDGSTS.E [R134+0x6005c], desc[UR22][R14.64], !P3 ;  /* 0x6005c0000e867fae */ /* 0x000fe2000d9a1016 */
[----:B------:R-:W1:Y:S01]  /*f0b0*/  LDC R39, c[0x0][0x3a0] ;  /* 0x0000e800ff277b82 */ /* 0x000e620000000800 */
[----:B------:R-:W-:Y:S02]  /*f0c0*/  IMAD.WIDE R4, R135, 0x4, R4 ;  /* 0x0000000487047825 */ /* 0x000fe400078e0204 */
[----:B------:R-:W-:Y:S02]  /*f0d0*/  ISETP.GE.U32.AND P3, PT, R0, 0x7ffffee5, PT ;  /* 0x7ffffee50000780c */ /* 0x000fe40003f66070 */
[----:B------:R-:W-:Y:S01]  /*f0e0*/  VIADD R0, R38, 0xffffff63 ;  /* 0xffffff6326007836 */ /* 0x000fe20000000000 */
[----:B------:R-:W-:Y:S02]  /*f0f0*/  LDGSTS.E [R134+0x60060], desc[UR22][R4.64], !P4 ;  /* 0x6006000004867fae */ /* 0x000fe4000e1a1016 */
[----:B------:R-:W1:Y:S02]  /*f100*/  LDC R38, c[0x0][0x3a0] ;  /* 0x0000e800ff267b82 */ /* 0x000e640000000800 */
[----:B------:R-:W-:Y:S01]  /*f110*/  ISETP.GE.U32.AND P4, PT, R0, 0x7ffffee4, PT ;  /* 0x7ffffee40000780c */ /* 0x000fe20003f86070 */
[----:B------:R-:W-:-:S05]  /*f120*/  VIADD R0, R2, 0xffffff62 ;  /* 0xffffff6202007836 */ /* 0x000fca0000000000 */
[----:B------:R-:W1:Y:S01]  /*f130*/  LDC R2, c[0x0][0x3a0] ;  /* 0x0000e800ff027b82 */ /* 0x000e620000000800 */
[----:B------:R1:W-:Y:S04]  /*f140*/  STL.64 [R1+0x698], R24 ;  /* 0x0006981801007387 */ /* 0x0003e80000100a00 */
[----:B-1----:R-:W4:Y:S04]  /*f150*/  LDL.LU.64 R24, [R1+0xea8] ;  /* 0x000ea80001187983 */ /* 0x002f280000300a00 */
[----:B------:R1:W-:Y:S04]  /*f160*/  STL.64 [R1+0x690], R14 ;  /* 0x0006900e01007387 */ /* 0x0003e80000100a00 */
[----:B-1----:R-:W4:Y:S04]  /*f170*/  LDL.LU.64 R14, [R1+0xea0] ;  /* 0x000ea000010e7983 */ /* 0x002f280000300a00 */
[----:B------:R1:W-:Y:S04]  /*f180*/  STL.64 [R1+0x688], R4 ;  /* 0x0006880401007387 */ /* 0x0003e80000100a00 */
[----:B-1----:R-:W4:Y:S01]  /*f190*/  LDL.LU.64 R4, [R1+0xe98] ;  /* 0x000e980001047983 */ /* 0x002f220000300a00 */
[----:B------:R-:W-:-:S05]  /*f1a0*/  IMAD.WIDE R142, R135, 0x4, R142 ;  /* 0x00000004878e7825 */ /* 0x000fca00078e028e */
[----:B------:R-:W-:Y:S01]  /*f1b0*/  LDGSTS.E [R134+0x60064], desc[UR22][R142.64], !P6 ;  /* 0x600640008e867fae */ /* 0x000fe2000f1a1016 */
[----:B------:R-:W-:Y:S02]  /*f1c0*/  ISETP.GE.U32.AND P6, PT, R0, 0x7ffffee3, PT ;  /* 0x7ffffee30000780c */ /* 0x000fe40003fc6070 */
[----:B------:R-:W-:Y:S02]  /*f1d0*/  IADD3 R0, PT, PT, R39, -0x9f, RZ ;  /* 0xffffff6127007810 */ /* 0x000fe40007ffe0ff */
[----:B------:R-:W1:Y:S01]  /*f1e0*/  LDC R39, c[0x0][0x3a0] ;  /* 0x0000e800ff277b82 */ /* 0x000e620000000800 */
[----:B---3--:R-:W-:-:S05]  /*f1f0*/  IMAD.WIDE R140, R135, 0x4, R140 ;  /* 0x00000004878c7825 */ /* 0x008fca00078e028c */
[----:B------:R-:W-:Y:S01]  /*f200*/  LDGSTS.E [R134+0x60068], desc[UR22][R140.64], !P5 ;  /* 0x600680008c867fae */ /* 0x000fe2000e9a1016 */
[----:B------:R-:W-:Y:S01]  /*f210*/  ISETP.GE.U32.AND P5, PT, R0, 0x7ffffee2, PT ;  /* 0x7ffffee20000780c */ /* 0x000fe20003fa6070 */
[----:B------:R-:W-:Y:S02]  /*f220*/  VIADD R0, R38, 0xffffff60 ;  /* 0xffffff6026007836 */ /* 0x000fe40000000000 */
[----:B------:R-:W3:Y:S01]  /*f230*/  LDC R38, c[0x0][0x3a0] ;  /* 0x0000e800ff267b82 */ /* 0x000ee20000000800 */
[----:B------:R1:W-:Y:S04]  /*f240*/  STL.64 [R1+0x680], R142 ;  /* 0x0006808e01007387 */ /* 0x0003e80000100a00 */
[----:B-1----:R-:W4:Y:S04]  /*f250*/  LDL.LU.64 R142, [R1+0xe90] ;  /* 0x000e9000018e7983 */ /* 0x002f280000300a00 */
[----:B------:R-:W-:Y:S01]  /*f260*/  STL.64 [R1+0x678], R140 ;  /* 0x0006788c01007387 */ /* 0x000fe20000100a00 */
[----:B--2---:R-:W-:-:S05]  /*f270*/  IMAD.WIDE R138, R135, 0x4, R138 ;  /* 0x00000004878a7825 */ /* 0x004fca00078e028a */
[----:B------:R-:W-:Y:S01]  /*f280*/  LDGSTS.E [R134+0x6006c], desc[UR22][R138.64], !P3 ;  /* 0x6006c0008a867fae */ /* 0x000fe2000d9a1016 */
[----:B------:R-:W-:Y:S01]  /*f290*/  ISETP.GE.U32.AND P3, PT, R0, 0x7ffffee1, PT ;  /* 0x7ffffee10000780c */ /* 0x000fe20003f66070 */
[----:B------:R-:W-:Y:S02]  /*f2a0*/  VIADD R0, R2, 0xffffff5f ;  /* 0xffffff5f02007836 */ /* 0x000fe40000000000 */
[----:B------:R-:W1:Y:S01]  /*f2b0*/  LDC R2, c[0x0][0x3a0] ;  /* 0x0000e800ff027b82 */ /* 0x000e620000000800 */
[----:B------:R-:W-:Y:S01]  /*f2c0*/  STL.64 [R1+0x670], R138 ;  /* 0x0006708a01007387 */ /* 0x000fe20000100a00 */
[----:B----4-:R-:W-:-:S05]  /*f2d0*/  IMAD.WIDE R136, R135, 0x4, R136 ;  /* 0x0000000487887825 */ /* 0x010fca00078e0288 */
[----:B------:R2:W-:Y:S04]  /*f2e0*/  STL.64 [R1+0x668], R136 ;  /* 0x0006688801007387 */ /* 0x0005e80000100a00 */
[----:B------:R2:W-:Y:S01]  /*f2f0*/  LDGSTS.E [R134+0x60070], desc[UR22][R136.64], !P4 ;  /* 0x6007000088867fae */ /* 0x0005e2000e1a1016 */
[----:B------:R-:W-:Y:S01]  /*f300*/  ISETP.GE.U32.AND P4, PT, R0, 0x7ffffee0, PT ;  /* 0x7ffffee00000780c */ /* 0x000fe20003f86070 */
[----:B------:R-:W-:Y:S02]  /*f310*/  VIADD R0, R39, 0xffffff5e ;  /* 0xffffff5e27007836 */ /* 0x000fe40000000000 */
[----:B------:R-:W4:Y:S01]  /*f320*/  LDC R39, c[0x0][0x3a0] ;  /* 0x0000e800ff277b82 */ /* 0x000f220000000800 */
[----:B--2---:R-:W-:-:S05]  /*f330*/  IMAD.WIDE R136, R135, 0x4, R250 ;  /* 0x0000000487887825 */ /* 0x004fca00078e02fa */
[----:B------:R2:W-:Y:S04]  /*f340*/  STL.64 [R1+0x660], R136 ;  /* 0x0006608801007387 */ /* 0x0005e80000100a00 */
[----:B------:R2:W-:Y:S01]  /*f350*/  LDGSTS.E [R134+0x60074], desc[UR22][R136.64], !P6 ;  /* 0x6007400088867fae */ /* 0x0005e2000f1a1016 */
[----:B------:R-:W-:Y:S01]  /*f360*/  ISETP.GE.U32.AND P6, PT, R0, 0x7ffffedf, PT ;  /* 0x7ffffedf0000780c */ /* 0x000fe20003fc6070 */
[----:B---3--:R-:W-:Y:S02]  /*f370*/  VIADD R0, R38, 0xffffff5d ;  /* 0xffffff5d26007836 */ /* 0x008fe40000000000 */
[----:B------:R-:W3:Y:S01]  /*f380*/  LDC R38, c[0x0][0x3a0] ;  /* 0x0000e800ff267b82 */ /* 0x000ee20000000800 */
[----:B--2---:R-:W-:-:S05]  /*f390*/  IMAD.WIDE R136, R135, 0x4, R248 ;  /* 0x0000000487887825 */ /* 0x004fca00078e02f8 */
[----:B------:R2:W-:Y:S01]  /*f3a0*/  LDGSTS.E [R134+0x60078], desc[UR22][R136.64], !P5 ;  /* 0x6007800088867fae */ /* 0x0005e2000e9a1016 */
[----:B------:R-:W-:Y:S01]  /*f3b0*/  ISETP.GE.U32.AND P5, PT, R0, 0x7ffffede, PT ;  /* 0x7ffffede0000780c */ /* 0x000fe20003fa6070 */
[----:B-1----:R-:W-:Y:S02]  /*f3c0*/  VIADD R0, R2, 0xffffff5c ;  /* 0xffffff5c02007836 */ /* 0x002fe40000000000 */
[----:B------:R-:W1:Y:S01]  /*f3d0*/  LDC R2, c[0x0][0x3a0] ;  /* 0x0000e800ff027b82 */ /* 0x000e620000000800 */
[----:B------:R2:W-:Y:S02]  /*f3e0*/  STL.64 [R1+0x658], R136 ;  /* 0x0006588801007387 */ /* 0x0005e40000100a00 */
[----:B--2---:R-:W-:-:S05]  /*f3f0*/  IMAD.WIDE R136, R135, 0x4, R246 ;  /* 0x0000000487887825 */ /* 0x004fca00078e02f6 */
[----:B------:R2:W-:Y:S04]  /*f400*/  STL.64 [R1+0x650], R136 ;  /* 0x0006508801007387 */ /* 0x0005e80000100a00 */
[----:B------:R2:W-:Y:S01]  /*f410*/  LDGSTS.E [R134+0x6007c], desc[UR22][R136.64], !P3 ;  /* 0x6007c00088867fae */ /* 0x0005e2000d9a1016 */
[----:B------:R-:W-:Y:S02]  /*f420*/  ISETP.GE.U32.AND P3, PT, R0, 0x7ffffedd, PT ;  /* 0x7ffffedd0000780c */ /* 0x000fe40003f66070 */
[----:B----4-:R-:W-:Y:S02]  /*f430*/  IADD3 R0, PT, PT, R39, -0xa5, RZ ;  /* 0xffffff5b27007810 */ /* 0x010fe40007ffe0ff */
        /* <DEDUP_REMOVED lines=8> */
[----:B------:R-:W-:Y:S01]  /*f4c0*/  LDGSTS.E [R134+0x60084], desc[UR22][R136.64], !P6 ;  /* 0x6008400088867fae */ /* 0x000fe2000f1a1016 */
[----:B------:R-:W-:Y:S01]  /*f4d0*/  ISETP.GE.U32.AND P6, PT, R0, 0x7ffffedb, PT ;  /* 0x7ffffedb0000780c */ /* 0x000fe20003fc6070 */
[----:B-1----:R-:W-:Y:S02]  /*f4e0*/  VIADD R0, R2, 0xffffff59 ;  /* 0xffffff5902007836 */ /* 0x002fe40000000000 */
[----:B------:R-:W1:Y:S01]  /*f4f0*/  LDC R2, c[0x0][0x3a0] ;  /* 0x0000e800ff027b82 */ /* 0x000e620000000800 */
[----:B------:R-:W-:Y:S04]  /*f500*/  STL.64 [R1+0x640], R136 ;  /* 0x0006408801007387 */ /* 0x000fe80000100a00 */
[----:B------:R2:W-:Y:S04]  /*f510*/  STL.64 [R1+0x638], R42 ;  /* 0x0006382a01007387 */ /* 0x0005e80000100a00 */
[----:B------:R2:W-:Y:S01]  /*f520*/  LDGSTS.E [R134+0x60088], desc[UR22][R42.64], !P5 ;  /* 0x600880002a867fae */ /* 0x0005e2000e9a1016 */
[----:B------:R-:W-:Y:S01]  /*f530*/  ISETP.GE.U32.AND P5, PT, R0, 0x7ffffeda, PT ;  /* 0x7ffffeda0000780c */ /* 0x000fe20003fa6070 */
[----:B----4-:R-:W-:-:S02]  /*f540*/  VIADD R0, R39, 0xffffff58 ;  /* 0xffffff5827007836 */ /* 0x010fc40000000000 */
[----:B------:R-:W4:Y:S01]  /*f550*/  LDC R39, c[0x0][0x3a0] ;  /* 0x0000e800ff277b82 */ /* 0x000f220000000800 */
[----:B--2---:R-:W-:-:S07]  /*f560*/  IMAD.WIDE R42, R135, 0x4, R44 ;  /* 0x00000004872a7825 */ /* 0x004fce00078e022c */
[----:B------:R-:W2:Y:S01]  /*f570*/  LDC R137, c[0x0][0x3a0] ;  /* 0x0000e800ff897b82 */ /* 0x000ea20000000800 */
[----:B------:R1:W-:Y:S04]  /*f580*/  STL.64 [R1+0x630], R42 ;  /* 0x0006302a01007387 */ /* 0x0003e80000100a00 */
[----:B------:R1:W-:Y:S01]  /*f590*/  LDGSTS.E [R134+0x6008c], desc[UR22][R42.64], !P3 ;  /* 0x6008c0002a867fae */ /* 0x0003e2000d9a1016 */
[----:B------:R-:W-:Y:S01]  /*f5a0*/  ISETP.GE.U32.AND P3, PT, R0, 0x7ffffed9, PT ;  /* 0x7ffffed90000780c */ /* 0x000fe20003f66070 */
[----:B---3--:R-:W-:Y:S02]  /*f5b0*/  VIADD R0, R38, 0xffffff57 ;  /* 0xffffff5726007836 */ /* 0x008fe40000000000 */
[----:B------:R-:W3:Y:S01]  /*f5c0*/  LDC R38, c[0x0][0x3a0] ;  /* 0x0000e800ff267b82 */ /* 0x000ee20000000800 */
[----:B-1----:R-:W-:-:S05]  /*f5d0*/  IMAD.WIDE R42, R135, 0x4, R46 ;  /* 0x00000004872a7825 */ /* 0x002fca00078e022e */
[----:B------:R1:W-:Y:S01]  /*f5e0*/  LDGSTS.E [R134+0x60090], desc[UR22][R42.64], !P4 ;  /* 0x600900002a867fae */ /* 0x0003e2000e1a1016 */
[----:B------:R-:W-:Y:S01]  /*f5f0*/  ISETP.GE.U32.AND P4, PT, R0, 0x7ffffed8, PT ;  /* 0x7ffffed80000780c */ /* 0x000fe20003f86070 */
[----:B------:R-:W-:Y:S02]  /*f600*/  VIADD R0, R2, 0xffffff56 ;  /* 0xffffff5602007836 */ /* 0x000fe40000000000 */
[----:B------:R-:W2:Y:S01]  /*f610*/  LDC R2, c[0x0][0x3a0] ;  /* 0x0000e800ff027b82 */ /* 0x000ea20000000800 */
[----:B------:R1:W-:Y:S02]  /*f620*/  STL.64 [R1+0x628], R42 ;  /* 0x0006282a01007387 */ /* 0x0003e40000100a00 */
[----:B-1----:R-:W-:-:S05]  /*f630*/  IMAD.WIDE R42, R135, 0x4, R48 ;  /* 0x00000004872a7825 */ /* 0x002fca00078e0230 */
[----:B------:R1:W-:Y:S04]  /*f640*/  STL.64 [R1+0x620], R42 ;  /* 0x0006202a01007387 */ /* 0x0003e80000100a00 */
[----:B------:R1:W-:Y:S01]  /*f650*/  LDGSTS.E [R134+0x60094], desc[UR22][R42.64], !P6 ;  /* 0x600940002a867fae */ /* 0x0003e2000f1a1016 */
[----:B------:R-:W-:Y:S02]  /*f660*/  ISETP.GE.U32.AND P6, PT, R0, 0x7ffffed7, PT ;  /* 0x7ffffed70000780c */ /* 0x000fe40003fc6070 */
[----:B----4-:R-:W-:Y:S02]  /*f670*/  IADD3 R0, PT, PT, R39, -0xab, RZ ;  /* 0xffffff5527007810 */ /* 0x010fe40007ffe0ff */
[----:B------:R-:W4:Y:S01]  /*f680*/  LDC R39, c[0x0][0x3a0] ;  /* 0x0000e800ff277b82 */ /* 0x000f220000000800 */
[----:B-1----:R-:W-:-:S05]  /*f690*/  IMAD.WIDE R42, R135, 0x4, R50 ;  /* 0x00000004872a7825 */ /* 0x002fca00078e0232 */
        /* <DEDUP_REMOVED lines=8> */
[----:B--2---:R-:W-:Y:S02]  /*f720*/  VIADD R0, R2, 0xffffff53 ;  /* 0xffffff5302007836 */ /* 0x004fe40000000000 */
[----:B------:R-:W2:Y:S01]  /*f730*/  LDC R2, c[0x0][0x3a0] ;  /* 0x0000e800ff027b82 */ /* 0x000ea20000000800 */
[----:B------:R1:W-:Y:S02]  /*f740*/  STL.64 [R1+0x610], R42 ;  /* 0x0006102a01007387 */ /* 0x0003e40000100a00 */
[----:B-1----:R-:W-:-:S05]  /*f750*/  IMAD.WIDE R42, R135, 0x4, R54 ;  /* 0x00000004872a7825 */ /* 0x002fca00078e0236 */
[----:B------:R1:W-:Y:S04]  /*f760*/  STL.64 [R1+0x608], R42 ;  /* 0x0006082a01007387 */ /* 0x0003e80000100a00 */
[----:B------:R1:W-:Y:S01]  /*f770*/  LDGSTS.E [R134+0x600a0], desc[UR22][R42.64], !P4 ;  /* 0x600a00002a867fae */ /* 0x0003e2000e1a1016 */
[----:B------:R-:W-:Y:S01]  /*f780*/  ISETP.GE.U32.AND P4, PT, R0, 0x7ffffed4, PT ;  /* 0x7ffffed40000780c */ /* 0x000fe20003f86070 */
[----:B----4-:R-:W-:Y:S02]  /*f790*/  VIADD R0, R39, 0xffffff52 ;  /* 0xffffff5227007836 */ /* 0x010fe40000000000 */
        /* <DEDUP_REMOVED lines=12> */
[----:B------:R1:W-:Y:S01]  /*f860*/  STL.64 [R1+0x5f8], R42 ;  /* 0x0005f82a01007387 */ /* 0x0003e20000100a00 */
[----:B------:R-:W-:-:S04]  /*f870*/  IMAD.WIDE R242, R135, 0x4, R62 ;  /* 0x0000000487f27825 */ /* 0x000fc800078e023e */
[----:B-1----:R-:W-:-:S05]  /*f880*/  IMAD.WIDE R42, R135, 0x4, R60 ;  /* 0x00000004872a7825 */ /* 0x002fca00078e023c */
[----:B------:R1:W-:Y:S01]  /*f890*/  LDGSTS.E [R134+0x600ac], desc[UR22][R42.64], !P3 ;  /* 0x600ac0002a867fae */ /* 0x0003e2000d9a1016 */
[----:B------:R-:W-:Y:S02]  /*f8a0*/  ISETP.GE.U32.AND P3, PT, R0, 0x7ffffed1, PT ;  /* 0x7ffffed10000780c */ /* 0x000fe40003f66070 */
[----:B----4-:R-:W-:Y:S01]  /*f8b0*/  IADD3 R0, PT, PT, R39, -0xb1, RZ ;  /* 0xffffff4f27007810 */ /* 0x010fe20007ffe0ff */
[----:B------:R-:W-:Y:S01]  /*f8c0*/  LDGSTS.E [R134+0x600b0], desc[UR22][R242.64], !P4 ;  /* 0x600b0000f2867fae */ /* 0x000fe2000e1a1016 */
[----:B------:R-:W4:Y:S01]  /*f8d0*/  LDC R39, c[0x0][0x3a0] ;  /* 0x0000e800ff277b82 */ /* 0x000f220000000800 */
[----:B------:R-:W-:Y:S01]  /*f8e0*/  IMAD.WIDE R244, R135, 0x4, R64 ;  /* 0x0000000487f47825 */ /* 0x000fe200078e0240 */
[----:B------:R-:W-:-:S03]  /*f8f0*/  ISETP.GE.U32.AND P4, PT, R0, 0x7ffffed0, PT ;  /* 0x7ffffed00000780c */ /* 0x000fc60003f86070 */
[----:B---3--:R-:W-:Y:S01]  /*f900*/  VIADD R0, R38, 0xffffff4e ;  /* 0xffffff4e26007836 */ /* 0x008fe20000000000 */
[----:B------:R-:W-:Y:S02]  /*f910*/  LDGSTS.E [R134+0x600b4], desc[UR22][R244.64], !P6 ;  /* 0x600b4000f4867fae */ /* 0x000fe4000f1a1016 */
[----:B------:R-:W3:Y:S02]  /*f920*/  LDC R38, c[0x0][0x3a0] ;  /* 0x0000e800ff267b82 */ /* 0x000ee40000000800 */
[----:B------:R-:W-:Y:S01]  /*f930*/  ISETP.GE.U32.AND P6, PT, R0, 0x7ffffecf, PT ;  /* 0x7ffffecf0000780c */ /* 0x000fe20003fc6070 */
[----:B--2---:R-:W-:-:S05]  /*f940*/  VIADD R0, R2, 0xffffff4d ;  /* 0xffffff4d02007836 */ /* 0x004fca0000000000 */
[----:B------:R-:W2:Y:S01]  /*f950*/  LDC R2, c[0x0][0x3a0] ;  /* 0x0000e800ff027b82 */ /* 0x000ea20000000800 */
[----:B------:R-:W-:-:S04]  /*f960*/  IMAD.WIDE R246, R135, 0x4, R66 ;  /* 0x0000000487f67825 */ /* 0x000fc800078e0242 */
[----:B------:R-:W-:Y:S01]  /*f970*/  IMAD.WIDE R248, R135, 0x4, R68 ;  /* 0x0000000487f87825 */ /* 0x000fe200078e0244 */
[----:B------:R-:W-:Y:S01]  /*f980*/  LDGSTS.E [R134+0x600b8], desc[UR22][R246.64], !P5 ;  /* 0x600b8000f6867fae */ /* 0x000fe2000e9a1016 */
[----:B------:R-:W-:Y:S02]  /*f990*/  ISETP.GE.U32.AND P5, PT, R0, 0x7ffffece, PT ;  /* 0x7ffffece0000780c */ /* 0x000fe40003fa6070 */
[----:B----4-:R-:W-:Y:S01]  /*f9a0*/  VIADD R0, R39, 0xffffff4c ;  /* 0xffffff4c27007836 */ /* 0x010fe20000000000 */
[----:B------:R-:W-:Y:S01]  /*f9b0*/  LDGSTS.E [R134+0x600bc], desc[UR22][R248.64], !P3 ;  /* 0x600bc000f8867fae */ /* 0x000fe2000d9a1016 */
[----:B------:R-:W4:Y:S01]  /*f9c0*/  LDC R39, c[0x0][0x3a0] ;  /* 0x0000e800ff277b82 */ /* 0x000f220000000800 */
[----:B------:R-:W-:Y:S02]  /*f9d0*/  IMAD.WIDE R250, R135, 0x4, R70 ;  /* 0x0000000487fa7825 */ /* 0x000fe400078e0246 */
[----:B------:R-:W-:Y:S02]  /*f9e0*/  ISETP.GE.U32.AND P3, PT, R0, 0x7ffffecd, PT ;  /* 0x7ffffecd0000780c */ /* 0x000fe40003f66070 */
[----:B---3--:R-:W-:Y:S01]  /*f9f0*/  VIADD R0, R38, 0xffffff4b ;  /* 0xffffff4b26007836 */ /* 0x008fe20000000000 */
[----:B------:R-:W-:Y:S02]  /*fa00*/  LDGSTS.E [R134+0x600c0], desc[UR22][R250.64], !P4 ;  /* 0x600c0000fa867fae */ /* 0x000fe4000e1a1016 */
[----:B------:R-:W3:Y:S02]  /*fa10*/  LDC R38, c[0x0][0x3a0] ;  /* 0x0000e800ff267b82 */ /* 0x000ee40000000800 */
[----:B------:R-:W-:Y:S01]  /*fa20*/  ISETP.GE.U32.AND P4, PT, R0, 0x7ffffecc, PT ;  /* 0x7ffffecc0000780c */ /* 0x000fe20003f86070 */
[----:B--2---:R-:W-:-:S05]  /*fa30*/  VIADD R0, R2, 0xffffff4a ;  /* 0xffffff4a02007836 */ /* 0x004fca0000000000 */
[----:B------:R-:W2:Y:S01]  /*fa40*/  LDC R2, c[0x0][0x3a0] ;  /* 0x0000e800ff027b82 */ /* 0x000ea20000000800 */
[----:B------:R1:W-:Y:S04]  /*fa50*/  STL.64 [R1+0x5f0], R42 ;  /* 0x0005f02a01007387 */ /* 0x0003e80000100a00 */
[----:B------:R-:W-:Y:S04]  /*fa60*/  STL.64 [R1+0xe30], R242 ;  /* 0x000e30f201007387 */ /* 0x000fe80000100a00 */
[----:B------:R-:W-:Y:S01]  /*fa70*/  STL.64 [R1+0xe38], R244 ;  /* 0x000e38f401007387 */ /* 0x000fe20000100a00 */
[----:B-1----:R-:W-:-:S03]  /*fa80*/  IMAD.WIDE R42, R135, 0x4, R72 ;  /* 0x00000004872a7825 */ /* 0x002fc600078e0248 */
[----:B------:R-:W-:Y:S04]  /*fa90*/  STL.64 [R1+0xe40], R246 ;  /* 0x000e40f601007387 */ /* 0x000fe80000100a00 */
[----:B------:R-:W-:Y:S04]  /*faa0*/  STL.64 [R1+0xe48], R248 ;  /* 0x000e48f801007387 */ /* 0x000fe80000100a00 */
[----:B------:R-:W-:Y:S04]  /*fab0*/  STL.64 [R1+0xe50], R250 ;  /* 0x000e50fa01007387 */ /* 0x000fe80000100a00 */
[----:B------:R1:W-:Y:S04]  /*fac0*/  STL.64 [R1], R42 ;  /* 0x0000002a01007387 */ /* 0x0003e80000100a00 */
[----:B------:R1:W-:Y:S01]  /*fad0*/  LDGSTS.E [R134+0x600c4], desc[UR22][R42.64], !P6 ;  /* 0x600c40002a867fae */ /* 0x0003e2000f1a1016 */
[----:B------:R-:W-:-:S02]  /*fae0*/  ISETP.GE.U32.AND P6, PT, R0, 0x7ffffecb, PT ;  /* 0x7ffffecb0000780c */ /* 0x000fc40003fc6070 */
        /* <DEDUP_REMOVED lines=177> */
[----:B------:R-:W1:Y:S01]  /*10600*/  LDC R145, c[0x0][0x3a0] ;  /* 0x0000e800ff917b82 */ /* 0x000e620000000800 */
[----:B------:R3:W-:Y:S04]  /*10610*/  STL.64 [R1+0x5a8], R42 ;  /* 0x0005a82a01007387 */ /* 0x0007e80000100a00 */
[----:B------:R3:W-:Y:S01]  /*10620*/  LDGSTS.E [R134+0x6013c], desc[UR22][R42.64], !P3 ;  /* 0x6013c0002a867fae */ /* 0x0007e2000d9a1016 */
[----:B------:R-:W-:Y:S02]  /*10630*/  ISETP.GE.U32.AND P3, PT, R0, 0x7ffffead, PT ;  /* 0x7ffffead0000780c */ /* 0x000fe40003f66070 */
[----:B----4-:R-:W-:Y:S02]  /*10640*/  IADD3 R0, PT, PT, R39, -0xd5, RZ ;  /* 0xffffff2b27007810 */ /* 0x010fe40007ffe0ff */
[----:B------:R-:W4:Y:S01]  /*10650*/  LDC R39, c[0x0][0x3a0] ;  /* 0x0000e800ff277b82 */ /* 0x000f220000000800 */
[----:B---3--:R-:W-:-:S05]  /*10660*/  IMAD.WIDE R42, R135, 0x4, R146 ;  /* 0x00000004872a7825 */ /* 0x008fca00078e0292 */
[----:B------:R3:W-:Y:S04]  /*10670*/  STL.64 [R1+0x5a0], R42 ;  /* 0x0005a02a01007387 */ /* 0x0007e80000100a00 */
[----:B------:R3:W-:Y:S01]  /*10680*/  LDGSTS.E [R134+0x60140], desc[UR22][R42.64], !P4 ;  /* 0x601400002a867fae */ /* 0x0007e2000e1a1016 */
[----:B------:R-:W-:Y:S01]  /*10690*/  ISETP.GE.U32.AND P4, PT, R0, 0x7ffffeac, PT ;  /* 0x7ffffeac0000780c */ /* 0x000fe20003f86070 */
[----:B------:R-:W-:Y:S02]  /*106a0*/  VIADD R0, R38, 0xffffff2a ;  /* 0xffffff2a26007836 */ /* 0x000fe40000000000 */
[----:B------:R-:W1:Y:S01]  /*106b0*/  LDC R38, c[0x0][0x3a0] ;  /* 0x0000e800ff267b82 */ /* 0x000e620000000800 */
[----:B---3--:R-:W-:-:S05]  /*106c0*/  IMAD.WIDE R42, R135, 0x4, R148 ;  /* 0x00000004872a7825 */ /* 0x008fca00078e0294 */
[----:B------:R3:W-:Y:S01]  /*106d0*/  LDGSTS.E [R134+0x60144], desc[UR22][R42.64], !P6 ;  /* 0x601440002a867fae */ /* 0x0007e2000f1a1016 */
[----:B------:R-:W-:Y:S01]  /*106e0*/  ISETP.GE.U32.AND P6, PT, R0, 0x7ffffeab, PT ;  /* 0x7ffffeab0000780c */ /* 0x000fe20003fc6070 */
[----:B--2---:R-:W-:Y:S02]  /*106f0*/  VIADD R0, R2, 0xffffff29 ;  /* 0xffffff2902007836 */ /* 0x004fe40000000000 */
[----:B------:R-:W2:Y:S01]  /*10700*/  LDC R2, c[0x0][0x3a0] ;  /* 0x0000e800ff027b82 */ /* 0x000ea20000000800 */
[----:B------:R3:W-:Y:S02]  /*10710*/  STL.64 [R1+0x598], R42 ;  /* 0x0005982a01007387 */ /* 0x0007e40000100a00 */
[----:B---3--:R-:W-:-:S05]  /*10720*/  IMAD.WIDE R42, R135, 0x4, R150 ;  /* 0x00000004872a7825 */ /* 0x008fca00078e0296 */
[----:B------:R3:W-:Y:S04]  /*10730*/  STL.64 [R1+0x590], R42 ;  /* 0x0005902a01007387 */ /* 0x0007e80000100a00 */
[----:B------:R3:W-:Y:S01]  /*10740*/  LDGSTS.E [R134+0x60148], desc[UR22][R42.64], !P5 ;  /* 0x601480002a867fae */ /* 0x0007e2000e9a1016 */
[----:B------:R-:W-:Y:S01]  /*10750*/  ISETP.GE.U32.AND P5, PT, R0, 0x7ffffeaa, PT ;  /* 0x7ffffeaa0000780c */ /* 0x000fe20003fa6070 */
[----:B----4-:R-:W-:Y:S02]  /*10760*/  VIADD R0, R39, 0xffffff28 ;  /* 0xffffff2827007836 */ /* 0x010fe40000000000 */
[----:B------:R-:W4:Y:S01]  /*10770*/  LDC R39, c[0x0][0x3a0] ;  /* 0x0000e800ff277b82 */ /* 0x000f220000000800 */
[----:B---3--:R-:W-:-:S05]  /*10780*/  IMAD.WIDE R42, R135, 0x4, R152 ;  /* 0x00000004872a7825 */ /* 0x008fca00078e0298 */
[----:B------:R3:W-:Y:S04]  /*10790*/  STL.64 [R1+0x588], R42 ;  /* 0x0005882a01007387 */ /* 0x0007e80000100a00 */
[----:B------:R3:W-:Y:S01]  /*107a0*/  LDGSTS.E [R134+0x6014c], desc[UR22][R42.64], !P3 ;  /* 0x6014c0002a867fae */ /* 0x0007e2000d9a1016 */
[----:B------:R-:W-:Y:S01]  /*107b0*/  ISETP.GE.U32.AND P3, PT, R0, 0x7ffffea9, PT ;  /* 0x7ffffea90000780c */ /* 0x000fe20003f66070 */
[----:B-1----:R-:W-:Y:S02]  /*107c0*/  VIADD R0, R38, 0xffffff27 ;  /* 0xffffff2726007836 */ /* 0x002fe40000000000 */
        /* <DEDUP_REMOVED lines=149> */
[----:B------:R3:W-:Y:S01]  /*11120*/  STL.64 [R1+0x4c0], R42 ;  /* 0x0004c02a01007387 */ /* 0x0007e20000100a00 */
[----:B------:R-:W2:Y:S01]  /*11130*/  LDC R2, c[0x0][0x3a0] ;  /* 0x0000e800ff027b82 */ /* 0x000ea20000000800 */
        /* <DEDUP_REMOVED lines=13> */
[----:B------:R3:W-:Y:S04]  /*11210*/  STL.64 [R1+0x4a8], R42 ;  /* 0x0004a82a01007387 */ /* 0x0007e80000100a00 */
[----:B------:R3:W-:Y:S01]  /*11220*/  LDGSTS.E [R134+0x601bc], desc[UR22][R42.64], !P3 ;  /* 0x601bc0002a867fae */ /* 0x0007e2000d9a1016 */
[----:B------:R-:W-:Y:S01]  /*11230*/  ISETP.GE.U32.AND P3, PT, R0, 0x7ffffe8d, PT ;  /* 0x7ffffe8d0000780c */ /* 0x000fe20003f66070 */
[----:B--2---:R-:W-:Y:S02]  /*11240*/  VIADD R0, R2, 0xffffff0b ;  /* 0xffffff0b02007836 */ /* 0x004fe40000000000 */
[----:B------:R-:W2:Y:S01]  /*11250*/  LDC R2, c[0x0][0x3a0] ;  /* 0x0000e800ff027b82 */ /* 0x000ea20000000800 */
[----:B---3--:R-:W-:-:S05]  /*11260*/  IMAD.WIDE R42, R135, 0x4, R210 ;  /* 0x00000004872a7825 */ /* 0x008fca00078e02d2 */
[----:B------:R3:W-:Y:S04]  /*11270*/  STL.64 [R1+0x4a0], R42 ;  /* 0x0004a02a01007387 */ /* 0x0007e80000100a00 */
[----:B------:R3:W-:Y:S01]  /*11280*/  LDGSTS.E [R134+0x601c0], desc[UR22][R42.64], !P4 ;  /* 0x601c00002a867fae */ /* 0x0007e2000e1a1016 */
[----:B------:R-:W-:Y:S01]  /*11290*/  ISETP.GE.U32.AND P4, PT, R0, 0x7ffffe8c, PT ;  /* 0x7ffffe8c0000780c */ /* 0x000fe20003f86070 */
[----:B------:R-:W-:Y:S02]  /*112a0*/  VIADD R0, R40, 0xffffff0a ;  /* 0xffffff0a28007836 */ /* 0x000fe40000000000 */
[----:B------:R-:W2:Y:S01]  /*112b0*/  LDC R40, c[0x0][0x3a0] ;  /* 0x0000e800ff287b82 */ /* 0x000ea20000000800 */
        /* <DEDUP_REMOVED lines=16> */
[----:B---3--:R-:W-:-:S05]  /*113c0*/  IMAD.WIDE R42, R135, 0x4, R218 ;  /* 0x00000004872a7825 */ /* 0x008fca00078e02da */
[----:B------:R3:W-:Y:S04]  /*113d0*/  STL.64 [R1+0x480], R42 ;  /* 0x0004802a01007387 */ /* 0x0007e80000100a00 */
[----:B------:R3:W-:Y:S01]  /*113e0*/  LDGSTS.E [R134+0x601d0], desc[UR22][R42.64], !P4 ;  /* 0x601d00002a867fae */ /* 0x0007e2000e1a1016 */
[----:B--2---:R-:W-:Y:S02]  /*113f0*/  IADD3 R0, PT, PT, R40, -0xf9, RZ ;  /* 0xffffff0728007810 */ /* 0x004fe40007ffe0ff */
        /* <DEDUP_REMOVED lines=25> */
[----:B------:R3:W-:Y:S02]  /*11590*/  LDGSTS.E [R134+0x601e4], desc[UR22][R42.64], !P6 ;  /* 0x601e40002a867fae */ /* 0x0007e4000f1a1016 */
[----:B---3--:R-:W-:-:S05]  /*115a0*/  IMAD.WIDE R42, R135, 0x4, R230 ;  /* 0x00000004872a7825 */ /* 0x008fca00078e02e6 */
[----:B------:R3:W-:Y:S04]  /*115b0*/  STL.64 [R1+0xd8], R42 ;  /* 0x0000d82a01007387 */ /* 0x0007e80000100a00 */
[----:B------:R3:W-:Y:S02]  /*115c0*/  LDGSTS.E [R134+0x601e8], desc[UR22][R42.64], !P5 ;  /* 0x601e80002a867fae */ /* 0x0007e4000e9a1016 */
[----:B---3--:R-:W-:-:S05]  /*115d0*/  IMAD.WIDE R42, R135, 0x4, R232 ;  /* 0x00000004872a7825 */ /* 0x008fca00078e02e8 */
[----:B------:R3:W-:Y:S04]  /*115e0*/  STL.64 [R1+0xd0], R42 ;  /* 0x0000d02a01007387 */ /* 0x0007e80000100a00 */
[----:B------:R3:W-:Y:S04]  /*115f0*/  LDGSTS.E [R134+0x601ec], desc[UR22][R42.64], !P3 ;  /* 0x601ec0002a867fae */ /* 0x0007e8000d9a1016 */
[----:B------:R-:W-:Y:S01]  /*11600*/  STL.64 [R1+0xe58], R132 ;  /* 0x000e588401007387 */ /* 0x000fe20000100a00 */
[----:B---3--:R-:W-:-:S05]  /*11610*/  IMAD.WIDE R42, R135, 0x4, R234 ;  /* 0x00000004872a7825 */ /* 0x008fca00078e02ea */
[----:B------:R3:W-:Y:S04]  /*11620*/  STL.64 [R1+0xc0], R42 ;  /* 0x0000c02a01007387 */ /* 0x0007e80000100a00 */
[----:B------:R-:W3:Y:S04]  /*11630*/  LDL.LU.64 R60, [R1+0x2b0] ;  /* 0x0002b000013c7983 */ /* 0x000ee80000300a00 */
[----:B------:R-:W3:Y:S04]  /*11640*/  LDL.LU.64 R58, [R1+0x288] ;  /* 0x00028800013a7983 */ /* 0x000ee80000300a00 */
[----:B------:R-:W3:Y:S04]  /*11650*/  LDL.LU.64 R56, [R1+0x260] ;  /* 0x0002600001387983 */ /* 0x000ee80000300a00 */
[----:B------:R-:W3:Y:S04]  /*11660*/  LDL.LU.64 R54, [R1+0x238] ;  /* 0x0002380001367983 */ /* 0x000ee80000300a00 */
[----:B------:R-:W3:Y:S04]  /*11670*/  LDL.LU.64 R52, [R1+0x210] ;  /* 0x0002100001347983 */ /* 0x000ee80000300a00 */
[----:B------:R-:W3:Y:S04]  /*11680*/  LDL.LU.64 R50, [R1+0x1e8] ;  /* 0x0001e80001327983 */ /* 0x000ee80000300a00 */
[----:B------:R-:W3:Y:S04]  /*11690*/  LDL.LU.64 R48, [R1+0x1c0] ;  /* 0x0001c00001307983 */ /* 0x000ee80000300a00 */
[----:B------:R-:W3:Y:S04]  /*116a0*/  LDL.LU.64 R46, [R1+0x198] ;  /* 0x00019800012e7983 */ /* 0x000ee80000300a00 */
[----:B------:R-:W3:Y:S01]  /*116b0*/  LDL.LU.64 R44, [R1+0x170] ;  /* 0x00017000012c7983 */ /* 0x000ee20000300a00 */
[----:B--2---:R-:W-:-:S02]  /*116c0*/  VIADD R0, R2, 0xffffff03 ;  /* 0xffffff0302007836 */ /* 0x004fc40000000000 */
[----:B-1----:R-:W-:Y:S02]  /*116d0*/  VIADD R2, R38, 0xffffff00 ;  /* 0xffffff0026027836 */ /* 0x002fe40000000000 */
[----:B------:R-:W1:Y:S01]  /*116e0*/  LDC R38, c[0x0][0x3a0] ;  /* 0x0000e800ff267b82 */ /* 0x000e620000000800 */
[----:B------:R-:W-:Y:S01]  /*116f0*/  ISETP.GE.U32.AND P4, PT, R0, 0x7ffffe84, PT ;  /* 0x7ffffe840000780c */ /* 0x000fe20003f86070 */
[----:B------:R-:W-:-:S05]  /*11700*/  VIADD R0, R40, 0xffffff02 ;  /* 0xffffff0228007836 */ /* 0x000fca0000000000 */
[----:B------:R-:W-:Y:S01]  /*11710*/  ISETP.GE.U32.AND P6, PT, R0, 0x7ffffe83, PT ;  /* 0x7ffffe830000780c */ /* 0x000fe20003fc6070 */
[----:B------:R-:W-:Y:S01]  /*11720*/  VIADD R137, R137, 0x7f ;  /* 0x0000007f89897836 */ /* 0x000fe20000000000 */
[----:B----4-:R-:W-:Y:S01]  /*11730*/  IADD3 R0, PT, PT, R39, -0xff, RZ ;  /* 0xffffff0127007810 */ /* 0x010fe20007ffe0ff */
[----:B------:R-:W2:Y:S01]  /*11740*/  LDC R40, c[0x0][0x3a0] ;  /* 0x0000e800ff287b82 */ /* 0x000ea20000000800 */
[----:B------:R-:W-:-:S03]  /*11750*/  ISETP.GE.AND P3, PT, R132, R2, PT ;  /* 0x000000028400720c */ /* 0x000fc60003f66270 */
[----:B------:R-:W-:Y:S04]  /*11760*/  LDGSTS.E [R134+0x601f0], desc[UR22][R42.64], !P4 ;  /* 0x601f00002a867fae */ /* 0x000fe8000e1a1016 */
[----:B------:R-:W4:Y:S01]  /*11770*/  LDC R39, c[0x0][0x3a0] ;  /* 0x0000e800ff277b82 */ /* 0x000f220000000800 */
[----:B------:R-:W-:Y:S02]  /*11780*/  ISETP.GE.U32.AND P4, PT, R2, 0x7ffffe81, PT ;  /* 0x7ffffe810200780c */ /* 0x000fe40003f86070 */
[----:B------:R-:W-:Y:S02]  /*11790*/  ISETP.GE.U32.AND P5, PT, R0, 0x7ffffe82, PT ;  /* 0x7ffffe820000780c */ /* 0x000fe40003fa6070 */
[----:B------:R-:W-:-:S03]  /*117a0*/  SEL R0, RZ, 0x4, P3 ;  /* 0x00000004ff007807 */ /* 0x000fc60001800000 */
[----:B------:R-:W2:Y:S01]  /*117b0*/  LDC R2, c[0x0][0x3a0] ;  /* 0x0000e800ff027b82 */ /* 0x000ea20000000800 */
[----:B------:R-:W-:Y:S01]  /*117c0*/  ISETP.GT.AND P3, PT, R137, 0x17f, PT ;  /* 0x0000017f8900780c */ /* 0x000fe20003f64270 */
[----:B------:R-:W-:Y:S01]  /*117d0*/  IMAD.WIDE R62, R135, 0x4, R236 ;  /* 0x00000004873e7825 */ /* 0x000fe200078e02ec */
[----:B---3--:R-:W3:Y:S02]  /*117e0*/  LDL.LU.64 R42, [R1+0x148] ;  /* 0x00014800012a7983 */ /* 0x008ee40000300a00 */
[----:B------:R-:W-:Y:S02]  /*117f0*/  SEL R0, R0, RZ, P3 ;  /* 0x000000ff00007207 */ /* 0x000fe40001800000 */
[----:B------:R1:W-:Y:S02]  /*11800*/  LDGSTS.E [R134+0x601f4], desc[UR22][R62.64], !P6 ;  /* 0x601f40003e867fae */ /* 0x0003e4000f1a1016 */
[----:B------:R-:W-:Y:S01]  /*11810*/  ISETP.NE.U32.AND P3, PT, R0, RZ, PT ;  /* 0x000000ff0000720c */ /* 0x000fe20003f65070 */
[----:B-1----:R-:W-:Y:S01]  /*11820*/  VIADD R0, R38, 0xfffffeff ;  /* 0xfffffeff26007836 */ /* 0x002fe20000000000 */
[----:B------:R1:W-:Y:S04]  /*11830*/  STL.64 [R1+0xb8], R62 ;  /* 0x0000b83e01007387 */ /* 0x0003e80000100a00 */
[----:B------:R-:W-:Y:S01]  /*11840*/  ISETP.GE.U32.AND P6, PT, R0, 0x7ffffe80, PT ;  /* 0x7ffffe800000780c */ /* 0x000fe20003fc6070 */
[----:B----4-:R-:W-:Y:S01]  /*11850*/  VIADD R0, R39, 0xfffffefe ;  /* 0xfffffefe27007836 */ /* 0x010fe20000000000 */
[----:B------:R-:W-:Y:S01]  /*11860*/  SHF.L.U32 R144, R41, 0x7, RZ ;  /* 0x0000000729907819 */ /* 0x000fe200000006ff */
[----:B------:R-:W-:-:S04]  /*11870*/  IMAD.WIDE R38, R135, 0x4, R240 ;  /* 0x0000000487267825 */ /* 0x000fc800078e02f0 */
[----:B-1----:R-:W-:-:S05]  /*11880*/  IMAD.WIDE R62, R135, 0x4, R238 ;  /* 0x00000004873e7825 */ /* 0x002fca00078e02ee */
[----:B------:R-:W-:Y:S04]  /*11890*/  STL.64 [R1+0xb0], R62 ;  /* 0x0000b03e01007387 */ /* 0x000fe80000100a00 */
[----:B------:R-:W-:Y:S01]  /*118a0*/  LDGSTS.E [R134+0x601f8], desc[UR22][R62.64], !P5 ;  /* 0x601f80003e867fae */ /* 0x000fe2000e9a1016 */
[----:B------:R-:W-:Y:S01]  /*118b0*/  ISETP.GE.U32.AND P5, PT, R0, 0x7ffffe7f, PT ;  /* 0x7ffffe7f0000780c */ /* 0x000fe20003fa6070 */
[----:B--2---:R-:W-:Y:S02]  /*118c0*/  VIADD R0, R2, 0xfffffefd ;  /* 0xfffffefd02007836 */ /* 0x004fe40000000000 */
[----:B------:R-:W2:Y:S04]  /*118d0*/  LDL.LU.64 R140, [R1+0x128] ;  /* 0x00012800018c7983 */ /* 0x000ea80000300a00 */
[----:B------:R-:W4:Y:S04]  /*118e0*/  LDL.LU.64 R138, [R1+0x108] ;  /* 0x00010800018a7983 */ /* 0x000f280000300a00 */
[----:B------:R-:W-:Y:S04]  /*118f0*/  STL [R1+0xe60], R3 ;  /* 0x000e600301007387 */ /* 0x000fe80000100800 */
[----:B------:R1:W-:Y:S04]  /*11900*/  STL.64 [R1+0xa8], R38 ;  /* 0x0000a82601007387 */ /* 0x0003e80000100a00 */
[----:B------:R1:W-:Y:S01]  /*11910*/  LDGSTS.E [R134+0x601fc], desc[UR22][R38.64], !P4 ;  /* 0x601fc00026867fae */ /* 0x0003e2000e1a1016 */
[----:B------:R-:W-:Y:S01]  /*11920*/  ISETP.GE.U32.AND P4, PT, R0, 0x7ffffe7e, PT ;  /* 0x7ffffe7e0000780c */ /* 0x000fe20003f86070 */
[----:B------:R-:W-:-:S02]  /*11930*/  VIADD R0, R40, 0xfffffefc ;  /* 0xfffffefc28007836 */ /* 0x000fc40000000000 */
[----:B------:R-:W4:Y:S04]  /*11940*/  LDL.LU.64 R136, [R1+0xe8] ;  /* 0x0000e80001887983 */ /* 0x000f280000300a00 */
[----:B------:R-:W-:Y:S01]  /*11950*/  STL.64 [R1+0xe68], R134 ;  /* 0x000e688601007387 */ /* 0x000fe20000100a00 */
[----:B------:R-:W-:-:S03]  /*11960*/  IMAD.WIDE R214, R144, 0x4, R30 ;  /* 0x0000000490d67825 */ /* 0x000fc600078e021e */
[----:B------:R-:W0:Y:S01]  /*11970*/  LDGDEPBAR ;  /* 0x00000000000079af */ /* 0x000e220000000000 */
[----:B-1----:R-:W-:-:S04]  /*11980*/  IMAD.WIDE R38, R144, 0x4, R58 ;  /* 0x0000000490267825 */ /* 0x002fc800078e023a */
[C---:B------:R-:W-:Y:S01]  /*11990*/  IMAD.WIDE R40, R144.reuse, 0x4, R56 ;  /* 0x0000000490287825 */ /* 0x040fe200078e0238 */
[----:B------:R1:W-:Y:S03]  /*119a0*/  STL.64 [R1+0x750], R38 ;  /* 0x0007502601007387 */ /* 0x0003e60000100a00 */
[C---:B------:R-:W-:Y:S01]  /*119b0*/  IMAD.WIDE R2, R144.reuse, 0x4, R54 ;  /* 0x0000000490027825 */ /* 0x040fe200078e0236 */
[----:B------:R-:W-:Y:S04]  /*119c0*/  STL.64 [R1+0x260], R40 ;  /* 0x0002602801007387 */ /* 0x000fe80000100a00 */
[----:B------:R1:W-:Y:S02]  /*119d0*/  STL.64 [R1+0x758], R2 ;  /* 0x0007580201007387 */ /* 0x0003e40000100a00 */
[----:B-1----:R-:W-:-:S05]  /*119e0*/  IMAD.WIDE R38, R144, 0x4, R52 ;  /* 0x0000000490267825 */ /* 0x002fca00078e0234 */
[----:B------:R-:W-:Y:S01]  /*119f0*/  STL.64 [R1+0x760], R38 ;  /* 0x0007602601007387 */ /* 0x000fe20000100a00 */
[----:B------:R-:W-:-:S03]  /*11a00*/  IMAD.WIDE R250, R144, 0x4, R44 ;  /* 0x0000000490fa7825 */ /* 0x000fc600078e022c */
[----:B------:R-:W4:Y:S01]  /*11a10*/  LDL.LU.64 R44, [R1+0x2a8] ;  /* 0x0002a800012c7983 */ /* 0x000f220000300a00 */
[----:B------:R-:W-:-:S03]  /*11a20*/  IMAD.WIDE R134, R144, 0x4, R50 ;  /* 0x0000000490867825 */ /* 0x000fc600078e0232 */
[----:B------:R-:W4:Y:S01]  /*11a30*/  LDL.LU.64 R64, [R1+0x280] ;  /* 0x0002800001407983 */ /* 0x000f220000300a00 */
[----:B------:R-:W-:-:S03]  /*11a40*/  IMAD.WIDE R236, R144, 0x4, R60 ;  /* 0x0000000490ec7825 */ /* 0x000fc600078e023c */
[----:B------:R-:W-:Y:S01]  /*11a50*/  STL.64 [R1+0x780], R134 ;  /* 0x0007808601007387 */ /* 0x000fe20000100a00 */
[----:B------:R-:W-:-:S03]  /*11a60*/  IMAD.WIDE R2, R144, 0x4, R48 ;  /* 0x0000000490027825 */ /* 0x000fc600078e0230 */
[----:B------:R-:W-:Y:S04]  /*11a70*/  STL.64 [R1+0xe70], R134 ;  /* 0x000e708601007387 */ /* 0x000fe80000100a00 */
[----:B------:R-:W4:Y:S01]  /*11a80*/  LDL.LU.64 R62, [R1+0x258] ;  /* 0x00025800013e7983 */ /* 0x000f220000300a00 */
[----:B------:R-:W-:-:S03]  /*11a90*/  IMAD.WIDE R132, R144, 0x4, R46 ;  /* 0x0000000490847825 */ /* 0x000fc600078e022e */
[----:B------:R-:W4:Y:S04]  /*11aa0*/  LDL.LU.64 R60, [R1+0x230] ;  /* 0x00023000013c7983 */ /* 0x000f280000300a00 */
[----:B------:R-:W4:Y:S04]  /*11ab0*/  LDL.LU.64 R58, [R1+0x208] ;  /* 0x00020800013a7983 */ /* 0x000f280000300a00 */
[----:B------:R-:W4:Y:S04]  /*11ac0*/  LDL.LU.64 R56, [R1+0x1e0] ;  /* 0x0001e00001387983 */ /* 0x000f280000300a00 */
[----:B------:R-:W4:Y:S04]  /*11ad0*/  LDL.LU.64 R54, [R1+0x1b8] ;  /* 0x0001b80001367983 */ /* 0x000f280000300a00 */
[----:B------:R-:W-:Y:S04]  /*11ae0*/  STL.64 [R1+0x7a8], R2 ;  /* 0x0007a80201007387 */ /* 0x000fe80000100a00 */
[----:B------:R1:W-:Y:S04]  /*11af0*/  STL.64 [R1+0xe78], R2 ;  /* 0x000e780201007387 */ /* 0x0003e80000100a00 */
[----:B------:R-:W4:Y:S04]  /*11b00*/  LDL.LU.64 R52, [R1+0x190] ;  /* 0x0001900001347983 */ /* 0x000f280000300a00 */
[----:B------:R-:W-:Y:S04]  /*11b10*/  STL.64 [R1+0x7d0], R132 ;  /* 0x0007d08401007387 */ /* 0x000fe80000100a00 */
[----:B------:R-:W-:Y:S04]  /*11b20*/  STL.64 [R1+0xe80], R132 ;  /* 0x000e808401007387 */ /* 0x000fe80000100a00 */
[----:B------:R-:W4:Y:S01]  /*11b30*/  LDL.LU.64 R50, [R1+0x168] ;  /* 0x0001680001327983 */ /* 0x000f220000300a00 */
[----:B---3--:R-:W-:-:S03]  /*11b40*/  IMAD.WIDE R248, R144, 0x4, R42 ;  /* 0x0000000490f87825 */ /* 0x008fc600078e022a */
[----:B------:R-:W-:Y:S04]  /*11b50*/  STL.64 [R1+0x7f0], R250 ;  /* 0x0007f0fa01007387 */ /* 0x000fe80000100a00 */
[----:B------:R3:W-:Y:S01]  /*11b60*/  STL.64 [R1+0xe88], R250 ;  /* 0x000e88fa01007387 */ /* 0x0007e20000100a00 */
[----:B--2---:R-:W-:-:S03]  /*11b70*/  IMAD.WIDE R246, R144, 0x4, R140 ;  /* 0x0000000490f67825 */ /* 0x004fc600078e028c */
[----:B------:R-:W2:Y:S01]  /*11b80*/  LDL.LU.64 R48, [R1+0x140] ;  /* 0x0001400001307983 */ /* 0x000ea20000300a00 */
[----:B----4-:R-:W-:-:S03]  /*11b90*/  IMAD.WIDE R244, R144, 0x4, R138 ;  /* 0x0000000490f47825 */ /* 0x010fc600078e028a */
[----:B------:R-:W4:Y:S04]  /*11ba0*/  LDL.LU.64 R42, [R1+0x120] ;  /* 0x00012000012a7983 */ /* 0x000f280000300a00 */
[----:B------:R-:W3:Y:S04]  /*11bb0*/  LDL.LU.64 R46, [R1+0x100] ;  /* 0x00010000012e7983 */ /* 0x000ee80000300a00 */
[----:B------:R-:W-:Y:S01]  /*11bc0*/  STL.64 [R1+0x810], R248 ;  /* 0x000810f801007387 */ /* 0x000fe20000100a00 */
[----:B------:R-:W-:-:S03]  /*11bd0*/  IMAD.WIDE R242, R144, 0x4, R136 ;  /* 0x0000000490f27825 */ /* 0x000fc600078e0288 */
[----:B------:R-:W-:Y:S04]  /*11be0*/  STL.64 [R1+0x828], R246 ;  /* 0x000828f601007387 */ /* 0x000fe80000100a00 */
[----:B------:R-:W-:Y:S04]  /*11bf0*/  STL.64 [R1+0x840], R244 ;  /* 0x000840f401007387 */ /* 0x000fe80000100a00 */
[----:B------:R-:W-:Y:S01]  /*11c00*/  STL.64 [R1+0x850], R242 ;  /* 0x000850f201007387 */ /* 0x000fe20000100a00 */
[----:B------:R-:W-:-:S03]  /*11c10*/  IMAD.WIDE R82, R144, 0x4, R44 ;  /* 0x0000000490527825 */ /* 0x000fc600078e022c */
[----:B------:R-:W-:Y:S04]  /*11c20*/  LDGSTS.E [R143+0x10000], desc[UR22][R236.64], P2 ;  /* 0x10000000ec8f7fae */ /* 0x000fe800091a1016 */
[----:B------:R-:W3:Y:S01]  /*11c30*/  LDL.LU.64 R44, [R1+0xe0] ;  /* 0x0000e000012c7983 */ /* 0x000ee20000300a00 */
[----:B------:R-:W-:-:S04]  /*11c40*/  IMAD.WIDE R136, R144, 0x4, R32 ;  /* 0x0000000490887825 */ /* 0x000fc800078e0220 */
[C---:B------:R-:W-:Y:S01]  /*11c50*/  IMAD.WIDE R138, R144.reuse, 0x4, R22 ;  /* 0x00000004908a7825 */ /* 0x040fe200078e0216 */
[----:B------:R-:W-:Y:S03]  /*11c60*/  STL.64 [R1+0x860], R136 ;  /* 0x0008608801007387 */ /* 0x000fe60000100a00 */
[C---:B------:R-:W-:Y:S01]  /*11c70*/  IMAD.WIDE R140, R144.reuse, 0x4, R12 ;  /* 0x00000004908c7825 */ /* 0x040fe200078e020c */
[----:B------:R-:W-:Y:S03]  /*11c80*/  STL.64 [R1+0x868], R138 ;  /* 0x0008688a01007387 */ /* 0x000fe60000100a00 */
[C---:B------:R-:W-:Y:S01]  /*11c90*/  IMAD.WIDE R68, R144.reuse, 0x4, R64 ;  /* 0x0000000490447825 */ /* 0x040fe200078e0240 */
[----:B------:R-:W-:Y:S03]  /*11ca0*/  STL.64 [R1+0x870], R140 ;  /* 0x0008708c01007387 */ /* 0x000fe60000100a00 */
[C---:B------:R-:W-:Y:S01]  /*11cb0*/  IMAD.WIDE R234, R144.reuse, 0x4, R60 ;  /* 0x0000000490ea7825 */ /* 0x040fe200078e023c */
[----:B------:R-:W3:Y:S03]  /*11cc0*/  LDL.LU.64 R64, [R1+0x2a0] ;  /* 0x0002a00001407983 */ /* 0x000ee60000300a00 */
[----:B------:R-:W-:-:S02]  /*11cd0*/  IMAD.WIDE R84, R144, 0x4, R62 ;  /* 0x0000000490547825 */ /* 0x000fc400078e023e */
[----:B------:R-:W3:Y:S02]  /*11ce0*/  LDL.LU.64 R62, [R1+0x278] ;  /* 0x00027800013e7983 */ /* 0x000ee40000300a00 */
[C---:B------:R-:W-:Y:S02]  /*11cf0*/  IMAD.WIDE R232, R144.reuse, 0x4, R58 ;  /* 0x0000000490e87825 */ /* 0x040fe400078e023a */
[----:B------:R-:W-:Y:S02]  /*11d00*/  STL.64 [R1+0x1e8], R234 ;  /* 0x0001e8ea01007387 */ /* 0x000fe40000100a00 */
[C---:B------:R-:W-:Y:S02]  /*11d10*/  IMAD.WIDE R230, R144.reuse, 0x4, R56 ;  /* 0x0000000490e67825 */ /* 0x040fe400078e0238 */
[----:B------:R-:W3:Y:S02]  /*11d20*/  LDL.LU.64 R60, [R1+0x250] ;  /* 0x00025000013c7983 */ /* 0x000ee40000300a00 */
[----:B------:R-:W-:-:S02]  /*11d30*/  IMAD.WIDE R228, R144, 0x4, R54 ;  /* 0x0000000490e47825 */ /* 0x000fc400078e0236 */
[----:B------:R-:W3:Y:S04]  /*11d40*/  LDL.LU.64 R58, [R1+0x228] ;  /* 0x00022800013a7983 */ /* 0x000ee80000300a00 */
[----:B------:R-:W3:Y:S01]  /*11d50*/  LDL.LU.64 R56, [R1+0x200] ;  /* 0x0002000001387983 */ /* 0x000ee20000300a00 */
[----:B------:R-:W-:-:S03]  /*11d60*/  IMAD.WIDE R226, R144, 0x4, R52 ;  /* 0x0000000490e27825 */ /* 0x000fc600078e0234 */
[----:B------:R-:W-:Y:S04]  /*11d70*/  STL.64 [R1+0x208], R232 ;  /* 0x000208e801007387 */ /* 0x000fe80000100a00 */
[----:B------:R-:W3:Y:S04]  /*11d80*/  LDL.LU.64 R54, [R1+0x1d8] ;  /* 0x0001d80001367983 */ /* 0x000ee80000300a00 */
[----:B------:R-:W3:Y:S01]  /*11d90*/  LDL.LU.64 R52, [R1+0x1b0] ;  /* 0x0001b00001347983 */ /* 0x000ee20000300a00 */
[----:B------:R-:W-:-:S03]  /*11da0*/  IMAD.WIDE R224, R144, 0x4, R50 ;  /* 0x0000000490e07825 */ /* 0x000fc600078e0232 */
[----:B------:R-:W-:Y:S04]  /*11db0*/  STL.64 [R1+0x258], R230 ;  /* 0x000258e601007387 */ /* 0x000fe80000100a00 */
[----:B------:R-:W3:Y:S01]  /*11dc0*/  LDL.LU.64 R50, [R1+0x188] ;  /* 0x0001880001327983 */ /* 0x000ee20000300a00 */
[----:B--2---:R-:W-:-:S03]  /*11dd0*/  IMAD.WIDE R222, R144, 0x4, R48 ;  /* 0x0000000490de7825 */ /* 0x004fc600078e0230 */
[----:B------:R-:W2:Y:S01]  /*11de0*/  LDL.LU.64 R48, [R1+0x160] ;  /* 0x0001600001307983 */ /* 0x000ea20000300a00 */
[----:B----4-:R-:W-:-:S03]  /*11df0*/  IMAD.WIDE R220, R144, 0x4, R42 ;  /* 0x0000000490dc7825 */ /* 0x010fc600078e022a */
[----:B------:R-:W-:Y:S04]  /*11e00*/  STL.64 [R1+0x280], R228 ;  /* 0x000280e401007387 */ /* 0x000fe80000100a00 */
[----:B------:R-:W4:Y:S01]  /*11e10*/  LDL.LU.64 R42, [R1+0x138] ;  /* 0x00013800012a7983 */ /* 0x000f220000300a00 */
[----:B---3--:R-:W-:-:S03]  /*11e20*/  IMAD.WIDE R218, R144, 0x4, R46 ;  /* 0x0000000490da7825 */ /* 0x008fc600078e022e */
[----:B------:R-:W-:Y:S04]  /*11e30*/  STL.64 [R1+0x778], R226 ;  /* 0x000778e201007387 */ /* 0x000fe80000100a00 */
[----:B------:R-:W3:Y:S04]  /*11e40*/  LDL.LU.64 R46, [R1+0x118] ;  /* 0x00011800012e7983 */ /* 0x000ee80000300a00 */
[----:B------:R-:W-:Y:S01]  /*11e50*/  STL.64 [R1+0x7a0], R224 ;  /* 0x0007a0e001007387 */ /* 0x000fe20000100a00 */
[----:B------:R-:W-:-:S03]  /*11e60*/  IMAD.WIDE R216, R144, 0x4, R44 ;  /* 0x0000000490d87825 */ /* 0x000fc600078e022c */
[----:B------:R-:W3:Y:S01]  /*11e70*/  LDL.LU.64 R44, [R1+0xf8] ;  /* 0x0000f800012c7983 */ /* 0x000ee20000300a00 */
[----:B------:R-:W-:-:S03]  /*11e80*/  IMAD.WIDE R212, R144, 0x4, R20 ;  /* 0x0000000490d47825 */ /* 0x000fc600078e0214 */
[----:B------:R-:W-:Y:S01]  /*11e90*/  STL.64 [R1+0x7c8], R222 ;  /* 0x0007c8de01007387 */ /* 0x000fe20000100a00 */
[----:B------:R-:W-:-:S03]  /*11ea0*/  IMAD.WIDE R210, R144, 0x4, R10 ;  /* 0x0000000490d27825 */ /* 0x000fc600078e020a */
[----:B------:R-:W-:Y:S04]  /*11eb0*/  STL.64 [R1+0x7e8], R220 ;  /* 0x0007e8dc01007387 */ /* 0x000fe80000100a00 */
[----:B------:R-:W-:Y:S04]  /*11ec0*/  STL.64 [R1+0x808], R218 ;  /* 0x000808da01007387 */ /* 0x000fe80000100a00 */
[----:B------:R-:W-:Y:S04]  /*11ed0*/  STL.64 [R1+0x820], R216 ;  /* 0x000820d801007387 */ /* 0x000fe80000100a00 */
[----:B------:R-:W-:Y:S04]  /*11ee0*/  STL.64 [R1+0x838], R214 ;  /* 0x000838d601007387 */ /* 0x000fe80000100a00 */
[----:B------:R-:W-:Y:S04]  /*11ef0*/  STL.64 [R1+0x848], R212 ;  /* 0x000848d401007387 */ /* 0x000fe80000100a00 */
[----:B------:R-:W-:Y:S01]  /*11f00*/  STL.64 [R1+0x858], R210 ;  /* 0x000858d201007387 */ /* 0x000fe20000100a00 */
[----:B------:R-:W-:-:S03]  /*11f10*/  IMAD.WIDE R22, R144, 0x4, R58 ;  /* 0x0000000490167825 */ /* 0x000fc600078e023a */
[----:B------:R-:W3:Y:S01]  /*11f20*/  LDL.LU.64 R58, [R1+0x298] ;  /* 0x00029800013a7983 */ /* 0x000ee20000300a00 */
[----:B------:R-:W-:-:S03]  /*11f30*/  IMAD.WIDE R70, R144, 0x4, R56 ;  /* 0x0000000490467825 */ /* 0x000fc600078e0238 */
[----:B------:R-:W3:Y:S01]  /*11f40*/  LDL.LU.64 R56, [R1+0x270] ;  /* 0x0002700001387983 */ /* 0x000ee20000300a00 */
[----:B------:R-:W-:-:S03]  /*11f50*/  IMAD.WIDE R208, R144, 0x4, R54 ;  /* 0x0000000490d07825 */ /* 0x000fc600078e0236 */
[----:B------:R-:W3:Y:S01]  /*11f60*/  LDL.LU.64 R54, [R1+0x248] ;  /* 0x0002480001367983 */ /* 0x000ee20000300a00 */
[----:B------:R-:W-:-:S03]  /*11f70*/  IMAD.WIDE R206, R144, 0x4, R52 ;  /* 0x0000000490ce7825 */ /* 0x000fc600078e0234 */
[----:B------:R-:W3:Y:S01]  /*11f80*/  LDL.LU.64 R52, [R1+0x220] ;  /* 0x0002200001347983 */ /* 0x000ee20000300a00 */
[----:B------:R-:W-:-:S03]  /*11f90*/  IMAD.WIDE R204, R144, 0x4, R50 ;  /* 0x0000000490cc7825 */ /* 0x000fc600078e0232 */
[----:B------:R-:W3:Y:S04]  /*11fa0*/  LDL.LU.64 R50, [R1+0x1f8] ;  /* 0x0001f80001327983 */ /* 0x000ee80000300a00 */
[----:B------:R-:W-:Y:S01]  /*11fb0*/  STL.64 [R1+0x148], R208 ;  /* 0x000148d001007387 */ /* 0x000fe20000100a00 */
[----:B--2---:R-:W-:-:S04]  /*11fc0*/  IMAD.WIDE R202, R144, 0x4, R48 ;  /* 0x0000000490ca7825 */ /* 0x004fc800078e0230 */
[C---:B----4-:R-:W-:Y:S02]  /*11fd0*/  IMAD.WIDE R200, R144.reuse, 0x4, R42 ;  /* 0x0000000490c87825 */ /* 0x050fe400078e022a */
[----:B------:R-:W2:Y:S04]  /*11fe0*/  LDL.LU.64 R42, [R1+0x1d0] ;  /* 0x0001d000012a7983 */ /* 0x000ea80000300a00 */
[----:B------:R-:W-:Y:S01]  /*11ff0*/  STL.64 [R1+0x1b8], R206 ;  /* 0x0001b8ce01007387 */ /* 0x000fe20000100a00 */
[----:B---3--:R-:W-:-:S03]  /*12000*/  IMAD.WIDE R198, R144, 0x4, R46 ;  /* 0x0000000490c67825 */ /* 0x008fc600078e022e */
[----:B------:R-:W-:Y:S04]  /*12010*/  STL.64 [R1+0x238], R204 ;  /* 0x000238cc01007387 */ /* 0x000fe80000100a00 */
[----:B------:R-:W3:Y:S04]  /*12020*/  LDL.LU.64 R48, [R1+0x1a8] ;  /* 0x0001a80001307983 */ /* 0x000ee80000300a00 */
[----:B------:R-:W4:Y:S01]  /*12030*/  LDL.LU.64 R46, [R1+0x180] ;  /* 0x00018000012e7983 */ /* 0x000f220000300a00 */
[----:B------:R-:W-:-:S03]  /*12040*/  IMAD.WIDE R196, R144, 0x4, R44 ;  /* 0x0000000490c47825 */ /* 0x000fc600078e022c */
[----:B------:R-:W1:Y:S01]  /*12050*/  LDL.LU.64 R44, [R1+0x158] ;  /* 0x00015800012c7983 */ /* 0x000e620000300a00 */
[----:B------:R-:W-:-:S03]  /*12060*/  IMAD.WIDE R194, R144, 0x4, R36 ;  /* 0x0000000490c27825 */ /* 0x000fc600078e0224 */
[----:B------:R-:W4:Y:S01]  /*12070*/  LDL.LU.64 R80, [R1+0x130] ;  /* 0x0001300001507983 */ /* 0x000f220000300a00 */
[----:B------:R-:W-:-:S03]  /*12080*/  IMAD.WIDE R192, R144, 0x4, R28 ;  /* 0x0000000490c07825 */ /* 0x000fc600078e021c */
[----:B------:R-:W4:Y:S01]  /*12090*/  LDL.LU.64 R78, [R1+0x110] ;  /* 0x00011000014e7983 */ /* 0x000f220000300a00 */
[----:B------:R-:W-:-:S03]  /*120a0*/  IMAD.WIDE R190, R144, 0x4, R18 ;  /* 0x0000000490be7825 */ /* 0x000fc600078e0212 */
[----:B------:R-:W4:Y:S04]  /*120b0*/  LDL.LU.64 R76, [R1+0xf0] ;  /* 0x0000f000014c7983 */ /* 0x000f280000300a00 */
[----:B------:R-:W-:Y:S01]  /*120c0*/  STL.64 [R1+0x278], R202 ;  /* 0x000278ca01007387 */ /* 0x000fe20000100a00 */
[----:B------:R-:W-:-:S03]  /*120d0*/  IMAD.WIDE R188, R144, 0x4, R8 ;  /* 0x0000000490bc7825 */ /* 0x000fc600078e0208 */
[----:B------:R-:W-:Y:S04]  /*120e0*/  STL.64 [R1+0x770], R200 ;  /* 0x000770c801007387 */ /* 0x000fe80000100a00 */
[----:B------:R-:W-:Y:S04]  /*120f0*/  STL.64 [R1+0x798], R198 ;  /* 0x000798c601007387 */ /* 0x000fe80000100a00 */
[----:B------:R-:W-:Y:S04]  /*12100*/  STL.64 [R1+0x7c0], R196 ;  /* 0x0007c0c401007387 */ /* 0x000fe80000100a00 */
[----:B------:R-:W-:Y:S04]  /*12110*/  STL.64 [R1+0x7e0], R194 ;  /* 0x0007e0c201007387 */ /* 0x000fe80000100a00 */
[----:B------:R-:W-:Y:S01]  /*12120*/  STL.64 [R1+0x800], R192 ;  /* 0x000800c001007387 */ /* 0x000fe20000100a00 */
[----:B------:R-:W-:-:S03]  /*12130*/  IMAD.WIDE R10, R144, 0x4, R64 ;  /* 0x00000004900a7825 */ /* 0x000fc600078e0240 */
[----:B------:R-:W-:Y:S01]  /*12140*/  STL.64 [R1+0x818], R190 ;  /* 0x000818be01007387 */ /* 0x000fe20000100a00 */
[----:B------:R-:W-:-:S03]  /*12150*/  IMAD.WIDE R12, R144, 0x4, R62 ;  /* 0x00000004900c7825 */ /* 0x000fc600078e023e */
[----:B------:R-:W4:Y:S01]  /*12160*/  LDL.LU.64 R74, [R1+0x290] ;  /* 0x00029000014a7983 */ /* 0x000f220000300a00 */
[----:B------:R-:W-:-:S03]  /*12170*/  IMAD.WIDE R30, R144, 0x4, R56 ;  /* 0x00000004901e7825 */ /* 0x000fc600078e0238 */
[----:B------:R-:W-:Y:S01]  /*12180*/  STL.64 [R1+0x830], R188 ;  /* 0x000830bc01007387 */ /* 0x000fe20000100a00 */
[----:B------:R-:W-:-:S03]  /*12190*/  IMAD.WIDE R8, R144, 0x4, R58 ;  /* 0x0000000490087825 */ /* 0x000fc600078e023a */
[----:B------:R-:W4:Y:S01]  /*121a0*/  LDL.LU.64 R66, [R1+0x268] ;  /* 0x0002680001427983 */ /* 0x000f220000300a00 */
[----:B------:R-:W-:-:S03]  /*121b0*/  IMAD.WIDE R20, R144, 0x4, R60 ;  /* 0x0000000490147825 */ /* 0x000fc600078e023c */
[----:B------:R-:W4:Y:S01]  /*121c0*/  LDL.LU.64 R64, [R1+0x240] ;  /* 0x0002400001407983 */ /* 0x000f220000300a00 */
[----:B------:R-:W-:-:S03]  /*121d0*/  IMAD.WIDE R18, R144, 0x4, R54 ;  /* 0x0000000490127825 */ /* 0x000fc600078e0236 */
[----:B------:R-:W4:Y:S01]  /*121e0*/  LDL.LU.64 R62, [R1+0x218] ;  /* 0x00021800013e7983 */ /* 0x000f220000300a00 */
[----:B------:R-:W-:-:S04]  /*121f0*/  IMAD.WIDE R28, R144, 0x4, R52 ;  /* 0x00000004901c7825 */ /* 0x000fc800078e0234 */
[----:B------:R-:W-:-:S04]  /*12200*/  IMAD.WIDE R40, R144, 0x4, R50 ;  /* 0x0000000490287825 */ /* 0x000fc800078e0232 */
[C---:B--2---:R-:W-:Y:S02]  /*12210*/  IMAD.WIDE R56, R144.reuse, 0x4, R42 ;  /* 0x0000000490387825 */ /* 0x044fe400078e022a */
[----:B------:R-:W2:Y:S04]  /*12220*/  LDL.LU.64 R42, [R1+0x1f0] ;  /* 0x0001f000012a7983 */ /* 0x000ea80000300a00 */
[----:B------:R-:W2:Y:S04]  /*12230*/  LDL.LU.64 R58, [R1+0x1c8] ;  /* 0x0001c800013a7983 */ /* 0x000ea80000300a00 */
[----:B------:R-:W2:Y:S01]  /*12240*/  LDL.LU.64 R60, [R1+0x1a0] ;  /* 0x0001a000013c7983 */ /* 0x000ea20000300a00 */
[----:B---3--:R-:W-:-:S03]  /*12250*/  IMAD.WIDE R72, R144, 0x4, R48 ;  /* 0x0000000490487825 */ /* 0x008fc600078e0230 */
[----:B------:R-:W3:Y:S01]  /*12260*/  LDL.LU.64 R54, [R1+0x178] ;  /* 0x0001780001367983 */ /* 0x000ee20000300a00 */
[----:B----4-:R-:W-:-:S03]  /*12270*/  IMAD.WIDE R186, R144, 0x4, R46 ;  /* 0x0000000490ba7825 */ /* 0x010fc600078e022e */
[----:B------:R-:W4:Y:S04]  /*12280*/  LDL.LU.64 R52, [R1+0x150] ;  /* 0x0001500001347983 */ /* 0x000f280000300a00 */
[----:B------:R-:W4:Y:S04]  /*12290*/  LDL.LU.64 R50, [R1+0x2d0] ;  /* 0x0002d00001327983 */ /* 0x000f280000300a00 */
[----:B------:R-:W4:Y:S04]  /*122a0*/  LDL.LU.64 R48, [R1+0x2c8] ;  /* 0x0002c80001307983 */ /* 0x000f280000300a00 */
[----:B------:R-:W4:Y:S01]  /*122b0*/  LDL.LU.64 R46, [R1+0x2c0] ;  /* 0x0002c000012e7983 */ /* 0x000f220000300a00 */
[----:B-1----:R-:W-:-:S03]  /*122c0*/  IMAD.WIDE R2, R144, 0x4, R44 ;  /* 0x0000000490027825 */ /* 0x002fc600078e022c */
[----:B------:R-:W4:Y:S01]  /*122d0*/  LDL.LU.64 R44, [R1+0x2b8] ;  /* 0x0002b800012c7983 */ /* 0x000f220000300a00 */
[----:B------:R-:W-:-:S03]  /*122e0*/  IMAD.WIDE R184, R144, 0x4, R80 ;  /* 0x0000000490b87825 */ /* 0x000fc600078e0250 */
[----:B------:R1:W-:Y:S01]  /*122f0*/  STL.64 [R1+0x188], R2 ;  /* 0x0001880201007387 */ /* 0x0003e20000100a00 */
[----:B------:R-:W-:-:S03]  /*12300*/  IMAD.WIDE R182, R144, 0x4, R78 ;  /* 0x0000000490b67825 */ /* 0x000fc600078e024e */
[----:B------:R-:W-:Y:S01]  /*12310*/  STL.64 [R1+0x128], R186 ;  /* 0x000128ba01007387 */ /* 0x000fe20000100a00 */
        /* <DEDUP_REMOVED lines=9> */
[----:B------:R-:W-:Y:S04]  /*123b0*/  STL.64 [R1+0x7b8], R176 ;  /* 0x0007b8b001007387 */ /* 0x000fe80000100a00 */
[----:B------:R-:W-:Y:S04]  /*123c0*/  STL.64 [R1+0x7d8], R174 ;  /* 0x0007d8ae01007387 */ /* 0x000fe80000100a00 */
[----:B------:R-:W-:Y:S04]  /*123d0*/  STL.64 [R1+0x7f8], R172 ;  /* 0x0007f8ac01007387 */ /* 0x000fe80000100a00 */
[----:B------:R-:W4:Y:S01]  /*123e0*/  LDL.LU.64 R104, [R1+0x300] ;  /* 0x0003000001687983 */ /* 0x000f220000300a00 */
[----:B------:R-:W-:-:S03]  /*123f0*/  IMAD.WIDE R6, R144, 0x4, R74 ;  /* 0x0000000490067825 */ /* 0x000fc600078e024a */
[----:B------:R-:W4:Y:S04]  /*12400*/  LDL.LU.64 R102, [R1+0x2f8] ;  /* 0x0002f80001667983 */ /* 0x000f280000300a00 */
[----:B------:R-:W4:Y:S04]  /*12410*/  LDL.LU.64 R100, [R1+0x2f0] ;  /* 0x0002f00001647983 */ /* 0x000f280000300a00 */
[----:B------:R-:W4:Y:S01]  /*12420*/  LDL.LU.64 R98, [R1+0x2e8] ;  /* 0x0002e80001627983 */ /* 0x000f220000300a00 */
[----:B------:R-:W-:-:S04]  /*12430*/  IMAD.WIDE R32, R144, 0x4, R66 ;  /* 0x0000000490207825 */ /* 0x000fc800078e0242 */
[----:B------:R-:W-:-:S04]  /*12440*/  IMAD.WIDE R16, R144, 0x4, R64 ;  /* 0x0000000490107825 */ /* 0x000fc800078e0240 */
[----:B------:R-:W-:-:S04]  /*12450*/  IMAD.WIDE R26, R144, 0x4, R62 ;  /* 0x00000004901a7825 */ /* 0x000fc800078e023e */
[----:B--2---:R-:W-:-:S04]  /*12460*/  IMAD.WIDE R74, R144, 0x4, R60 ;  /* 0x00000004904a7825 */ /* 0x004fc800078e023c */
[----:B---3--:R-:W-:-:S04]  /*12470*/  IMAD.WIDE R86, R144, 0x4, R54 ;  /* 0x0000000490567825 */ /* 0x008fc800078e0236 */
[----:B----4-:R-:W-:-:S04]  /*12480*/  IMAD.WIDE R88, R144, 0x4, R52 ;  /* 0x0000000490587825 */ /* 0x010fc800078e0234 */
[----:B------:R-:W-:-:S04]  /*12490*/  IMAD.WIDE R170, R144, 0x4, R50 ;  /* 0x0000000490aa7825 */ /* 0x000fc800078e0232 */
[----:B------:R-:W-:-:S04]  /*124a0*/  IMAD.WIDE R168, R144, 0x4, R48 ;  /* 0x0000000490a87825 */ /* 0x000fc800078e0230 */
[C---:B------:R-:W-:Y:S02]  /*124b0*/  IMAD.WIDE R164, R144.reuse, 0x4, R44 ;  /* 0x0000000490a47825 */ /* 0x040fe400078e022c */
[----:B------:R-:W2:Y:S04]  /*124c0*/  LDL.LU.64 R44, [R1+0x2e0] ;  /* 0x0002e000012c7983 */ /* 0x000ea80000300a00 */
[----:B------:R-:W3:Y:S04]  /*124d0*/  LDL.LU.64 R60, [R1+0x2d8] ;  /* 0x0002d800013c7983 */ /* 0x000ee80000300a00 */
[----:B------:R-:W4:Y:S04]  /*124e0*/  LDL.LU.64 R76, [R1+0x308] ;  /* 0x00030800014c7983 */ /* 0x000f280000300a00 */
[----:B------:R-:W2:Y:S04]  /*124f0*/  LDL.LU.64 R90, [R1+0x310] ;  /* 0x00031000015a7983 */ /* 0x000ea80000300a00 */
[----:B------:R-:W2:Y:S04]  /*12500*/  LDL.LU.64 R92, [R1+0x318] ;  /* 0x00031800015c7983 */ /* 0x000ea80000300a00 */
[----:B------:R-:W2:Y:S04]  /*12510*/  LDL.LU.64 R94, [R1+0x320] ;  /* 0x00032000015e7983 */ /* 0x000ea80000300a00 */
[----:B------:R-:W2:Y:S04]  /*12520*/  LDL.LU.64 R96, [R1+0x328] ;  /* 0x0003280001607983 */ /* 0x000ea80000300a00 */
[----:B------:R-:W2:Y:S04]  /*12530*/  LDL.LU.64 R80, [R1+0x350] ;  /* 0x0003500001507983 */ /* 0x000ea80000300a00 */
[----:B------:R-:W3:Y:S04]  /*12540*/  LDL.LU.64 R78, [R1+0x348] ;  /* 0x00034800014e7983 */ /* 0x000ee80000300a00 */
[----:B------:R-:W4:Y:S04]  /*12550*/  LDL.LU.64 R66, [R1+0x340] ;  /* 0x0003400001427983 */ /* 0x000f280000300a00 */
[----:B------:R-:W4:Y:S04]  /*12560*/  LDL.LU.64 R64, [R1+0x338] ;  /* 0x0003380001407983 */ /* 0x000f280000300a00 */
[----:B------:R-:W4:Y:S04]  /*12570*/  LDL.LU.64 R62, [R1+0x330] ;  /* 0x00033000013e7983 */ /* 0x000f280000300a00 */
[----:B------:R-:W4:Y:S04]  /*12580*/  LDL.LU.64 R54, [R1+0x368] ;  /* 0x0003680001367983 */ /* 0x000f280000300a00 */
[----:B------:R-:W4:Y:S04]  /*12590*/  LDL.LU.64 R52, [R1+0x360] ;  /* 0x0003600001347983 */ /* 0x000f280000300a00 */
[----:B------:R-:W4:Y:S04]  /*125a0*/  LDL.LU.64 R50, [R1+0x358] ;  /* 0x0003580001327983 */ /* 0x000f280000300a00 */
[----:B------:R-:W4:Y:S01]  /*125b0*/  LDL.LU.64 R48, [R1+0x370] ;  /* 0x0003700001307983 */ /* 0x000f220000300a00 */
[----:B------:R-:W-:-:S03]  /*125c0*/  IMAD.WIDE R166, R144, 0x4, R46 ;  /* 0x0000000490a67825 */ /* 0x000fc600078e022e */
[----:B------:R-:W4:Y:S01]  /*125d0*/  LDL.LU.64 R46, [R1+0x378] ;  /* 0x00037800012e7983 */ /* 0x000f220000300a00 */
        /* <DEDUP_REMOVED lines=8> */
[----:B------:R-:W-:Y:S04]  /*12660*/  STL.64 [R1+0x788], R160 ;  /* 0x000788a001007387 */ /* 0x000fe80000100a00 */
[----:B------:R-:W-:Y:S01]  /*12670*/  STL.64 [R1+0x7b0], R158 ;  /* 0x0007b09e01007387 */ /* 0x000fe20000100a00 */
[----:B------:R-:W-:-:S04]  /*12680*/  IMAD.WIDE R34, R144, 0x4, R98 ;  /* 0x0000000490227825 */ /* 0x000fc800078e0262 */
[----:B------:R-:W-:-:S04]  /*12690*/  IMAD.WIDE R14, R144, 0x4, R100 ;  /* 0x00000004900e7825 */ /* 0x000fc800078e0264 */
[----:B------:R-:W-:-:S04]  /*126a0*/  IMAD.WIDE R24, R144, 0x4, R102 ;  /* 0x0000000490187825 */ /* 0x000fc800078e0266 */
[----:B------:R-:W-:-:S04]  /*126b0*/  IMAD.WIDE R4, R144, 0x4, R104 ;  /* 0x0000000490047825 */ /* 0x000fc800078e0268 */
[----:B--2---:R-:W-:-:S04]  /*126c0*/  IMAD.WIDE R156, R144, 0x4, R80 ;  /* 0x00000004909c7825 */ /* 0x004fc800078e0250 */
[C---:B---3--:R-:W-:Y:S01]  /*126d0*/  IMAD.WIDE R154, R144.reuse, 0x4, R78 ;  /* 0x00000004909a7825 */ /* 0x048fe200078e024e */
[----:B------:R-:W-:Y:S03]  /*126e0*/  STL.64 [R1+0xf8], R156 ;  /* 0x0000f89c01007387 */ /* 0x000fe60000100a00 */
[C---:B----4-:R-:W-:Y:S01]  /*126f0*/  IMAD.WIDE R152, R144.reuse, 0x4, R66 ;  /* 0x0000000490987825 */ /* 0x050fe200078e0242 */
[----:B------:R-:W-:Y:S03]  /*12700*/  STL.64 [R1+0x158], R154 ;  /* 0x0001589a01007387 */ /* 0x000fe60000100a00 */
[C---:B------:R-:W-:Y:S01]  /*12710*/  IMAD.WIDE R150, R144.reuse, 0x4, R64 ;  /* 0x0000000490967825 */ /* 0x040fe200078e0240 */
[----:B------:R-:W-:Y:S03]  /*12720*/  STL.64 [R1+0x1a8], R152 ;  /* 0x0001a89801007387 */ /* 0x000fe60000100a00 */
[----:B------:R-:W-:-:S02]  /*12730*/  IMAD.WIDE R148, R144, 0x4, R62 ;  /* 0x0000000490947825 */ /* 0x000fc400078e023e */
[----:B------:R-:W2:Y:S04]  /*12740*/  LDL.LU.64 R62, [R1+0x380] ;  /* 0x00038000013e7983 */ /* 0x000ea80000300a00 */
[----:B------:R-:W3:Y:S04]  /*12750*/  LDL.LU.64 R78, [R1+0x388] ;  /* 0x00038800014e7983 */ /* 0x000ee80000300a00 */
[----:B------:R-:W-:Y:S04]  /*12760*/  STL.64 [R1+0x218], R150 ;  /* 0x0002189601007387 */ /* 0x000fe80000100a00 */
[----:B------:R-:W-:Y:S04]  /*12770*/  STL.64 [R1+0x268], R148 ;  /* 0x0002689401007387 */ /* 0x000fe80000100a00 */
[----:B------:R-:W4:Y:S04]  /*12780*/  LDL.LU.64 R98, [R1+0x390] ;  /* 0x0003900001627983 */ /* 0x000f280000300a00 */
[----:B------:R-:W2:Y:S04]  /*12790*/  LDL.LU.64 R100, [R1+0x398] ;  /* 0x0003980001647983 */ /* 0x000ea80000300a00 */
[----:B------:R-:W2:Y:S04]  /*127a0*/  LDL.LU.64 R102, [R1+0x3a0] ;  /* 0x0003a00001667983 */ /* 0x000ea80000300a00 */
[----:B------:R-:W2:Y:S04]  /*127b0*/  LDL.LU.64 R104, [R1+0x3a8] ;  /* 0x0003a80001687983 */ /* 0x000ea80000300a00 */
[----:B------:R-:W2:Y:S04]  /*127c0*/  LDL.LU.64 R106, [R1+0x3b0] ;  /* 0x0003b000016a7983 */ /* 0x000ea80000300a00 */
[----:B------:R-:W2:Y:S01]  /*127d0*/  LDL.LU.64 R108, [R1+0x3b8] ;  /* 0x0003b800016c7983 */ /* 0x000ea20000300a00 */
[----:B------:R-:W-:-:S03]  /*127e0*/  IMAD.WIDE R240, R144, 0x4, R52 ;  /* 0x0000000490f07825 */ /* 0x000fc600078e0234 */
[----:B------:R-:W2:Y:S01]  /*127f0*/  LDL.LU.64 R110, [R1+0x3c0] ;  /* 0x0003c000016e7983 */ /* 0x000ea20000300a00 */
[----:B------:R-:W-:-:S03]  /*12800*/  IMAD.WIDE R52, R144, 0x4, R50 ;  /* 0x0000000490347825 */ /* 0x000fc600078e0232 */
[----:B------:R-:W2:Y:S04]  /*12810*/  LDL.LU.64 R112, [R1+0x3c8] ;  /* 0x0003c80001707983 */ /* 0x000ea80000300a00 */
[----:B------:R-:W2:Y:S01]  /*12820*/  LDL.LU.64 R114, [R1+0x3d0] ;  /* 0x0003d00001727983 */ /* 0x000ea20000300a00 */
[----:B------:R-:W-:-:S03]  /*12830*/  IMAD.WIDE R38, R144, 0x4, R48 ;  /* 0x0000000490267825 */ /* 0x000fc600078e0230 */
[----:B------:R-:W2:Y:S04]  /*12840*/  LDL.LU.64 R66, [R1+0x3d8] ;  /* 0x0003d80001427983 */ /* 0x000ea80000300a00 */
        /* <DEDUP_REMOVED lines=15> */
[----:B------:R-:W2:Y:S04]  /*12940*/  LDL.64 R250, [R1+0x750] ;  /* 0x0007500001fa7983 */ /* 0x000ea80000100a00 */
[----:B------:R-:W3:Y:S04]  /*12950*/  LDL.64 R132, [R1+0x260] ;  /* 0x0002600001847983 */ /* 0x000ee80000100a00 */
[----:B-1----:R-:W4:Y:S04]  /*12960*/  LDL.64 R2, [R1+0x758] ;  /* 0x0007580001027983 */ /* 0x002f280000100a00 */
[----:B------:R-:W4:Y:S04]  /*12970*/  LDL.64 R134, [R1+0x760] ;  /* 0x0007600001867983 */ /* 0x000f280000100a00 */
[----:B--2---:R-:W-:Y:S04]  /*12980*/  LDGSTS.E [R143+0x10400], desc[UR22][R250.64], P2 ;  /* 0x10400000fa8f7fae */ /* 0x004fe800091a1016 */
[----:B---3--:R-:W-:Y:S04]  /*12990*/  LDGSTS.E [R143+0x10800], desc[UR22][R132.64], P2 ;  /* 0x10800000848f7fae */ /* 0x008fe800091a1016 */
[----:B----4-:R-:W-:Y:S04]  /*129a0*/  LDGSTS.E [R143+0x10c00], desc[UR22][R2.64], P2 ;  /* 0x10c00000028f7fae */ /* 0x010fe800091a1016 */
[----:B------:R-:W2:Y:S04]  /*129b0*/  LDL.LU.64 R250, [R1+0xe88] ;  /* 0x000e880001fa7983 */ /* 0x000ea80000300a00 */
[----:B------:R-:W3:Y:S04]  /*129c0*/  LDL.LU.64 R132, [R1+0xe80] ;  /* 0x000e800001847983 */ /* 0x000ee80000300a00 */
[----:B------:R-:W4:Y:S04]  /*129d0*/  LDL.LU.64 R2, [R1+0xe78] ;  /* 0x000e780001027983 */ /* 0x000f280000300a00 */
[----:B------:R-:W-:Y:S04]  /*129e0*/  LDGSTS.E [R143+0x11000], desc[UR22][R134.64], P2 ;  /* 0x11000000868f7fae */ /* 0x000fe800091a1016 */
[----:B------:R-:W2:Y:S04]  /*129f0*/  LDL.LU.64 R134, [R1+0xe70] ;  /* 0x000e700001867983 */ /* 0x000ea80000300a00 */
[----:B--2---:R-:W-:Y:S04]  /*12a00*/  LDGSTS.E [R143+0x11400], desc[UR22][R134.64], P2 ;  /* 0x11400000868f7fae */ /* 0x004fe800091a1016 */
[----:B----4-:R1:W-:Y:S04]  /*12a10*/  LDGSTS.E [R143+0x11800], desc[UR22][R2.64], P2 ;  /* 0x11800000028f7fae */ /* 0x0103e800091a1016 */
[----:B---3--:R-:W-:Y:S04]  /*12a20*/  LDGSTS.E [R143+0x11c00], desc[UR22][R132.64], P2 ;  /* 0x11c00000848f7fae */ /* 0x008fe800091a1016 */
[----:B------:R-:W2:Y:S04]  /*12a30*/  LDL.LU.64 R134, [R1+0xe68] ;  /* 0x000e680001867983 */ /* 0x000ea80000300a00 */
[----:B------:R-:W3:Y:S01]  /*12a40*/  LDL.LU R3, [R1+0xe60] ;  /* 0x000e600001037983 */ /* 0x000ee20000300800 */
[C---:B------:R-:W-:Y:S01]  /*12a50*/  IMAD.WIDE R42, R144.reuse, 0x4, R42 ;  /* 0x00000004902a7825 */ /* 0x040fe200078e022a */
[----:B-1----:R-:W1:Y:S02]  /*12a60*/  LDC R2, c[0x0][0x3a0] ;  /* 0x0000e800ff027b82 */ /* 0x002e640000000800 */
[----:B------:R-:W4:Y:S04]  /*12a70*/  LDL.LU.64 R132, [R1+0xe58] ;  /* 0x000e580001847983 */ /* 0x000f280000300a00 */
        /* <DEDUP_REMOVED lines=14> */
[----:B------:R-:W3:Y:S04]  /*12b60*/  LDL.LU.64 R138, [R1+0xe20] ;  /* 0x000e2000018a7983 */ /* 0x000ee80000300a00 */
[----:B------:R-:W3:Y:S04]  /*12b70*/  LDL.LU.64 R140, [R1+0xe18] ;  /* 0x000e1800018c7983 */ /* 0x000ee80000300a00 */
[----:B--2---:R-:W-:Y:S04]  /*12b80*/  LDGSTS.E [R136+0x10080], desc[UR22][R82.64], P2 ;  /* 0x1008000052887fae */ /* 0x004fe800091a1016 */
        /* <DEDUP_REMOVED lines=31> */
[----:B------:R2:W-:Y:S04]  /*12d80*/  STL.64 [R1+0xdf8], R136 ;  /* 0x000df88801007387 */ /* 0x0005e80000100a00 */
[----:B---3--:R-:W-:Y:S04]  /*12d90*/  LDGSTS.E [R138+0x10180], desc[UR22][R8.64], P2 ;  /* 0x10180000088a7fae */ /* 0x008fe800091a1016 */
[----:B------:R-:W-:Y:S04]  /*12da0*/  LDGSTS.E [R138+0x10580], desc[UR22][R30.64], P2 ;  /* 0x105800001e8a7fae */ /* 0x000fe800091a1016 */
[----:B--2---:R-:W2:Y:S04]  /*12db0*/  LDL.LU.64 R136, [R1+0x188] ;  /* 0x0001880001887983 */ /* 0x004ea80000300a00 */
[----:B------:R-:W-:Y:S04]  /*12dc0*/  LDGSTS.E [R138+0x10980], desc[UR22][R18.64], P2 ;  /* 0x10980000128a7fae */ /* 0x000fe800091a1016 */
[----:B------:R-:W-:Y:S04]  /*12dd0*/  LDGSTS.E [R138+0x10d80], desc[UR22][R28.64], P2 ;  /* 0x10d800001c8a7fae */ /* 0x000fe800091a1016 */
[----:B------:R-:W-:Y:S04]  /*12de0*/  LDGSTS.E [R138+0x11180], desc[UR22][R40.64], P2 ;  /* 0x11180000288a7fae */ /* 0x000fe800091a1016 */
[----:B------:R-:W-:Y:S04]  /*12df0*/  LDGSTS.E [R138+0x11580], desc[UR22][R56.64], P2 ;  /* 0x11580000388a7fae */ /* 0x000fe800091a1016 */
[----:B------:R-:W-:Y:S04]  /*12e00*/  LDGSTS.E [R138+0x11980], desc[UR22][R72.64], P2 ;  /* 0x11980000488a7fae */ /* 0x000fe800091a1016 */
[----:B------:R-:W-:Y:S01]  /*12e10*/  LDGSTS.E [R138+0x11d80], desc[UR22][R186.64], P2 ;  /* 0x11d80000ba8a7fae */ /* 0x000fe200091a1016 */
[----:B------:R-:W-:-:S04]  /*12e20*/  IMAD.WIDE R58, R144, 0x4, R58 ;  /* 0x00000004903a7825 */ /* 0x000fc800078e023a */
[----:B------:R-:W-:-:S04]  /*12e30*/  IMAD.WIDE R44, R144, 0x4, R44 ;  /* 0x00000004902c7825 */ /* 0x000fc800078e022c */
[----:B------:R-:W-:-:S04]  /*12e40*/  IMAD.WIDE R60, R144, 0x4, R60 ;  /* 0x00000004903c7825 */ /* 0x000fc800078e023c */
[----:B------:R-:W-:-:S04]  /*12e50*/  IMAD.WIDE R76, R144, 0x4, R76 ;  /* 0x00000004904c7825 */ /* 0x000fc800078e024c */
[----:B------:R-:W-:-:S04]  /*12e60*/  IMAD.WIDE R90, R144, 0x4, R90 ;  /* 0x00000004905a7825 */ /* 0x000fc800078e025a */
[----:B------:R-:W-:-:S04]  /*12e70*/  IMAD.WIDE R92, R144, 0x4, R92 ;  /* 0x00000004905c7825 */ /* 0x000fc800078e025c */
[----:B------:R-:W-:-:S04]  /*12e80*/  IMAD.WIDE R94, R144, 0x4, R94 ;  /* 0x00000004905e7825 */ /* 0x000fc800078e025e */
[C---:B------:R-:W-:Y:S01]  /*12e90*/  IMAD.WIDE R96, R144.reuse, 0x4, R96 ;  /* 0x0000000490607825 */ /* 0x040fe200078e0260 */
[----:B------:R3:W-:Y:S04]  /*12ea0*/  STL.64 [R1+0xd48], R138 ;  /* 0x000d488a01007387 */ /* 0x0007e80000100a00 */
        /* <DEDUP_REMOVED lines=39> */
[----:B------:R-:W2:Y:S04]  /*13120*/  LDL.LU.64 R154, [R1+0x748] ;  /* 0x00074800019a7983 */ /* 0x000ea80000300a00 */
[----:B------:R-:W3:Y:S04]  /*13130*/  LDL.LU.64 R152, [R1+0x740] ;  /* 0x0007400001987983 */ /* 0x000ee80000300a00 */
[----:B------:R-:W4:Y:S04]  /*13140*/  LDL.LU.64 R150, [R1+0x738] ;  /* 0x0007380001967983 */ /* 0x000f280000300a00 */
[----:B------:R-:W4:Y:S04]  /*13150*/  LDL.LU.64 R158, [R1+0x730] ;  /* 0x00073000019e7983 */ /* 0x000f280000300a00 */
[----:B------:R-:W4:Y:S04]  /*13160*/  LDL.LU.64 R156, [R1+0x728] ;  /* 0x00072800019c7983 */ /* 0x000f280000300a00 */
[----:B------:R1:W-:Y:S01]  /*13170*/  STL.64 [R1+0xcb8], R140 ;  /* 0x000cb88c01007387 */ /* 0x0003e20000100a00 */
[----:B------:R-:W-:-:S03]  /*13180*/  IMAD.WIDE R54, R144, 0x4, R54 ;  /* 0x0000000490367825 */ /* 0x000fc600078e0236 */
[----:B------:R1:W-:Y:S01]  /*13190*/  LDGSTS.E [R140+0x13e80], desc[UR22][R148.64], P2 ;  /* 0x13e80000948c7fae */ /* 0x0003e200091a1016 */
[----:B------:R-:W-:-:S03]  /*131a0*/  IMAD.WIDE R46, R144, 0x4, R46 ;  /* 0x00000004902e7825 */ /* 0x000fc600078e022e */
[----:B------:R-:W-:Y:S01]  /*131b0*/  LDGSTS.E [R141+0x10300], desc[UR22][R54.64], P2 ;  /* 0x10300000368d7fae */ /* 0x000fe200091a1016 */
[----:B------:R-:W-:-:S03]  /*131c0*/  IMAD.WIDE R62, R144, 0x4, R62 ;  /* 0x00000004903e7825 */ /* 0x000fc600078e023e */
[----:B------:R-:W-:Y:S01]  /*131d0*/  LDGSTS.E [R141+0x10700], desc[UR22][R240.64], P2 ;  /* 0x10700000f08d7fae */ /* 0x000fe200091a1016 */
[----:B------:R-:W-:-:S03]  /*131e0*/  IMAD.WIDE R78, R144, 0x4, R78 ;  /* 0x00000004904e7825 */ /* 0x000fc600078e024e */
[----:B------:R-:W-:Y:S01]  /*131f0*/  LDGSTS.E [R141+0x10b00], desc[UR22][R52.64], P2 ;  /* 0x10b00000348d7fae */ /* 0x000fe200091a1016 */
[C---:B------:R-:W-:Y:S01]  /*13200*/  IMAD.WIDE R98, R144.reuse, 0x4, R98 ;  /* 0x0000000490627825 */ /* 0x040fe200078e0262 */
[----:B-1----:R-:W1:Y:S02]  /*13210*/  LDC R149, c[0x0][0x3a0] ;  /* 0x0000e800ff957b82 */ /* 0x002e640000000800 */
[----:B------:R-:W-:Y:S01]  /*13220*/  LDGSTS.E [R141+0x10f00], desc[UR22][R38.64], P2 ;  /* 0x10f00000268d7fae */ /* 0x000fe200091a1016 */
[----:B------:R-:W-:-:S03]  /*13230*/  IMAD.WIDE R100, R144, 0x4, R100 ;  /* 0x0000000490647825 */ /* 0x000fc600078e0264 */
[----:B------:R-:W-:Y:S01]  /*13240*/  LDGSTS.E [R141+0x11300], desc[UR22][R46.64], P2 ;  /* 0x113000002e8d7fae */ /* 0x000fe200091a1016 */
[C---:B------:R-:W-:Y:S01]  /*13250*/  IMAD.WIDE R102, R144.reuse, 0x4, R102 ;  /* 0x0000000490667825 */ /* 0x040fe200078e0266 */
[----:B------:R-:W1:Y:S02]  /*13260*/  LDC R148, c[0x0][0x3a0] ;  /* 0x0000e800ff947b82 */ /* 0x000e640000000800 */
[----:B------:R-:W-:Y:S01]  /*13270*/  LDGSTS.E [R141+0x11700], desc[UR22][R62.64], P2 ;  /* 0x117000003e8d7fae */ /* 0x000fe200091a1016 */
[----:B------:R-:W-:-:S03]  /*13280*/  IMAD.WIDE R104, R144, 0x4, R104 ;  /* 0x0000000490687825 */ /* 0x000fc600078e0268 */
        /* <DEDUP_REMOVED lines=42> */
[----:B------:R-:W-:Y:S04]  /*13530*/  LDGSTS.E [R142+0x12f80], desc[UR22][R124.64], P2 ;  /* 0x12f800007c8e7fae */ /* 0x000fe800091a1016 */
[----:B------:R-:W-:Y:S04]  /*13540*/  LDGSTS.E [R142+0x13380], desc[UR22][R126.64], P2 ;  /* 0x133800007e8e7fae */ /* 0x000fe800091a1016 */
[----:B------:R-:W-:Y:S04]  /*13550*/  LDGSTS.E [R142+0x13780], desc[UR22][R128.64], P2 ;  /* 0x13780000808e7fae */ /* 0x000fe800091a1016 */
[----:B------:R-:W-:Y:S04]  /*13560*/  LDGSTS.E [R142+0x13b80], desc[UR22][R130.64], P2 ;  /* 0x13b80000828e7fae */ /* 0x000fe800091a1016 */
[----:B------:R-:W-:Y:S04]  /*13570*/  LDGSTS.E [R142+0x13f80], desc[UR22][R146.64], P2 ;  /* 0x13f80000928e7fae */ /* 0x000fe800091a1016 */
[----:B------:R-:W0:Y:S01]  /*13580*/  LDGDEPBAR ;  /* 0x00000000000079af */ /* 0x000e220000000000 */
[C---:B--2---:R-:W-:Y:S01]  /*13590*/  IMAD.WIDE R230, R135.reuse, 0x4, R154 ;  /* 0x0000000487e67825 */ /* 0x044fe200078e029a */
[----:B------:R-:W-:Y:S03]  /*135a0*/  BAR.SYNC.DEFER_BLOCKING 0x0 ;  /* 0x0000000000007b1d */ /* 0x000fe60000010000 */
[----:B---3--:R-:W-:-:S03]  /*135b0*/  IMAD.WIDE R224, R135, 0x4, R152 ;  /* 0x0000000487e07825 */ /* 0x008fc600078e0298 */
[----:B------:R-:W2:Y:S04]  /*135c0*/  LDL.LU.64 R154, [R1+0x720] ;  /* 0x00072000019a7983 */ /* 0x000ea80000300a00 */
[----:B------:R-:W-:Y:S04]  /*135d0*/  STL.64 [R1+0xc48], R230 ;  /* 0x000c48e601007387 */ /* 0x000fe80000100a00 */
[----:B------:R-:W3:Y:S01]  /*135e0*/  LDL.LU.64 R152, [R1+0x718] ;  /* 0x0007180001987983 */ /* 0x000ee20000300a00 */
[----:B----4-:R-:W-:-:S03]  /*135f0*/  IMAD.WIDE R218, R135, 0x4, R150 ;  /* 0x0000000487da7825 */ /* 0x010fc600078e0296 */
[----:B------:R-:W-:Y:S04]  /*13600*/  STL.64 [R1+0xc50], R224 ;  /* 0x000c50e001007387 */ /* 0x000fe80000100a00 */
[----:B------:R-:W4:Y:S01]  /*13610*/  LDL.LU.64 R150, [R1+0x710] ;  /* 0x0007100001967983 */ /* 0x000f220000300a00 */
[----:B------:R-:W-:-:S03]  /*13620*/  IMAD.WIDE R212, R135, 0x4, R158 ;  /* 0x0000000487d47825 */ /* 0x000fc600078e029e */
[----:B------:R-:W-:Y:S04]  /*13630*/  STL.64 [R1+0xc58], R218 ;  /* 0x000c58da01007387 */ /* 0x000fe80000100a00 */
[----:B------:R-:W4:Y:S01]  /*13640*/  LDL.LU.64 R158, [R1+0x708] ;  /* 0x00070800019e7983 */ /* 0x000f220000300a00 */
[----:B------:R-:W-:-:S03]  /*13650*/  IMAD.WIDE R206, R135, 0x4, R156 ;  /* 0x0000000487ce7825 */ /* 0x000fc600078e029c */
[----:B------:R1:W-:Y:S04]  /*13660*/  STL.64 [R1+0xc60], R212 ;  /* 0x000c60d401007387 */ /* 0x0003e80000100a00 */
[----:B------:R-:W4:Y:S04]  /*13670*/  LDL.LU.64 R156, [R1+0x700] ;  /* 0x00070000019c7983 */ /* 0x000f280000300a00 */
[----:B------:R-:W-:Y:S01]  /*13680*/  STL.64 [R1+0xc68], R206 ;  /* 0x000c68ce01007387 */ /* 0x000fe20000100a00 */
[----:B------:R-:W-:-:S03]  /*13690*/  ISETP.GE.U32.AND P2, PT, R0, 0x7ffffe7d, PT ;  /* 0x7ffffe7d0000780c */ /* 0x000fc60003f46070 */
[----:B------:R-:W-:Y:S01]  /*136a0*/  @!PT LDS RZ, [RZ] ;  /* 0x00000000fffff984 */ /* 0x000fe20000000800 */
[----:B------:R-:W-:Y:S01]  /*136b0*/  @!PT LDS RZ, [RZ] ;  /* 0x00000000fffff984 */ /* 0x000fe20000000800 */
[----:B------:R-:W-:Y:S01]  /*136c0*/  @!PT LDS RZ, [RZ] ;  /* 0x00000000fffff984 */ /* 0x000fe20000000800 */
[----:B------:R-:W-:Y:S01]  /*136d0*/  LDGSTS.E [R134+0x70000], desc[UR22][R230.64], !P6 ;  /* 0x70000000e6867fae */ /* 0x000fe2000f1a1016 */
[----:B--2---:R-:W-:-:S03]  /*136e0*/  IMAD.WIDE R200, R135, 0x4, R154 ;  /* 0x0000000487c87825 */ /* 0x004fc600078e029a */
[----:B------:R-:W-:Y:S04]  /*136f0*/  LDGSTS.E [R134+0x70004], desc[UR22][R224.64], !P5 ;  /* 0x70004000e0867fae */ /* 0x000fe8000e9a1016 */
[----:B------:R-:W2:Y:S01]  /*13700*/  LDL.LU.64 R154, [R1+0x6f8] ;  /* 0x0006f800019a7983 */ /* 0x000ea20000300a00 */
[----:B---3--:R-:W-:-:S03]  /*13710*/  IMAD.WIDE R194, R135, 0x4, R152 ;  /* 0x0000000487c27825 */ /* 0x008fc600078e0298 */
        /* <DEDUP_REMOVED lines=9> */
[----:B------:R-:W-:Y:S04]  /*137b0*/  STL.64 [R1+0xc88], R182 ;  /* 0x000c88b601007387 */ /* 0x000fe80000100a00 */
[----:B------:R-:W4:Y:S04]  /*137c0*/  LDL.LU.64 R156, [R1+0x6d8] ;  /* 0x0006d800019c7983 */ /* 0x000f280000300a00 */
[----:B------:R-:W-:Y:S01]  /*137d0*/  STL.64 [R1+0xc90], R176 ;  /* 0x000c90b001007387 */ /* 0x000fe20000100a00 */
[----:B------:R-:W-:Y:S02]  /*137e0*/  VIADD R0, R2, 0xfffffefb ;  /* 0xfffffefb02007836 */ /* 0x000fe40000000000 */
[----:B------:R-:W1:Y:S01]  /*137f0*/  LDC R2, c[0x0][0x3a0] ;  /* 0x0000e800ff027b82 */ /* 0x000e620000000800 */
[----:B------:R-:W-:Y:S01]  /*13800*/  LDGSTS.E [R134+0x70008], desc[UR22][R218.64], !P4 ;  /* 0x70008000da867fae */ /* 0x000fe2000e1a1016 */
[----:B--2---:R-:W-:-:S04]  /*13810*/  IMAD.WIDE R170, R135, 0x4, R154 ;  /* 0x0000000487aa7825 */ /* 0x004fc800078e029a */
[C---:B---3--:R-:W-:Y:S01]  /*13820*/  IMAD.WIDE R158, R135.reuse, 0x4, R152 ;  /* 0x00000004879e7825 */ /* 0x048fe200078e0298 */
        /* <DEDUP_REMOVED lines=13> */
[----:B------:R-:W-:-:S03]  /*13900*/  ISETP.GE.U32.AND P6, PT, R0, 0x7ffffe7c, PT ;  /* 0x7ffffe7c0000780c */ /* 0x000fc60003fc6070 */
[----:B------:R-:W-:Y:S01]  /*13910*/  LDGSTS.E [R134+0x7000c], desc[UR22][R212.64], !P2 ;  /* 0x7000c000d4867fae */ /* 0x000fe2000d1a1016 */
[----:B--2---:R-:W-:-:S09]  /*13920*/  IMAD.WIDE R166, R135, 0x4, R154 ;  /* 0x0000000487a67825 */ /* 0x004fd200078e029a */
        /* <DEDUP_REMOVED lines=15> */
[----:B--2---:R-:W-:-:S03]  /*13a20*/  IMAD.WIDE R226, R135, 0x4, R154 ;  /* 0x0000000487e27825 */ /* 0x004fc600078e029a */
[----:B------:R-:W2:Y:S04]  /*13a30*/  LDL.LU.64 R154, [R1+0x680] ;  /* 0x00068000019a7983 */ /* 0x000ea80000300a00 */
[----:B------:R-:W-:Y:S01]  /*13a40*/  STL.64 [R1+0xcf0], R226 ;  /* 0x000cf0e201007387 */ /* 0x000fe20000100a00 */
[----:B---3--:R-:W-:-:S03]  /*13a50*/  IMAD.WIDE R222, R135, 0x4, R152 ;  /* 0x0000000487de7825 */ /* 0x008fc600078e0298 */
[----:B------:R-:W3:Y:S04]  /*13a60*/  LDL.LU.64 R152, [R1+0x678] ;  /* 0x0006780001987983 */ /* 0x000ee80000300a00 */
[----:B------:R-:W-:Y:S01]  /*13a70*/  STL.64 [R1+0xcf8], R222 ;  /* 0x000cf8de01007387 */ /* 0x000fe20000100a00 */
[----:B----4-:R-:W-:-:S03]  /*13a80*/  IMAD.WIDE R220, R135, 0x4, R150 ;  /* 0x0000000487dc7825 */ /* 0x010fc600078e0296 */
        /* <DEDUP_REMOVED lines=15> */
[----:B------:R-:W4:Y:S04]  /*13b80*/  LDL.LU.64 R150, [R1+0x648] ;  /* 0x0006480001967983 */ /* 0x000f280000300a00 */
[----:B------:R-:W-:Y:S01]  /*13b90*/  STL.64 [R1+0xd28], R204 ;  /* 0x000d28cc01007387 */ /* 0x000fe20000100a00 */
[----:B------:R-:W-:-:S03]  /*13ba0*/  IMAD.WIDE R202, R135, 0x4, R172 ;  /* 0x0000000487ca7825 */ /* 0x000fc600078e02ac */
        /* <DEDUP_REMOVED lines=15> */
[----:B------:R-:W4:Y:S04]  /*13ca0*/  LDL.LU.64 R172, [R1+0x618] ;  /* 0x0006180001ac7983 */ /* 0x000f280000300a00 */
[----:B------:R-:W-:Y:S01]  /*13cb0*/  STL.64 [R1+0xd60], R186 ;  /* 0x000d60ba01007387 */ /* 0x000fe20000100a00 */
[----:B------:R-:W-:-:S03]  /*13cc0*/  IMAD.WIDE R184, R135, 0x4, R156 ;  /* 0x0000000487b87825 */ /* 0x000fc600078e029c */
[----:B------:R-:W4:Y:S04]  /*13cd0*/  LDL.LU.64 R156, [R1+0x610] ;  /* 0x00061000019c7983 */ /* 0x000f280000300a00 */
[----:B------:R-:W-:Y:S01]  /*13ce0*/  STL.64 [R1+0xd68], R184 ;  /* 0x000d68b801007387 */ /* 0x000fe20000100a00 */
[----:B------:R-:W-:Y:S02]  /*13cf0*/  VIADD R0, R145, 0xfffffefa ;  /* 0xfffffefa91007836 */ /* 0x000fe40000000000 */
[----:B------:R-:W1:Y:S03]  /*13d00*/  LDC R145, c[0x0][0x3a0] ;  /* 0x0000e800ff917b82 */ /* 0x000e660000000800 */
[----:B------:R-:W-:Y:S01]  /*13d10*/  ISETP.GE.U32.AND P5, PT, R0, 0x7ffffe7b, PT ;  /* 0x7ffffe7b0000780c */ /* 0x000fe20003fa6070 */
[----:B-1----:R-:W-:-:S04]  /*13d20*/  VIADD R0, R149, 0xfffffef9 ;  /* 0xfffffef995007836 */ /* 0x002fc80000000000 */
[----:B------:R-:W1:Y:S01]  /*13d30*/  LDC R149, c[0x0][0x3a0] ;  /* 0x0000e800ff957b82 */ /* 0x000e620000000800 */
[----:B------:R-:W-:Y:S01]  /*13d40*/  ISETP.GE.U32.AND P4, PT, R0, 0x7ffffe7a, PT ;  /* 0x7ffffe7a0000780c */ /* 0x000fe20003f86070 */
[----:B------:R-:W-:-:S05]  /*13d50*/  VIADD R0, R148, 0xfffffef8 ;  /* 0xfffffef894007836 */ /* 0x000fca0000000000 */
[----:B------:R-:W-:Y:S01]  /*13d60*/  ISETP.GE.U32.AND P2, PT, R0, 0x7ffffe79, PT ;  /* 0x7ffffe790000780c */ /* 0x000fe20003f46070 */
[----:B------:R-:W1:Y:S01]  /*13d70*/  LDC R148, c[0x0][0x3a0] ;  /* 0x0000e800ff947b82 */ /* 0x000e620000000800 */
[----:B------:R-:W-:Y:S01]  /*13d80*/  IADD3 R0, PT, PT, R2, -0x109, RZ ;  /* 0xfffffef702007810 */ /* 0x000fe20007ffe0ff */
[----:B------:R-:W-:Y:S06]  /*13d90*/  LDGSTS.E [R134+0x70014], desc[UR22][R200.64], !P5 ;  /* 0x70014000c8867fae */ /* 0x000fec000e9a1016 */
[----:B------:R-:W1:Y:S01]  /*13da0*/  LDC R2, c[0x0][0x3a0] ;  /* 0x0000e800ff027b82 */ /* 0x000e620000000800 */
[----:B------:R-:W-:Y:S01]  /*13db0*/  ISETP.GE.U32.AND P6, PT, R0, 0x7ffffe78, PT ;  /* 0x7ffffe780000780c */ /* 0x000fe20003fc6070 */
[----:B------:R-:W-:Y:S04]  /*13dc0*/  LDGSTS.E [R134+0x70018], desc[UR22][R194.64], !P4 ;  /* 0x70018000c2867fae */ /* 0x000fe8000e1a1016 */
[----:B------:R-:W-:Y:S01]  /*13dd0*/  LDGSTS.E [R134+0x7001c], desc[UR22][R188.64], !P2 ;  /* 0x7001c000bc867fae */ /* 0x000fe2000d1a1016 */
[----:B-1----:R-:W-:-:S05]  /*13de0*/  VIADD R0, R149, 0xfffffef6 ;  /* 0xfffffef695007836 */ /* 0x002fca0000000000 */
[----:B------:R-:W-:Y:S01]  /*13df0*/  ISETP.GE.U32.AND P5, PT, R0, 0x7ffffe77, PT ;  /* 0x7ffffe770000780c */ /* 0x000fe20003fa6070 */
[----:B------:R-:W-:Y:S01]  /*13e00*/  VIADD R0, R145, 0xfffffef5 ;  /* 0xfffffef591007836 */ /* 0x000fe20000000000 */
[----:B------:R-:W-:Y:S01]  /*13e10*/  LDGSTS.E [R134+0x70020], desc[UR22][R182.64], !P6 ;  /* 0x70020000b6867fae */ /* 0x000fe2000f1a1016 */
[----:B------:R-:W1:Y:S03]  /*13e20*/  LDC R145, c[0x0][0x3a0] ;  /* 0x0000e800ff917b82 */ /* 0x000e660000000800 */
[----:B------:R-:W-:Y:S01]  /*13e30*/  ISETP.GE.U32.AND P4, PT, R0, 0x7ffffe76, PT ;  /* 0x7ffffe760000780c */ /* 0x000fe20003f86070 */
[----:B------:R-:W-:-:S04]  /*13e40*/  VIADD R0, R2, 0xfffffef4 ;  /* 0xfffffef402007836 */ /* 0x000fc80000000000 */
[----:B------:R-:W1:Y:S02]  /*13e50*/  LDC R2, c[0x0][0x3a0] ;  /* 0x0000e800ff027b82 */ /* 0x000e640000000800 */
[----:B------:R-:W-:Y:S01]  /*13e60*/  LDGSTS.E [R134+0x70024], desc[UR22][R176.64], !P5 ;  /* 0x70024000b0867fae */ /* 0x000fe2000e9a1016 */
[----:B------:R-:W-:Y:S01]  /*13e70*/  ISETP.GE.U32.AND P2, PT, R0, 0x7ffffe75, PT ;  /* 0x7ffffe750000780c */ /* 0x000fe20003f46070 */
[----:B------:R-:W-:-:S04]  /*13e80*/  VIADD R0, R148, 0xfffffef3 ;  /* 0xfffffef394007836 */ /* 0x000fc80000000000 */
[----:B------:R-:W-:Y:S01]  /*13e90*/  LDGSTS.E [R134+0x70028], desc[UR22][R170.64], !P4 ;  /* 0x70028000aa867fae */ /* 0x000fe2000e1a1016 */
[----:B------:R-:W1:Y:S01]  /*13ea0*/  LDC R148, c[0x0][0x3a0] ;  /* 0x0000e800ff947b82 */ /* 0x000e620000000800 */
[----:B------:R-:W-:Y:S01]  /*13eb0*/  ISETP.GE.U32.AND P6, PT, R0, 0x7ffffe74, PT ;  /* 0x7ffffe740000780c */ /* 0x000fe20003fc6070 */
[----:B-1----:R-:W-:-:S06]  /*13ec0*/  VIADD R0, R145, 0xfffffef2 ;  /* 0xfffffef291007836 */ /* 0x002fcc0000000000 */
[----:B------:R-:W1:Y:S01]  /*13ed0*/  LDC R145, c[0x0][0x3a0] ;  /* 0x0000e800ff917b82 */ /* 0x000e620000000800 */
[----:B------:R-:W-:Y:S01]  /*13ee0*/  LDGSTS.E [R134+0x7002c], desc[UR22][R158.64], !P2 ;  /* 0x7002c0009e867fae */ /* 0x000fe2000d1a1016 */
[----:B------:R-:W-:-:S04]  /*13ef0*/  ISETP.GE.U32.AND P5, PT, R0, 0x7ffffe73, PT ;  /* 0x7ffffe730000780c */ /* 0x000fc80003fa6070 */
[----:B------:R-:W-:Y:S01]  /*13f00*/  LDGSTS.E [R134+0x70030], desc[UR22][R160.64], !P6 ;  /* 0x70030000a0867fae */ /* 0x000fe2000f1a1016 */
[----:B------:R-:W-:Y:S02]  /*13f10*/  IADD3 R0, PT, PT, R2, -0x10f, RZ ;  /* 0xfffffef102007810 */ /* 0x000fe40007ffe0ff */
[----:B------:R-:W1:Y:S02]  /*13f20*/  LDC R2, c[0x0][0x3a0] ;  /* 0x0000e800ff027b82 */ /* 0x000e640000000800 */
[----:B------:R-:W-:Y:S01]  /*13f30*/  ISETP.GE.U32.AND P4, PT, R0, 0x7ffffe72, PT ;  /* 0x7ffffe720000780c */ /* 0x000fe20003f86070 */
[----:B------:R-:W-:-:S03]  /*13f40*/  VIADD R0, R148, 0xfffffef0 ;  /* 0xfffffef094007836 */ /* 0x000fc60000000000 */
[----:B------:R-:W-:Y:S02]  /*13f50*/  LDGSTS.E [R134+0x70034], desc[UR22][R162.64], !P5 ;  /* 0x70034000a2867fae */ /* 0x000fe4000e9a1016 */
[----:B------:R-:W1:Y:S01]  /*13f60*/  LDC R148, c[0x0][0x3a0] ;  /* 0x0000e800ff947b82 */ /* 0x000e620000000800 */
[----:B------:R-:W-:Y:S01]  /*13f70*/  ISETP.GE.U32.AND P2, PT, R0, 0x7ffffe71, PT ;  /* 0x7ffffe710000780c */ /* 0x000fe20003f46070 */
[----:B-1----:R-:W-:-:S05]  /*13f80*/  VIADD R0, R145, 0xfffffeef ;  /* 0xfffffeef91007836 */ /* 0x002fca0000000000 */
[----:B------:R-:W-:Y:S01]  /*13f90*/  LDGSTS.E [R134+0x70038], desc[UR22][R164.64], !P4 ;  /* 0x70038000a4867fae */ /* 0x000fe2000e1a1016 */
[----:B------:R-:W1:Y:S01]  /*13fa0*/  LDC R145, c[0x0][0x3a0] ;  /* 0x0000e800ff917b82 */ /* 0x000e620000000800 */
[----:B------:R-:W-:Y:S01]  /*13fb0*/  ISETP.GE.U32.AND P6, PT, R0, 0x7ffffe70, PT ;  /* 0x7ffffe700000780c */ /* 0x000fe20003fc6070 */
[----:B------:R-:W-:-:S04]  /*13fc0*/  VIADD R0, R2, 0xfffffeee ;  /* 0xfffffeee02007836 */ /* 0x000fc80000000000 */
[----:B------:R-:W-:Y:S02]  /*13fd0*/  LDGSTS.E [R134+0x7003c], desc[UR22][R166.64], !P2 ;  /* 0x7003c000a6867fae */ /* 0x000fe4000d1a1016 */
[----:B------:R-:W2:Y:S01]  /*13fe0*/  LDC R2, c[0x0][0x3a0] ;  /* 0x0000e800ff027b82 */ /* 0x000ea20000000800 */
[----:B------:R-:W-:Y:S01]  /*13ff0*/  ISETP.GE.U32.AND P5, PT, R0, 0x7ffffe6f, PT ;  /* 0x7ffffe6f0000780c */ /* 0x000fe20003fa6070 */
[----:B------:R-:W-:-:S04]  /*14000*/  VIADD R0, R148, 0xfffffeed ;  /* 0xfffffeed94007836 */ /* 0x000fc80000000000 */
[----:B------:R-:W-:Y:S02]  /*14010*/  LDGSTS.E [R134+0x70040], desc[UR22][R168.64], !P6 ;  /* 0x70040000a8867fae */ /* 0x000fe4000f1a1016 */
[----:B------:R-:W2:Y:S01]  /*14020*/  LDC R148, c[0x0][0x3a0] ;  /* 0x0000e800ff947b82 */ /* 0x000ea20000000800 */
[----:B------:R-:W-:Y:S01]  /*14030*/  ISETP.GE.U32.AND P4, PT, R0, 0x7ffffe6e, PT ;  /* 0x7ffffe6e0000780c */ /* 0x000fe20003f86070 */
[----:B-1----:R-:W-:-:S06]  /*14040*/  VIADD R0, R145, 0xfffffeec ;  /* 0xfffffeec91007836 */ /* 0x002fcc0000000000 */
[----:B------:R-:W1:Y:S01]  /*14050*/  LDC R145, c[0x0][0x3a0] ;  /* 0x0000e800ff917b82 */ /* 0x000e620000000800 */
[----:B------:R-:W-:Y:S01]  /*14060*/  LDGSTS.E [R134+0x70044], desc[UR22][R234.64], !P5 ;  /* 0x70044000ea867fae */ /* 0x000fe2000e9a1016 */
[----:B------:R-:W-:Y:S01]  /*14070*/  ISETP.GE.U32.AND P2, PT, R0, 0x7ffffe6d, PT ;  /* 0x7ffffe6d0000780c */ /* 0x000fe20003f46070 */
        /* <DEDUP_REMOVED lines=8> */
[----:B------:R-:W4:Y:S04]  /*14100*/  LDL.LU.64 R150, [R1+0x5f8] ;  /* 0x0005f80001967983 */ /* 0x000f280000300a00 */
[----:B------:R-:W2:Y:S01]  /*14110*/  LDL.LU.64 R138, [R1+0x5f0] ;  /* 0x0005f000018a7983 */ /* 0x000ea20000300a00 */
[----:B------:R-:W-:Y:S02]  /*14120*/  IADD3 R0, PT, PT, R2, -0x115, RZ ;  /* 0xfffffeeb02007810 */ /* 0x000fe40007ffe0ff */
[----:B------:R-:W1:Y:S01]  /*14130*/  LDC R2, c[0x0][0x3a0] ;  /* 0x0000e800ff027b82 */ /* 0x000e620000000800 */
[----:B------:R-:W-:Y:S01]  /*14140*/  LDGSTS.E [R134+0x7004c], desc[UR22][R228.64], !P2 ;  /* 0x7004c000e4867fae */ /* 0x000fe2000d1a1016 */
[----:B------:R-:W-:Y:S01]  /*14150*/  ISETP.GE.U32.AND P6, PT, R0, 0x7ffffe6c, PT ;  /* 0x7ffffe6c0000780c */ /* 0x000fe20003fc6070 */
[----:B------:R-:W-:-:S05]  /*14160*/  VIADD R0, R148, 0xfffffeea ;  /* 0xfffffeea94007836 */ /* 0x000fca0000000000 */
[----:B------:R-:W1:Y:S01]  /*14170*/  LDC R148, c[0x0][0x3a0] ;  /* 0x0000e800ff947b82 */ /* 0x000e620000000800 */
[----:B------:R-:W-:Y:S01]  /*14180*/  ISETP.GE.U32.AND P5, PT, R0, 0x7ffffe6b, PT ;  /* 0x7ffffe6b0000780c */ /* 0x000fe20003fa6070 */
[----:B-1----:R-:W-:-:S05]  /*14190*/  VIADD R0, R145, 0xfffffee9 ;  /* 0xfffffee991007836 */ /* 0x002fca0000000000 */
[----:B------:R-:W-:Y:S01]  /*141a0*/  LDGSTS.E [R134+0x70050], desc[UR22][R226.64], !P6 ;  /* 0x70050000e2867fae */ /* 0x000fe2000f1a1016 */
[----:B------:R-:W1:Y:S01]  /*141b0*/  LDC R145, c[0x0][0x3a0] ;  /* 0x0000e800ff917b82 */ /* 0x000e620000000800 */
[----:B------:R-:W-:-:S05]  /*141c0*/  ISETP.GE.U32.AND P4, PT, R0, 0x7ffffe6a, PT ;  /* 0x7ffffe6a0000780c */ /* 0x000fca0003f86070 */
[----:B------:R-:W-:Y:S01]  /*141d0*/  LDGSTS.E [R134+0x70054], desc[UR22][R222.64], !P5 ;  /* 0x70054000de867fae */ /* 0x000fe2000e9a1016 */
[----:B------:R-:W-:Y:S02]  /*141e0*/  VIADD R0, R2, 0xfffffee8 ;  /* 0xfffffee802007836 */ /* 0x000fe40000000000 */
[----:B------:R-:W1:Y:S03]  /*141f0*/  LDC R2, c[0x0][0x3a0] ;  /* 0x0000e800ff027b82 */ /* 0x000e660000000800 */
[----:B------:R-:W-:Y:S02]  /*14200*/  ISETP.GE.U32.AND P2, PT, R0, 0x7ffffe69, PT ;  /* 0x7ffffe690000780c */ /* 0x000fe40003f46070 */
[----:B------:R-:W-:Y:S01]  /*14210*/  LDGSTS.E [R134+0x70058], desc[UR22][R220.64], !P4 ;  /* 0x70058000dc867fae */ /* 0x000fe2000e1a1016 */
[----:B------:R-:W-:Y:S02]  /*14220*/  VIADD R0, R148, 0xfffffee7 ;  /* 0xfffffee794007836 */ /* 0x000fe40000000000 */
[----:B------:R-:W1:Y:S03]  /*14230*/  LDC R148, c[0x0][0x3a0] ;  /* 0x0000e800ff947b82 */ /* 0x000e660000000800 */
[----:B------:R-:W-:Y:S01]  /*14240*/  ISETP.GE.U32.AND P6, PT, R0, 0x7ffffe68, PT ;  /* 0x7ffffe680000780c */ /* 0x000fe20003fc6070 */
[----:B-1----:R-:W-:-:S04]  /*14250*/  VIADD R0, R145, 0xfffffee6 ;  /* 0xfffffee691007836 */ /* 0x002fc80000000000 */
[----:B------:R-:W1:Y:S01]  /*14260*/  LDC R145, c[0x0][0x3a0] ;  /* 0x0000e800ff917b82 */ /* 0x000e620000000800 */
[----:B------:R-:W-:Y:S01]  /*14270*/  LDGSTS.E [R134+0x7005c], desc[UR22][R216.64], !P2 ;  /* 0x7005c000d8867fae */ /* 0x000fe2000d1a1016 */
[----:B------:R-:W-:Y:S02]  /*14280*/  ISETP.GE.U32.AND P5, PT, R0, 0x7ffffe67, PT ;  /* 0x7ffffe670000780c */ /* 0x000fe40003fa6070 */
[----:B------:R-:W-:-:S04]  /*14290*/  IADD3 R0, PT, PT, R2, -0x11b, RZ ;  /* 0xfffffee502007810 */ /* 0x000fc80007ffe0ff */
[----:B------:R-:W-:Y:S01]  /*142a0*/  LDGSTS.E [R134+0x70060], desc[UR22][R214.64], !P6 ;  /* 0x70060000d6867fae */ /* 0x000fe2000f1a1016 */
[----:B------:R-:W1:Y:S01]  /*142b0*/  LDC R2, c[0x0][0x3a0] ;  /* 0x0000e800ff027b82 */ /* 0x000e620000000800 */
[----:B------:R-:W-:Y:S01]  /*142c0*/  ISETP.GE.U32.AND P4, PT, R0, 0x7ffffe66, PT ;  /* 0x7ffffe660000780c */ /* 0x000fe20003f86070 */
[----:B------:R-:W-:-:S04]  /*142d0*/  VIADD R0, R148, 0xfffffee4 ;  /* 0xfffffee494007836 */ /* 0x000fc80000000000 */
[----:B------:R-:W-:Y:S02]  /*142e0*/  LDGSTS.E [R134+0x70064], desc[UR22][R210.64], !P5 ;  /* 0x70064000d2867fae */ /* 0x000fe4000e9a1016 */
[----:B------:R-:W1:Y:S01]  /*142f0*/  LDC R148, c[0x0][0x3a0] ;  /* 0x0000e800ff947b82 */ /* 0x000e620000000800 */
[----:B------:R-:W-:Y:S01]  /*14300*/  ISETP.GE.U32.AND P2, PT, R0, 0x7ffffe65, PT ;  /* 0x7ffffe650000780c */ /* 0x000fe20003f46070 */
[----:B-1----:R-:W-:-:S04]  /*14310*/  VIADD R0, R145, 0xfffffee3 ;  /* 0xfffffee391007836 */ /* 0x002fc80000000000 */
[----:B------:R-:W-:Y:S02]  /*14320*/  LDGSTS.E [R134+0x70068], desc[UR22][R208.64], !P4 ;  /* 0x70068000d0867fae */ /* 0x000fe4000e1a1016 */
[----:B------:R-:W1:Y:S01]  /*14330*/  LDC R145, c[0x0][0x3a0] ;  /* 0x0000e800ff917b82 */ /* 0x000e620000000800 */
[----:B------:R-:W-:Y:S01]  /*14340*/  ISETP.GE.U32.AND P6, PT, R0, 0x7ffffe64, PT ;  /* 0x7ffffe640000780c */ /* 0x000fe20003fc6070 */
[----:B------:R-:W-:-:S04]  /*14350*/  VIADD R0, R2, 0xfffffee2 ;  /* 0xfffffee202007836 */ /* 0x000fc80000000000 */
[----:B------:R-:W-:Y:S02]  /*14360*/  LDGSTS.E [R134+0x7006c], desc[UR22][R204.64], !P2 ;  /* 0x7006c000cc867fae */ /* 0x000fe4000d1a1016 */
[----:B------:R-:W1:Y:S01]  /*14370*/  LDC R2, c[0x0][0x3a0] ;  /* 0x0000e800ff027b82 */ /* 0x000e620000000800 */
[----:B------:R-:W-:Y:S01]  /*14380*/  ISETP.GE.U32.AND P5, PT, R0, 0x7ffffe63, PT ;  /* 0x7ffffe630000780c */ /* 0x000fe20003fa6070 */
[----:B------:R-:W-:-:S04]  /*14390*/  VIADD R0, R148, 0xfffffee1 ;  /* 0xfffffee194007836 */ /* 0x000fc80000000000 */
[----:B------:R-:W-:Y:S02]  /*143a0*/  LDGSTS.E [R134+0x70070], desc[UR22][R202.64], !P6 ;  /* 0x70070000ca867fae */ /* 0x000fe4000f1a1016 */
[----:B------:R-:W1:Y:S01]  /*143b0*/  LDC R148, c[0x0][0x3a0] ;  /* 0x0000e800ff947b82 */ /* 0x000e620000000800 */
[----:B------:R-:W-:Y:S01]  /*143c0*/  ISETP.GE.U32.AND P4, PT, R0, 0x7ffffe62, PT ;  /* 0x7ffffe620000780c */ /* 0x000fe20003f86070 */
[----:B-1----:R-:W-:-:S06]  /*143d0*/  VIADD R0, R145, 0xfffffee0 ;  /* 0xfffffee091007836 */ /* 0x002fcc0000000000 */
[----:B------:R-:W1:Y:S01]  /*143e0*/  LDC R145, c[0x0][0x3a0] ;  /* 0x0000e800ff917b82 */ /* 0x000e620000000800 */
[----:B------:R-:W-:Y:S01]  /*143f0*/  LDGSTS.E [R134+0x70074], desc[UR22][R198.64], !P5 ;  /* 0x70074000c6867fae */ /* 0x000fe2000e9a1016 */
[----:B------:R-:W-:Y:S02]  /*14400*/  ISETP.GE.U32.AND P2, PT, R0, 0x7ffffe61, PT ;  /* 0x7ffffe610000780c */ /* 0x000fe40003f46070 */
[----:B------:R-:W-:Y:S02]  /*14410*/  IADD3 R0, PT, PT, R2, -0x121, RZ ;  /* 0xfffffedf02007810 */ /* 0x000fe40007ffe0ff */
[----:B------:R-:W-:Y:S02]  /*14420*/  LDGSTS.E [R134+0x70078], desc[UR22][R196.64], !P4 ;  /* 0x70078000c4867fae */ /* 0x000fe4000e1a1016 */
[----:B------:R-:W1:Y:S01]  /*14430*/  LDC R2, c[0x0][0x3a0] ;  /* 0x0000e800ff027b82 */ /* 0x000e620000000800 */
[----:B------:R-:W-:Y:S01]  /*14440*/  ISETP.GE.U32.AND P6, PT, R0, 0x7ffffe60, PT ;  /* 0x7ffffe600000780c */ /* 0x000fe20003fc6070 */
[----:B------:R-:W-:-:S05]  /*14450*/  VIADD R0, R148, 0xfffffede ;  /* 0xfffffede94007836 */ /* 0x000fca0000000000 */
[----:B------:R-:W-:Y:S01]  /*14460*/  LDGSTS.E [R134+0x7007c], desc[UR22][R192.64], !P2 ;  /* 0x7007c000c0867fae */ /* 0x000fe2000d1a1016 */
        /* <DEDUP_REMOVED lines=12> */
[----:B------:R-:W3:Y:S01]  /*14530*/  LDC R148, c[0x0][0x3a0] ;  /* 0x0000e800ff947b82 */ /* 0x000ee20000000800 */
[----:B------:R-:W-:Y:S01]  /*14540*/  ISETP.GE.U32.AND P6, PT, R0, 0x7ffffe5c, PT ;  /* 0x7ffffe5c0000780c */ /* 0x000fe20003fc6070 */
[----:B-1----:R-:W-:-:S06]  /*14550*/  VIADD R0, R145, 0xfffffeda ;  /* 0xfffffeda91007836 */ /* 0x002fcc0000000000 */
[----:B------:R-:W1:Y:S01]  /*14560*/  LDC R145, c[0x0][0x3a0] ;  /* 0x0000e800ff917b82 */ /* 0x000e620000000800 */
[----:B------:R-:W-:Y:S01]  /*14570*/  LDGSTS.E [R134+0x7008c], desc[UR22][R180.64], !P2 ;  /* 0x7008c000b4867fae */ /* 0x000fe2000d1a1016 */
[----:B------:R-:W-:Y:S02]  /*14580*/  ISETP.GE.U32.AND P5, PT, R0, 0x7ffffe5b, PT ;  /* 0x7ffffe5b0000780c */ /* 0x000fe40003fa6070 */
[----:B--2---:R-:W-:Y:S01]  /*14590*/  IADD3 R0, PT, PT, R2, -0x127, RZ ;  /* 0xfffffed902007810 */ /* 0x004fe20007ffe0ff */
[----:B------:R-:W-:-:S03]  /*145a0*/  IMAD.WIDE R172, R135, 0x4, R172 ;  /* 0x0000000487ac7825 */ /* 0x000fc600078e02ac */
[----:B------:R-:W2:Y:S01]  /*145b0*/  LDC R2, c[0x0][0x3a0] ;  /* 0x0000e800ff027b82 */ /* 0x000ea20000000800 */
[----:B------:R-:W-:Y:S01]  /*145c0*/  LDGSTS.E [R134+0x70090], desc[UR22][R178.64], !P6 ;  /* 0x70090000b2867fae */ /* 0x000fe2000f1a1016 */
[----:B------:R-:W-:Y:S01]  /*145d0*/  ISETP.GE.U32.AND P4, PT, R0, 0x7ffffe5a, PT ;  /* 0x7ffffe5a0000780c */ /* 0x000fe20003f86070 */
[----:B---3--:R-:W-:Y:S02]  /*145e0*/  VIADD R0, R148, 0xfffffed8 ;  /* 0xfffffed894007836 */ /* 0x008fe40000000000 */
[----:B------:R-:W-:-:S03]  /*145f0*/  IMAD.WIDE R156, R135, 0x4, R156 ;  /* 0x00000004879c7825 */ /* 0x000fc600078e029c */
[----:B------:R-:W3:Y:S01]  /*14600*/  LDC R148, c[0x0][0x3a0] ;  /* 0x0000e800ff947b82 */ /* 0x000ee20000000800 */
[----:B------:R-:W-:Y:S01]  /*14610*/  STL.64 [R1+0xd80], R174 ;  /* 0x000d80ae01007387 */ /* 0x000fe20000100a00 */
[----:B------:R-:W-:Y:S01]  /*14620*/  ISETP.GE.U32.AND P2, PT, R0, 0x7ffffe59, PT ;  /* 0x7ffffe590000780c */ /* 0x000fe20003f46070 */
[----:B-1----:R-:W-:Y:S02]  /*14630*/  VIADD R0, R145, 0xfffffed7 ;  /* 0xfffffed791007836 */ /* 0x002fe40000000000 */
[----:B------:R-:W-:Y:S03]  /*14640*/  LDGSTS.E [R134+0x70094], desc[UR22][R174.64], !P5 ;  /* 0x70094000ae867fae */ /* 0x000fe6000e9a1016 */
[----:B------:R-:W1:Y:S01]  /*14650*/  LDC R145, c[0x0][0x3a0] ;  /* 0x0000e800ff917b82 */ /* 0x000e620000000800 */
[----:B------:R-:W-:Y:S01]  /*14660*/  ISETP.GE.U32.AND P6, PT, R0, 0x7ffffe58, PT ;  /* 0x7ffffe580000780c */ /* 0x000fe20003fc6070 */
[----:B------:R-:W-:Y:S01]  /*14670*/  STL.64 [R1+0xd88], R172 ;  /* 0x000d88ac01007387 */ /* 0x000fe20000100a00 */
[----:B--2---:R-:W-:-:S03]  /*14680*/  VIADD R0, R2, 0xfffffed6 ;  /* 0xfffffed602007836 */ /* 0x004fc60000000000 */
[----:B------:R-:W-:Y:S02]  /*14690*/  STL.64 [R1+0xd90], R156 ;  /* 0x000d909c01007387 */ /* 0x000fe40000100a00 */
[----:B------:R-:W2:Y:S01]  /*146a0*/  LDC R2, c[0x0][0x3a0] ;  /* 0x0000e800ff027b82 */ /* 0x000ea20000000800 */
[----:B------:R-:W-:Y:S01]  /*146b0*/  ISETP.GE.U32.AND P5, PT, R0, 0x7ffffe57, PT ;  /* 0x7ffffe570000780c */ /* 0x000fe20003fa6070 */
[----:B------:R-:W-:Y:S01]  /*146c0*/  LDGSTS.E [R134+0x70098], desc[UR22][R172.64], !P4 ;  /* 0x70098000ac867fae */ /* 0x000fe2000e1a1016 */
[----:B---3--:R-:W-:-:S03]  /*146d0*/  VIADD R0, R148, 0xfffffed5 ;  /* 0xfffffed594007836 */ /* 0x008fc60000000000 */
[----:B------:R-:W-:Y:S02]  /*146e0*/  LDGSTS.E [R134+0x7009c], desc[UR22][R156.64], !P2 ;  /* 0x7009c0009c867fae */ /* 0x000fe4000d1a1016 */
[----:B------:R-:W3:Y:S01]  /*146f0*/  LDC R148, c[0x0][0x3a0] ;  /* 0x0000e800ff947b82 */ /* 0x000ee20000000800 */
[----:B------:R-:W-:Y:S01]  /*14700*/  ISETP.GE.U32.AND P4, PT, R0, 0x7ffffe56, PT ;  /* 0x7ffffe560000780c */ /* 0x000fe20003f86070 */
[----:B-1----:R-:W-:-:S06]  /*14710*/  VIADD R0, R145, 0xfffffed4 ;  /* 0xfffffed491007836 */ /* 0x002fcc0000000000 */
[----:B------:R-:W1:Y:S01]  /*14720*/  LDC R145, c[0x0][0x3a0] ;  /* 0x0000e800ff917b82 */ /* 0x000e620000000800 */
[----:B------:R-:W-:Y:S02]  /*14730*/  ISETP.GE.U32.AND P2, PT, R0, 0x7ffffe55, PT ;  /* 0x7ffffe550000780c */ /* 0x000fe40003f46070 */
[----:B--2---:R-:W-:-:S05]  /*14740*/  IADD3 R0, PT, PT, R2, -0x12d, RZ ;  /* 0xfffffed302007810 */ /* 0x004fca0007ffe0ff */
[----:B------:R-:W2:Y:S01]  /*14750*/  LDC R2, c[0x0][0x3a0] ;  /* 0x0000e800ff027b82 */ /* 0x000ea20000000800 */
[----:B------:R-:W-:-:S04]  /*14760*/  IMAD.WIDE R154, R135, 0x4, R154 ;  /* 0x00000004879a7825 */ /* 0x000fc800078e029a */
[C---:B------:R-:W-:Y:S01]  /*14770*/  IMAD.WIDE R152, R135.reuse, 0x4, R152 ;  /* 0x0000000487987825 */ /* 0x040fe200078e0298 */
[----:B------:R-:W-:Y:S03]  /*14780*/  STL.64 [R1+0xd98], R154 ;  /* 0x000d989a01007387 */ /* 0x000fe60000100a00 */
[----:B----4-:R-:W-:Y:S01]  /*14790*/  IMAD.WIDE R150, R135, 0x4, R150 ;  /* 0x0000000487967825 */ /* 0x010fe200078e0296 */
[----:B------:R-:W-:Y:S04]  /*147a0*/  STL.64 [R1+0xda0], R152 ;  /* 0x000da09801007387 */ /* 0x000fe80000100a00 */
[----:B------:R4:W-:Y:S04]  /*147b0*/  STL.64 [R1+0xda8], R150 ;  /* 0x000da89601007387 */ /* 0x0009e80000100a00 */
[----:B------:R-:W4:Y:S04]  /*147c0*/  LDL.LU.64 R140, [R1] ;  /* 0x00000000018c7983 */ /* 0x000f280000300a00 */
[----:B------:R-:W4:Y:S04]  /*147d0*/  LDL.LU.64 R212, [R1+0x8] ;  /* 0x0000080001d47983 */ /* 0x000f280000300a00 */
[----:B------:R-:W4:Y:S04]  /*147e0*/  LDL.LU.64 R218, [R1+0x10] ;  /* 0x0000100001da7983 */ /* 0x000f280000300a00 */
[----:B------:R-:W4:Y:S04]  /*147f0*/  LDL.LU.64 R224, [R1+0x18] ;  /* 0x0000180001e07983 */ /* 0x000f280000300a00 */
[----:B------:R-:W4:Y:S04]  /*14800*/  LDL.LU.64 R230, [R1+0x20] ;  /* 0x0000200001e67983 */ /* 0x000f280000300a00 */
[----:B------:R-:W-:Y:S01]  /*14810*/  LDGSTS.E [R134+0x700a0], desc[UR22][R154.64], !P6 ;  /* 0x700a00009a867fae */ /* 0x000fe2000f1a1016 */
[----:B------:R-:W-:Y:S01]  /*14820*/  ISETP.GE.U32.AND P6, PT, R0, 0x7ffffe54, PT ;  /* 0x7ffffe540000780c */ /* 0x000fe20003fc6070 */
[----:B---3--:R-:W-:-:S02]  /*14830*/  VIADD R0, R148, 0xfffffed2 ;  /* 0xfffffed294007836 */ /* 0x008fc40000000000 */
[----:B------:R-:W-:Y:S01]  /*14840*/  IMAD.WIDE R148, R135, 0x4, R138 ;  /* 0x0000000487947825 */ /* 0x000fe200078e028a */
[----:B------:R-:W-:Y:S04]  /*14850*/  LDGSTS.E [R134+0x700a4], desc[UR22][R152.64], !P5 ;  /* 0x700a400098867fae */ /* 0x000fe8000e9a1016 */
[----:B------:R-:W3:Y:S01]  /*14860*/  LDL.LU.64 R138, [R1+0x28] ;  /* 0x00002800018a7983 */ /* 0x000ee20000300a00 */
[----:B------:R-:W-:Y:S01]  /*14870*/  ISETP.GE.U32.AND P5, PT, R0, 0x7ffffe53, PT ;  /* 0x7ffffe530000780c */ /* 0x000fe20003fa6070 */
[----:B-1----:R-:W-:Y:S02]  /*14880*/  VIADD R0, R145, 0xfffffed1 ;  /* 0xfffffed191007836 */ /* 0x002fe40000000000 */
[----:B------:R-:W1:Y:S01]  /*14890*/  LDC R145, c[0x0][0x3a0] ;  /* 0x0000e800ff917b82 */ /* 0x000e620000000800 */
[----:B------:R4:W-:Y:S02]  /*148a0*/  LDGSTS.E [R134+0x700a8], desc[UR22][R150.64], !P4 ;  /* 0x700a800096867fae */ /* 0x0009e4000e1a1016 */
[----:B------:R-:W-:Y:S01]  /*148b0*/  ISETP.GE.U32.AND P4, PT, R0, 0x7ffffe52, PT ;  /* 0x7ffffe520000780c */ /* 0x000fe20003f86070 */
[----:B--2---:R-:W-:Y:S01]  /*148c0*/  VIADD R0, R2, 0xfffffed0 ;  /* 0xfffffed002007836 */ /* 0x004fe20000000000 */
[----:B------:R2:W-:Y:S03]  /*148d0*/  LDGSTS.E [R134+0x700ac], desc[UR22][R148.64], !P2 ;  /* 0x700ac00094867fae */ /* 0x0005e6000d1a1016 */
[----:B------:R-:W2:Y:S01]  /*148e0*/  LDC R2, c[0x0][0x3a0] ;  /* 0x0000e800ff027b82 */ /* 0x000ea20000000800 */
[----:B------:R-:W-:Y:S01]  /*148f0*/  ISETP.GE.U32.AND P2, PT, R0, 0x7ffffe51, PT ;  /* 0x7ffffe510000780c */ /* 0x000fe20003f46070 */
[----:B------:R-:W-:-:S06]  /*14900*/  VIADD R0, R252, 0xfffffecf ;  /* 0xfffffecffc007836 */ /* 0x000fcc0000000000 */
[----:B------:R-:W4:Y:S01]  /*14910*/  LDC R252, c[0x0][0x3a0] ;  /* 0x0000e800fffc7b82 */ /* 0x000f220000000800 */
[----:B------:R-:W-:-:S04]  /*14920*/  IMAD.WIDE R242, R135, 0x4, R242 ;  /* 0x0000000487f27825 */ /* 0x000fc800078e02f2 */
[----:B------:R-:W-:Y:S01]  /*14930*/  IMAD.WIDE R244, R135, 0x4, R244 ;  /* 0x0000000487f47825 */ /* 0x000fe200078e02f4 */
[----:B------:R-:W-:Y:S01]  /*14940*/  LDGSTS.E [R134+0x700b0], desc[UR22][R242.64], !P6 ;  /* 0x700b0000f2867fae */ /* 0x000fe2000f1a1016 */
[----:B------:R-:W-:Y:S01]  /*14950*/  ISETP.GE.U32.AND P6, PT, R0, 0x7ffffe50, PT ;  /* 0x7ffffe500000780c */ /* 0x000fe20003fc6070 */
[----:B----4-:R-:W4:Y:S01]  /*14960*/  LDC R150, c[0x0][0x3a0] ;  /* 0x0000e800ff967b82 */ /* 0x010f220000000800 */
[----:B-1----:R-:W-:Y:S01]  /*14970*/  VIADD R0, R145, 0xfffffece ;  /* 0xfffffece91007836 */ /* 0x002fe20000000000 */
[----:B------:R-:W-:Y:S01]  /*14980*/  LDGSTS.E [R134+0x700b4], desc[UR22][R244.64], !P5 ;  /* 0x700b4000f4867fae */ /* 0x000fe2000e9a1016 */
[----:B------:R-:W-:-:S05]  /*14990*/  IMAD.WIDE R246, R135, 0x4, R246 ;  /* 0x0000000487f67825 */ /* 0x000fca00078e02f6 */
[----:B------:R-:W1:Y:S01]  /*149a0*/  LDC R145, c[0x0][0x3a0] ;  /* 0x0000e800ff917b82 */ /* 0x000e620000000800 */
[----:B------:R-:W-:Y:S01]  /*149b0*/  ISETP.GE.U32.AND P5, PT, R0, 0x7ffffe4f, PT ;  /* 0x7ffffe4f0000780c */ /* 0x000fe20003fa6070 */
[----:B------:R-:W-:Y:S01]  /*149c0*/  LDGSTS.E [R134+0x700b8], desc[UR22][R246.64], !P4 ;  /* 0x700b8000f6867fae */ /* 0x000fe2000e1a1016 */
[----:B--2---:R-:W-:-:S05]  /*149d0*/  IADD3 R0, PT, PT, R2, -0x133, RZ ;  /* 0xfffffecd02007810 */ /* 0x004fca0007ffe0ff */
[----:B------:R-:W2:Y:S01]  /*149e0*/  LDC R2, c[0x0][0x3a0] ;  /* 0x0000e800ff027b82 */ /* 0x000ea20000000800 */
[----:B------:R-:W-:Y:S01]  /*149f0*/  ISETP.GE.U32.AND P4, PT, R0, 0x7ffffe4e, PT ;  /* 0x7ffffe4e0000780c */ /* 0x000fe20003f86070 */
[----:B------:R-:W-:-:S06]  /*14a00*/  VIADD R0, R252, 0xfffffecc ;  /* 0xfffffeccfc007836 */ /* 0x000fcc0000000000 */
[----:B------:R-:W2:Y:S01]  /*14a10*/  LDC R252, c[0x0][0x3a0] ;  /* 0x0000e800fffc7b82 */ /* 0x000ea20000000800 */
[C---:B------:R-:W-:Y:S01]  /*14a20*/  IMAD.WIDE R248, R135.reuse, 0x4, R248 ;  /* 0x0000000487f87825 */ /* 0x040fe200078e02f8 */
[----:B------:R1:W-:Y:S03]  /*14a30*/  STL.64 [R1+0xdb0], R148 ;  /* 0x000db09401007387 */ /* 0x0003e60000100a00 */
[----:B------:R-:W-:Y:S01]  /*14a40*/  IMAD.WIDE R250, R135, 0x4, R250 ;  /* 0x0000000487fa7825 */ /* 0x000fe200078e02fa */
[----:B------:R-:W-:Y:S01]  /*14a50*/  LDGSTS.E [R134+0x700bc], desc[UR22][R248.64], !P2 ;  /* 0x700bc000f8867fae */ /* 0x000fe2000d1a1016 */
[----:B------:R-:W-:Y:S02]  /*14a60*/  ISETP.GE.U32.AND P2, PT, R0, 0x7ffffe4d, PT ;  /* 0x7ffffe4d0000780c */ /* 0x000fe40003f46070 */
[----:B-1----:R-:W-:Y:S01]  /*14a70*/  VIADD R0, R145, 0xfffffecb ;  /* 0xfffffecb91007836 */ /* 0x002fe20000000000 */
[----:B------:R-:W-:Y:S01]  /*14a80*/  STL.64 [R1+0xdb8], R242 ;  /* 0x000db8f201007387 */ /* 0x000fe20000100a00 */
[----:B------:R-:W1:Y:S03]  /*14a90*/  LDC R145, c[0x0][0x3a0] ;  /* 0x0000e800ff917b82 */ /* 0x000e660000000800 */
[----:B------:R-:W-:Y:S04]  /*14aa0*/  STL.64 [R1+0xdc0], R244 ;  /* 0x000dc0f401007387 */ /* 0x000fe80000100a00 */
[----:B------:R-:W-:Y:S04]  /*14ab0*/  STL.64 [R1+0xdc8], R246 ;  /* 0x000dc8f601007387 */ /* 0x000fe80000100a00 */
[----:B------:R-:W-:Y:S04]  /*14ac0*/  STL.64 [R1+0xdd0], R248 ;  /* 0x000dd0f801007387 */ /* 0x000fe80000100a00 */
[----:B------:R-:W-:Y:S01]  /*14ad0*/  LDGSTS.E [R134+0x700c0], desc[UR22][R250.64], !P6 ;  /* 0x700c0000fa867fae */ /* 0x000fe2000f1a1016 */
[----:B------:R-:W-:-:S03]  /*14ae0*/  ISETP.GE.U32.AND P6, PT, R0, 0x7ffffe4c, PT ;  /* 0x7ffffe4c0000780c */ /* 0x000fc60003fc6070 */
[----:B------:R-:W-:Y:S01]  /*14af0*/  STL.64 [R1+0xdd8], R250 ;  /* 0x000dd8fa01007387 */ /* 0x000fe20000100a00 */
[----:B--2---:R-:W-:Y:S02]  /*14b00*/  VIADD R0, R2, 0xfffffeca ;  /* 0xfffffeca02007836 */ /* 0x004fe40000000000 */
[----:B------:R-:W2:Y:S01]  /*14b10*/  LDC R2, c[0x0][0x3a0] ;  /* 0x0000e800ff027b82 */ /* 0x000ea20000000800 */
[----:B------:R-:W-:-:S04]  /*14b20*/  IMAD.WIDE R140, R135, 0x4, R140 ;  /* 0x00000004878c7825 */ /* 0x000fc800078e028c */
[----:B------:R-:W-:Y:S01]  /*14b30*/  IMAD.WIDE R148, R135, 0x4, R212 ;  /* 0x0000000487947825 */ /* 0x000fe200078e02d4 */
[----:B------:R1:W-:Y:S04]  /*14b40*/  STL.64 [R1], R140 ;  /* 0x0000008c01007387 */ /* 0x0003e80000100a00 */
[----:B------:R-:W-:Y:S04]  /*14b50*/  LDGSTS.E [R134+0x700c4], desc[UR22][R140.64], !P5 ;  /* 0x700c40008c867fae */ /* 0x000fe8000e9a1016 */
[----:B------:R2:W-:Y:S01]  /*14b60*/  LDGSTS.E [R134+0x700c8], desc[UR22][R148.64], !P4 ;  /* 0x700c800094867fae */ /* 0x0005e2000e1a1016 */
[----:B------:R-:W-:-:S03]  /*14b70*/  ISETP.GE.U32.AND P5, PT, R0, 0x7ffffe4b, PT ;  /* 0x7ffffe4b0000780c */ /* 0x000fc60003fa6070 */
[----:B-1----:R-:W4:Y:S04]  /*14b80*/  LDL.LU.64 R140, [R1+0x30] ;  /* 0x00003000018c7983 */ /* 0x002f280000300a00 */
[----:B------:R2:W-:Y:S04]  /*14b90*/  STL.64 [R1+0x8], R148 ;  /* 0x0000089401007387 */ /* 0x0005e80000100a00 */
[----:B------:R-:W4:Y:S01]  /*14ba0*/  LDL.LU.64 R212, [R1+0x38] ;  /* 0x0000380001d47983 */ /* 0x000f220000300a00 */
[----:B------:R-:W-:Y:S02]  /*14bb0*/  VIADD R0, R252, 0xfffffec9 ;  /* 0xfffffec9fc007836 */ /* 0x000fe40000000000 */
[C---:B---3--:R-:W-:Y:S01]  /*14bc0*/  IMAD.WIDE R138, R135.reuse, 0x4, R138 ;  /* 0x00000004878a7825 */ /* 0x048fe200078e028a */
[----:B------:R-:W1:Y:S03]  /*14bd0*/  LDC R252, c[0x0][0x3a0] ;  /* 0x0000e800fffc7b82 */ /* 0x000e660000000800 */
[----:B--2---:R-:W-:-:S05]  /*14be0*/  IMAD.WIDE R148, R135, 0x4, R218 ;  /* 0x0000000487947825 */ /* 0x004fca00078e02da */
[----:B------:R2:W-:Y:S04]  /*14bf0*/  STL.64 [R1+0x10], R148 ;  /* 0x0000109401007387 */ /* 0x0005e80000100a00 */
[----:B------:R2:W-:Y:S04]  /*14c00*/  LDGSTS.E [R134+0x700cc], desc[UR22][R148.64], !P2 ;  /* 0x700cc00094867fae */ /* 0x0005e8000d1a1016 */
[----:B------:R-:W3:Y:S01]  /*14c10*/  LDL.LU.64 R218, [R1+0x40] ;  /* 0x0000400001da7983 */ /* 0x000ee20000300a00 */
[----:B------:R-:W-:Y:S01]  /*14c20*/  ISETP.GE.U32.AND P4, PT, R0, 0x7ffffe4a, PT ;  /* 0x7ffffe4a0000780c */ /* 0x000fe20003f86070 */
[----:B--2---:R-:W-:-:S05]  /*14c30*/  IMAD.WIDE R148, R135, 0x4, R224 ;  /* 0x0000000487947825 */ /* 0x004fca00078e02e0 */
[----:B------:R2:W-:Y:S04]  /*14c40*/  STL.64 [R1+0x18], R148 ;  /* 0x0000189401007387 */ /* 0x0005e80000100a00 */
[----:B------:R2:W-:Y:S04]  /*14c50*/  LDGSTS.E [R134+0x700d0], desc[UR22][R148.64], !P6 ;  /* 0x700d000094867fae */ /* 0x0005e8000f1a1016 */
[----:B------:R-:W3:Y:S01]  /*14c60*/  LDL.LU.64 R224, [R1+0x48] ;  /* 0x0000480001e07983 */ /* 0x000ee20000300a00 */
[----:B--2---:R-:W-:-:S05]  /*14c70*/  IMAD.WIDE R148, R135, 0x4, R230 ;  /* 0x0000000487947825 */ /* 0x004fca00078e02e6 */
[----:B------:R-:W-:Y:S04]  /*14c80*/  STL.64 [R1+0x20], R148 ;  /* 0x0000209401007387 */ /* 0x000fe80000100a00 */
[----:B------:R-:W2:Y:S04]  /*14c90*/  LDL.LU.64 R230, [R1+0x50] ;  /* 0x0000500001e67983 */ /* 0x000ea80000300a00 */
[----:B------:R1:W-:Y:S04]  /*14ca0*/  LDGSTS.E [R134+0x700d4], desc[UR22][R148.64], !P5 ;  /* 0x700d400094867fae */ /* 0x0003e8000e9a1016 */
[----:B------:R1:W-:Y:S04]  /*14cb0*/  STL.64 [R1+0x28], R138 ;  /* 0x0000288a01007387 */ /* 0x0003e80000100a00 */
[----:B------:R-:W-:Y:S04]  /*14cc0*/  LDGSTS.E [R134+0x700d8], desc[UR22][R138.64], !P4 ;  /* 0x700d80008a867fae */ /* 0x000fe8000e1a1016 */
[----:B-1----:R-:W2:Y:S01]  /*14cd0*/  LDL.LU.64 R138, [R1+0x58] ;  /* 0x00005800018a7983 */ /* 0x002ea20000300a00 */
[----:B------:R-:W-:-:S02]  /*14ce0*/  VIADD R0, R145, 0xfffffec8 ;  /* 0xfffffec891007836 */ /* 0x000fc40000000000 */
[----:B------:R-:W1:Y:S03]  /*14cf0*/  LDC R145, c[0x0][0x3a0] ;  /* 0x0000e800ff917b82 */ /* 0x000e660000000800 */
[----:B------:R-:W-:Y:S02]  /*14d00*/  ISETP.GE.U32.AND P2, PT, R0, 0x7ffffe49, PT ;  /* 0x7ffffe490000780c */ /* 0x000fe40003f46070 */
[----:B------:R-:W-:-:S03]  /*14d10*/  IADD3 R0, PT, PT, R2, -0x139, RZ ;  /* 0xfffffec702007810 */ /* 0x000fc60007ffe0ff */
[----:B------:R-:W1:Y:S01]  /*14d20*/  LDC R2, c[0x0][0x3a0] ;  /* 0x0000e800ff027b82 */ /* 0x000e620000000800 */
[----:B------:R-:W-:Y:S01]  /*14d30*/  ISETP.GE.U32.AND P6, PT, R0, 0x7ffffe48, PT ;  /* 0x7ffffe480000780c */ /* 0x000fe20003fc6070 */
[----:B------:R-:W-:-:S06]  /*14d40*/  VIADD R0, R252, 0xfffffec6 ;  /* 0xfffffec6fc007836 */ /* 0x000fcc0000000000 */
[----:B------:R-:W4:Y:S01]  /*14d50*/  LDC R252, c[0x0][0x3a0] ;  /* 0x0000e800fffc7b82 */ /* 0x000f220000000800 */
[----:B------:R-:W-:Y:S01]  /*14d60*/  ISETP.GE.U32.AND P5, PT, R0, 0x7ffffe47, PT ;  /* 0x7ffffe470000780c */ /* 0x000fe20003fa6070 */
[----:B-1----:R-:W-:-:S06]  /*14d70*/  VIADD R0, R145, 0xfffffec5 ;  /* 0xfffffec591007836 */ /* 0x002fcc0000000000 */
[----:B------:R-:W1:Y:S01]  /*14d80*/  LDC R145, c[0x0][0x3a0] ;  /* 0x0000e800ff917b82 */ /* 0x000e620000000800 */
[----:B------:R-:W-:Y:S01]  /*14d90*/  ISETP.GE.U32.AND P4, PT, R0, 0x7ffffe46, PT ;  /* 0x7ffffe460000780c */ /* 0x000fe20003f86070 */
[----:B------:R-:W-:-:S06]  /*14da0*/  VIADD R0, R2, 0xfffffec4 ;  /* 0xfffffec402007836 */ /* 0x000fcc0000000000 */
[----:B------:R-:W1:Y:S01]  /*14db0*/  LDC R2, c[0x0][0x3a0] ;  /* 0x0000e800ff027b82 */ /* 0x000e620000000800 */
[----:B----4-:R-:W-:-:S05]  /*14dc0*/  IMAD.WIDE R140, R135, 0x4, R140 ;  /* 0x00000004878c7825 */ /* 0x010fca00078e028c */
[----:B------:R4:W-:Y:S01]  /*14dd0*/  STL.64 [R1+0x30], R140 ;  /* 0x0000308c01007387 */ /* 0x0009e20000100a00 */
[----:B------:R-:W-:-:S03]  /*14de0*/  IMAD.WIDE R148, R135, 0x4, R212 ;  /* 0x0000000487947825 */ /* 0x000fc600078e02d4 */
[----:B------:R-:W-:Y:S04]  /*14df0*/  LDGSTS.E [R134+0x700dc], desc[UR22][R140.64], !P2 ;  /* 0x700dc0008c867fae */ /* 0x000fe8000d1a1016 */
[----:B------:R3:W-:Y:S01]  /*14e00*/  LDGSTS.E [R134+0x700e0], desc[UR22][R148.64], !P6 ;  /* 0x700e000094867fae */ /* 0x0007e2000f1a1016 */
[----:B------:R-:W-:-:S03]  /*14e10*/  ISETP.GE.U32.AND P2, PT, R0, 0x7ffffe45, PT ;  /* 0x7ffffe450000780c */ /* 0x000fc60003f46070 */
[----:B----4-:R-:W4:Y:S04]  /*14e20*/  LDL.LU.64 R140, [R1+0x60] ;  /* 0x00006000018c7983 */ /* 0x010f280000300a00 */
[----:B------:R3:W-:Y:S04]  /*14e30*/  STL.64 [R1+0x38], R148 ;  /* 0x0000389401007387 */ /* 0x0007e80000100a00 */
[----:B------:R-:W4:Y:S01]  /*14e40*/  LDL.LU.64 R212, [R1+0x68] ;  /* 0x0000680001d47983 */ /* 0x000f220000300a00 */
[----:B------:R-:W-:Y:S02]  /*14e50*/  VIADD R0, R252, 0xfffffec3 ;  /* 0xfffffec3fc007836 */ /* 0x000fe40000000000 */
[----:B------:R-:W1:Y:S01]  /*14e60*/  LDC R252, c[0x0][0x3a0] ;  /* 0x0000e800fffc7b82 */ /* 0x000e620000000800 */
[----:B---3--:R-:W-:-:S05]  /*14e70*/  IMAD.WIDE R148, R135, 0x4, R218 ;  /* 0x0000000487947825 */ /* 0x008fca00078e02da */
[----:B------:R3:W-:Y:S04]  /*14e80*/  STL.64 [R1+0x40], R148 ;  /* 0x0000409401007387 */ /* 0x0007e80000100a00 */
[----:B------:R3:W-:Y:S04]  /*14e90*/  LDGSTS.E [R134+0x700e4], desc[UR22][R148.64], !P5 ;  /* 0x700e400094867fae */ /* 0x0007e8000e9a1016 */
[----:B------:R-:W4:Y:S01]  /*14ea0*/  LDL.LU.64 R218, [R1+0x70] ;  /* 0x0000700001da7983 */ /* 0x000f220000300a00 */
[----:B------:R-:W-:Y:S01]  /*14eb0*/  ISETP.GE.U32.AND P6, PT, R0, 0x7ffffe44, PT ;  /* 0x7ffffe440000780c */ /* 0x000fe20003fc6070 */
[----:B---3--:R-:W-:-:S05]  /*14ec0*/  IMAD.WIDE R148, R135, 0x4, R224 ;  /* 0x0000000487947825 */ /* 0x008fca00078e02e0 */
[----:B------:R2:W-:Y:S04]  /*14ed0*/  STL.64 [R1+0x48], R148 ;  /* 0x0000489401007387 */ /* 0x0005e80000100a00 */
[----:B------:R2:W-:Y:S04]  /*14ee0*/  LDGSTS.E [R134+0x700e8], desc[UR22][R148.64], !P4 ;  /* 0x700e800094867fae */ /* 0x0005e8000e1a1016 */
[----:B------:R-:W3:Y:S01]  /*14ef0*/  LDL.LU.64 R224, [R1+0x78] ;  /* 0x0000780001e07983 */ /* 0x000ee20000300a00 */
[----:B--2---:R-:W-:-:S05]  /*14f00*/  IMAD.WIDE R148, R135, 0x4, R230 ;  /* 0x0000000487947825 */ /* 0x004fca00078e02e6 */
[----:B------:R-:W-:Y:S04]  /*14f10*/  STL.64 [R1+0x50], R148 ;  /* 0x0000509401007387 */ /* 0x000fe80000100a00 */
[----:B------:R-:W2:Y:S01]  /*14f20*/  LDL.LU.64 R230, [R1+0x80] ;  /* 0x0000800001e67983 */ /* 0x000ea20000300a00 */
[----:B------:R-:W-:-:S03]  /*14f30*/  IMAD.WIDE R138, R135, 0x4, R138 ;  /* 0x00000004878a7825 */ /* 0x000fc600078e028a */
        /* <DEDUP_REMOVED lines=28> */
[----:B------:R-:W2:Y:S01]  /*15100*/  LDC R252, c[0x0][0x3a0] ;  /* 0x0000e800fffc7b82 */ /* 0x000ea20000000800 */
[----:B-1----:R-:W-:-:S05]  /*15110*/  IMAD.WIDE R148, R135, 0x4, R218 ;  /* 0x0000000487947825 */ /* 0x002fca00078e02da */
        /* <DEDUP_REMOVED lines=331> */
[----:B------:R1:W-:Y:S01]  /*165d0*/  STL.64 [R1+0x248], R148 ;  /* 0x0002489401007387 */ /* 0x0003e20000100a00 */
[----:B------:R-:W-:Y:S02]  /*165e0*/  VIADD R0, R252, 0xfffffe8d ;  /* 0xfffffe8dfc007836 */ /* 0x000fe40000000000 */
[----:B------:R-:W2:Y:S01]  /*165f0*/  LDC R252, c[0x0][0x3a0] ;  /* 0x0000e800fffc7b82 */ /* 0x000ea20000000800 */
[----:B------:R-:W4:Y:S01]  /*16600*/  LDL.LU.64 R212, [R1+0x480] ;  /* 0x0004800001d47983 */ /* 0x000f220000300a00 */
[----:B-1----:R-:W-:-:S05]  /*16610*/  IMAD.WIDE R148, R135, 0x4, R218 ;  /* 0x0000000487947825 */ /* 0x002fca00078e02da */
[----:B------:R3:W-:Y:S04]  /*16620*/  STL.64 [R1+0x230], R148 ;  /* 0x0002309401007387 */ /* 0x0007e80000100a00 */
[----:B------:R3:W-:Y:S01]  /*16630*/  LDGSTS.E [R134+0x701bc], desc[UR22][R148.64], !P2 ;  /* 0x701bc00094867fae */ /* 0x0007e2000d1a1016 */
[----:B------:R-:W-:-:S03]  /*16640*/  ISETP.GE.U32.AND P4, PT, R0, 0x7ffffe0e, PT ;  /* 0x7ffffe0e0000780c */ /* 0x000fc60003f86070 */
[----:B------:R-:W4:Y:S01]  /*16650*/  LDL.LU.64 R218, [R1+0x478] ;  /* 0x0004780001da7983 */ /* 0x000f220000300a00 */
        /* <DEDUP_REMOVED lines=16> */
[----:B------:R-:W2:Y:S01]  /*16760*/  LDC R2, c[0x0][0x3a0] ;  /* 0x0000e800ff027b82 */ /* 0x000ea20000000800 */
[----:B------:R-:W-:Y:S01]  /*16770*/  ISETP.GE.U32.AND P6, PT, R0, 0x7ffffe0c, PT ;  /* 0x7ffffe0c0000780c */ /* 0x000fe20003fc6070 */
[----:B------:R-:W-:-:S06]  /*16780*/  VIADD R0, R150, 0xfffffe8a ;  /* 0xfffffe8a96007836 */ /* 0x000fcc0000000000 */
[----:B------:R-:W4:Y:S01]  /*16790*/  LDC R150, c[0x0][0x3a0] ;  /* 0x0000e800ff967b82 */ /* 0x000f220000000800 */
[----:B------:R-:W-:Y:S01]  /*167a0*/  ISETP.GE.U32.AND P5, PT, R0, 0x7ffffe0b, PT ;  /* 0x7ffffe0b0000780c */ /* 0x000fe20003fa6070 */
[----:B------:R-:W-:-:S05]  /*167b0*/  VIADD R0, R252, 0xfffffe89 ;  /* 0xfffffe89fc007836 */ /* 0x000fca0000000000 */
[----:B------:R-:W-:Y:S01]  /*167c0*/  ISETP.GE.U32.AND P4, PT, R0, 0x7ffffe0a, PT ;  /* 0x7ffffe0a0000780c */ /* 0x000fe20003f86070 */
[----:B-1----:R-:W-:Y:S01]  /*167d0*/  VIADD R0, R145, 0xfffffe88 ;  /* 0xfffffe8891007836 */ /* 0x002fe20000000000 */
[----:B------:R-:W1:Y:S08]  /*167e0*/  LDC R252, c[0x0][0x3a0] ;  /* 0x0000e800fffc7b82 */ /* 0x000e700000000800 */
[----:B------:R-:W1:Y:S01]  /*167f0*/  LDC R145, c[0x0][0x3a0] ;  /* 0x0000e800ff917b82 */ /* 0x000e620000000800 */
[----:B----4-:R-:W-:-:S05]  /*16800*/  IMAD.WIDE R140, R135, 0x4, R140 ;  /* 0x00000004878c7825 */ /* 0x010fca00078e028c */
[----:B------:R4:W-:Y:S01]  /*16810*/  STL.64 [R1+0x1f8], R140 ;  /* 0x0001f88c01007387 */ /* 0x0009e20000100a00 */
[----:B------:R-:W-:-:S03]  /*16820*/  IMAD.WIDE R148, R135, 0x4, R212 ;  /* 0x0000000487947825 */ /* 0x000fc600078e02d4 */
[----:B------:R-:W-:Y:S01]  /*16830*/  LDGSTS.E [R134+0x701cc], desc[UR22][R140.64], !P2 ;  /* 0x701cc0008c867fae */ /* 0x000fe2000d1a1016 */
[----:B------:R-:W-:-:S03]  /*16840*/  ISETP.GE.U32.AND P2, PT, R0, 0x7ffffe09, PT ;  /* 0x7ffffe090000780c */ /* 0x000fc60003f46070 */
[----:B------:R1:W-:Y:S04]  /*16850*/  LDGSTS.E [R134+0x701d0], desc[UR22][R148.64], !P6 ;  /* 0x701d000094867fae */ /* 0x0003e8000f1a1016 */
[----:B----4-:R-:W4:Y:S04]  /*16860*/  LDL.LU.64 R140, [R1+0x458] ;  /* 0x00045800018c7983 */ /* 0x010f280000300a00 */
[----:B------:R1:W-:Y:S04]  /*16870*/  STL.64 [R1+0x1f0], R148 ;  /* 0x0001f09401007387 */ /* 0x0003e80000100a00 */
[----:B------:R-:W4:Y:S01]  /*16880*/  LDL.LU.64 R212, [R1+0xd8] ;  /* 0x0000d80001d47983 */ /* 0x000f220000300a00 */
[----:B------:R-:W-:-:S02]  /*16890*/  VIADD R0, R150, 0xfffffe87 ;  /* 0xfffffe8796007836 */ /* 0x000fc40000000000 */
[C---:B-1----:R-:W-:Y:S02]  /*168a0*/  IMAD.WIDE R148, R135.reuse, 0x4, R218 ;  /* 0x0000000487947825 */ /* 0x042fe400078e02da */
[----:B------:R-:W4:Y:S04]  /*168b0*/  LDL.LU.64 R218, [R1+0xd0] ;  /* 0x0000d00001da7983 */ /* 0x000f280000300a00 */
[----:B------:R3:W-:Y:S04]  /*168c0*/  STL.64 [R1+0x1e0], R148 ;  /* 0x0001e09401007387 */ /* 0x0007e80000100a00 */
[----:B------:R3:W-:Y:S02]  /*168d0*/  LDGSTS.E [R134+0x701d4], desc[UR22][R148.64], !P5 ;  /* 0x701d400094867fae */ /* 0x0007e4000e9a1016 */
[----:B---3--:R-:W-:-:S05]  /*168e0*/  IMAD.WIDE R148, R135, 0x4, R224 ;  /* 0x0000000487947825 */ /* 0x008fca00078e02e0 */
[----:B------:R1:W-:Y:S01]  /*168f0*/  STL.64 [R1+0x1d0], R148 ;  /* 0x0001d09401007387 */ /* 0x0003e20000100a00 */
[----:B--2---:R-:W-:-:S03]  /*16900*/  IMAD.WIDE R150, R135, 0x4, R230 ;  /* 0x0000000487967825 */ /* 0x004fc600078e02e6 */
[----:B------:R1:W-:Y:S04]  /*16910*/  LDGSTS.E [R134+0x701d8], desc[UR22][R148.64], !P4 ;  /* 0x701d800094867fae */ /* 0x0003e8000e1a1016 */
[----:B------:R-:W2:Y:S04]  /*16920*/  LDL.LU.64 R224, [R1+0xc0] ;  /* 0x0000c00001e07983 */ /* 0x000ea80000300a00 */
[----:B------:R3:W-:Y:S04]  /*16930*/  STL.64 [R1+0x1c8], R150 ;  /* 0x0001c89601007387 */ /* 0x0007e80000100a00 */
[----:B------:R3:W-:Y:S01]  /*16940*/  LDGSTS.E [R134+0x701dc], desc[UR22][R150.64], !P2 ;  /* 0x701dc00096867fae */ /* 0x0007e2000d1a1016 */
[----:B------:R-:W-:Y:S01]  /*16950*/  ISETP.GE.U32.AND P6, PT, R0, 0x7ffffe08, PT ;  /* 0x7ffffe080000780c */ /* 0x000fe20003fc6070 */
[----:B-1----:R-:W1:Y:S01]  /*16960*/  LDC R148, c[0x0][0x3a0] ;  /* 0x0000e800ff947b82 */ /* 0x002e620000000800 */
[----:B---3--:R-:W-:-:S02]  /*16970*/  IMAD.WIDE R150, R135, 0x4, R138 ;  /* 0x0000000487967825 */ /* 0x008fc400078e028a */
[----:B------:R-:W3:Y:S02]  /*16980*/  LDL.LU.64 R138, [R1+0xb8] ;  /* 0x0000b800018a7983 */ /* 0x000ee40000300a00 */
[----:B------:R-:W-:-:S03]  /*16990*/  VIADD R0, R2, 0xfffffe86 ;  /* 0xfffffe8602007836 */ /* 0x000fc60000000000 */
[----:B------:R-:W1:Y:S04]  /*169a0*/  LDC R2, c[0x0][0x3a0] ;  /* 0x0000e800ff027b82 */ /* 0x000e680000000800 */
[----:B------:R-:W-:Y:S01]  /*169b0*/  LDGSTS.E [R134+0x701e0], desc[UR22][R150.64], !P6 ;  /* 0x701e000096867fae */ /* 0x000fe2000f1a1016 */
[----:B------:R-:W-:Y:S02]  /*169c0*/  ISETP.GE.U32.AND P5, PT, R0, 0x7ffffe07, PT ;  /* 0x7ffffe070000780c */ /* 0x000fe40003fa6070 */
[----:B------:R-:W-:Y:S01]  /*169d0*/  IADD3 R0, PT, PT, R252, -0x17b, RZ ;  /* 0xfffffe85fc007810 */ /* 0x000fe20007ffe0ff */
[----:B------:R-:W-:Y:S01]  /*169e0*/  STL.64 [R1+0x1c0], R150 ;  /* 0x0001c09601007387 */ /* 0x000fe20000100a00 */
[----:B------:R-:W2:Y:S02]  /*169f0*/  LDC R252, c[0x0][0x3a0] ;  /* 0x0000e800fffc7b82 */ /* 0x000ea40000000800 */
[----:B------:R-:W-:Y:S01]  /*16a00*/  ISETP.GE.U32.AND P4, PT, R0, 0x7ffffe06, PT ;  /* 0x7ffffe060000780c */ /* 0x000fe20003f86070 */
[----:B------:R-:W-:Y:S01]  /*16a10*/  VIADD R0, R145, 0xfffffe84 ;  /* 0xfffffe8491007836 */ /* 0x000fe20000000000 */
[----:B------:R-:W3:Y:S04]  /*16a20*/  LDL.LU.64 R230, [R1+0xb0] ;  /* 0x0000b00001e67983 */ /* 0x000ee80000300a00 */
[----:B------:R-:W1:Y:S01]  /*16a30*/  LDC R145, c[0x0][0x3a0] ;  /* 0x0000e800ff917b82 */ /* 0x000e620000000800 */
[----:B------:R-:W-:Y:S01]  /*16a40*/  ISETP.GE.U32.AND P2, PT, R0, 0x7ffffe05, PT ;  /* 0x7ffffe050000780c */ /* 0x000fe20003f46070 */
[----:B-1----:R-:W-:-:S05]  /*16a50*/  VIADD R0, R2, 0xfffffe83 ;  /* 0xfffffe8302007836 */ /* 0x002fca0000000000 */
[----:B------:R-:W-:Y:S01]  /*16a60*/  ISETP.GE.U32.AND P6, PT, R0, 0x7ffffe04, PT ;  /* 0x7ffffe040000780c */ /* 0x000fe20003fc6070 */
[----:B------:R-:W-:Y:S02]  /*16a70*/  VIADD R0, R148, 0xfffffe82 ;  /* 0xfffffe8294007836 */ /* 0x000fe40000000000 */
[----:B------:R-:W-:Y:S02]  /*16a80*/  VIADD R2, R145, 0xfffffe80 ;  /* 0xfffffe8091027836 */ /* 0x000fe40000000000 */
        /* <DEDUP_REMOVED lines=8> */
[----:B------:R1:W-:Y:S02]  /*16b10*/  STL.64 [R1+0x1a0], R148 ;  /* 0x0001a09401007387 */ /* 0x0003e40000100a00 */
[----:B-1----:R-:W-:-:S02]  /*16b20*/  IMAD.WIDE R148, R135, 0x4, R218 ;  /* 0x0000000487947825 */ /* 0x002fc400078e02da */
[----:B------:R-:W1:Y:S03]  /*16b30*/  LDC R219, c[0x0][0x3a0] ;  /* 0x0000e800ffdb7b82 */ /* 0x000e660000000800 */
[----:B------:R-:W-:Y:S04]  /*16b40*/  STL.64 [R1+0x198], R148 ;  /* 0x0001989401007387 */ /* 0x000fe80000100a00 */
[----:B------:R1:W-:Y:S01]  /*16b50*/  LDGSTS.E [R134+0x701ec], desc[UR22][R148.64], !P2 ;  /* 0x701ec00094867fae */ /* 0x0003e2000d1a1016 */
[----:B------:R-:W-:-:S03]  /*16b60*/  ISETP.GE.AND P2, PT, R132, R2, PT ;  /* 0x000000028400720c */ /* 0x000fc60003f46270 */
[----:B------:R2:W-:Y:S02]  /*16b70*/  STL.64 [R1+0xa78], R132 ;  /* 0x000a788401007387 */ /* 0x0005e40000100a00 */
[----:B--2---:R-:W-:-:S05]  /*16b80*/  IMAD.WIDE R132, R135, 0x4, R224 ;  /* 0x0000000487847825 */ /* 0x004fca00078e02e0 */
[----:B------:R2:W-:Y:S04]  /*16b90*/  STL.64 [R1+0x190], R132 ;  /* 0x0001908401007387 */ /* 0x0005e80000100a00 */
[----:B------:R2:W-:Y:S01]  /*16ba0*/  LDGSTS.E [R134+0x701f0], desc[UR22][R132.64], !P6 ;  /* 0x701f000084867fae */ /* 0x0005e2000f1a1016 */
[----:B---3--:R-:W-:-:S05]  /*16bb0*/  IMAD.WIDE R138, R135, 0x4, R138 ;  /* 0x00000004878a7825 */ /* 0x008fca00078e028a */
[----:B------:R3:W-:Y:S04]  /*16bc0*/  STL.64 [R1+0x180], R138 ;  /* 0x0001808a01007387 */ /* 0x0007e80000100a00 */
[----:B------:R-:W-:Y:S01]  /*16bd0*/  LDGSTS.E [R134+0x701f4], desc[UR22][R138.64], !P5 ;  /* 0x701f40008a867fae */ /* 0x000fe2000e9a1016 */
[----:B------:R-:W-:Y:S01]  /*16be0*/  VIADD R0, R252, 0xfffffe81 ;  /* 0xfffffe81fc007836 */ /* 0x000fe20000000000 */
[----:B-1----:R-:W-:Y:S01]  /*16bf0*/  IADD3 R219, PT, PT, R219, 0x7f, RZ ;  /* 0x0000007fdbdb7810 */ /* 0x002fe20007ffe0ff */
[----:B------:R-:W1:Y:S01]  /*16c00*/  LDC R252, c[0x0][0x3a0] ;  /* 0x0000e800fffc7b82 */ /* 0x000e620000000800 */
[----:B------:R-:W-:-:S04]  /*16c10*/  IMAD.WIDE R148, R135, 0x4, R230 ;  /* 0x0000000487947825 */ /* 0x000fc800078e02e6 */
[----:B------:R-:W-:-:S03]  /*16c20*/  IMAD.WIDE R246, R144, 0x4, R82 ;  /* 0x0000000490f67825 */ /* 0x000fc600078e0252 */
[----:B--2---:R-:W2:Y:S01]  /*16c30*/  LDC R132, c[0x0][0x3a0] ;  /* 0x0000e800ff847b82 */ /* 0x004ea20000000800 */
[----:B---3--:R-:W3:Y:S01]  /*16c40*/  LDL.LU.64 R138, [R1+0x750] ;  /* 0x00075000018a7983 */ /* 0x008ee20000300a00 */
[----:B------:R-:W-:Y:S02]  /*16c50*/  ISETP.GE.U32.AND P6, PT, R2, 0x7ffffe01, PT ;  /* 0x7ffffe010200780c */ /* 0x000fe40003fc6070 */
[----:B------:R-:W-:Y:S02]  /*16c60*/  ISETP.GE.U32.AND P4, PT, R0, 0x7ffffe02, PT ;  /* 0x7ffffe020000780c */ /* 0x000fe40003f86070 */
[----:B------:R-:W-:Y:S02]  /*16c70*/  SEL R0, RZ, 0x4, P2 ;  /* 0x00000004ff007807 */ /* 0x000fe40001000000 */
[----:B------:R-:W2:Y:S01]  /*16c80*/  LDC R2, c[0x0][0x3a0] ;  /* 0x0000e800ff027b82 */ /* 0x000ea20000000800 */
[----:B------:R-:W-:-:S04]  /*16c90*/  ISETP.GT.AND P2, PT, R219, 0x1ff, PT ;  /* 0x000001ffdb00780c */ /* 0x000fc80003f44270 */
[----:B------:R-:W-:-:S04]  /*16ca0*/  SEL R0, R0, RZ, P2 ;  /* 0x000000ff00007207 */ /* 0x000fc80001000000 */
[----:B------:R-:W-:Y:S01]  /*16cb0*/  ISETP.NE.U32.AND P2, PT, R0, RZ, PT ;  /* 0x000000ff0000720c */ /* 0x000fe20003f45070 */
[----:B------:R-:W-:Y:S01]  /*16cc0*/  VIADD R0, R145, 0xfffffe7f ;  /* 0xfffffe7f91007836 */ /* 0x000fe20000000000 */
[----:B------:R1:W-:Y:S04]  /*16cd0*/  LDGSTS.E [R134+0x701f8], desc[UR22][R148.64], !P4 ;  /* 0x701f800094867fae */ /* 0x0003e8000e1a1016 */
[----:B------:R-:W-:Y:S01]  /*16ce0*/  STL.64 [R1+0x170], R148 ;  /* 0x0001709401007387 */ /* 0x000fe20000100a00 */
[----:B------:R-:W-:Y:S01]  /*16cf0*/  ISETP.GE.U32.AND P5, PT, R0, 0x7ffffe00, PT ;  /* 0x7ffffe000000780c */ /* 0x000fe20003fa6070 */
[----:B-1----:R-:W-:Y:S01]  /*16d00*/  VIADD R0, R252, 0xfffffe7e ;  /* 0xfffffe7efc007836 */ /* 0x002fe20000000000 */
[----:B------:R-:W1:Y:S01]  /*16d10*/  LDC R145, c[0x0][0x3a0] ;  /* 0x0000e800ff917b82 */ /* 0x000e620000000800 */
[----:B------:R2:W-:Y:S03]  /*16d20*/  STL [R1+0xde0], R3 ;  /* 0x000de00301007387 */ /* 0x0005e60000100800 */
[----:B------:R-:W-:Y:S01]  /*16d30*/  ISETP.GE.U32.AND P4, PT, R0, 0x7ffffdff, PT ;  /* 0x7ffffdff0000780c */ /* 0x000fe20003f86070 */
[----:B--2---:R-:W-:-:S02]  /*16d40*/  VIADD R0, R2, 0xfffffe7d ;  /* 0xfffffe7d02007836 */ /* 0x004fc40000000000 */
[C---:B------:R-:W-:Y:S01]  /*16d50*/  IMAD.WIDE R178, R144.reuse, 0x4, R10 ;  /* 0x0000000490b27825 */ /* 0x040fe200078e020a */
[----:B------:R-:W2:Y:S03]  /*16d60*/  LDC R252, c[0x0][0x3a0] ;  /* 0x0000e800fffc7b82 */ /* 0x000ea60000000800 */
[----:B------:R-:W-:-:S04]  /*16d70*/  IMAD.WIDE R2, R144, 0x4, R236 ;  /* 0x0000000490027825 */ /* 0x000fc800078e02ec */
        /* <DEDUP_REMOVED lines=8> */
[----:B----4-:R-:W-:-:S05]  /*16e00*/  IMAD.WIDE R140, R135, 0x4, R140 ;  /* 0x00000004878c7825 */ /* 0x010fca00078e028c */
[----:B------:R4:W-:Y:S04]  /*16e10*/  STL.64 [R1+0x168], R140 ;  /* 0x0001688c01007387 */ /* 0x0009e80000100a00 */
[----:B------:R1:W-:Y:S04]  /*16e20*/  LDGSTS.E [R134+0x701fc], desc[UR22][R140.64], !P6 ;  /* 0x701fc0008c867fae */ /* 0x0003e8000f1a1016 */
[----:B------:R-:W-:Y:S01]  /*16e30*/  STL.64 [R1+0xde8], R134 ;  /* 0x000de88601007387 */ /* 0x000fe20000100a00 */
[----:B------:R-:W-:Y:S01]  /*16e40*/  ISETP.GE.U32.AND P6, PT, R0, 0x7ffffdfe, PT ;  /* 0x7ffffdfe0000780c */ /* 0x000fe20003fc6070 */
[----:B------:R-:W-:-:S02]  /*16e50*/  IMAD.WIDE R8, R144, 0x4, R18 ;  /* 0x0000000490087825 */ /* 0x000fc400078e0212 */
[----:B------:R-:W0:Y:S04]  /*16e60*/  LDGDEPBAR ;  /* 0x00000000000079af */ /* 0x000e280000000000 */
[----:B----4-:R-:W4:Y:S04]  /*16e70*/  LDL.LU.64 R140, [R1+0x260] ;  /* 0x00026000018c7983 */ /* 0x010f280000300a00 */
[----:B------:R-:W2:Y:S04]  /*16e80*/  LDL.LU.64 R194, [R1+0x758] ;  /* 0x0007580001c27983 */ /* 0x000ea80000300a00 */
[----:B------:R3:W-:Y:S04]  /*16e90*/  STL.64 [R1+0x160], R2 ;  /* 0x0001600201007387 */ /* 0x0007e80000100a00 */
[----:B------:R-:W2:Y:S04]  /*16ea0*/  LDL.LU.64 R212, [R1+0x1e8] ;  /* 0x0001e80001d47983 */ /* 0x000ea80000300a00 */
        /* <DEDUP_REMOVED lines=8> */
[----:B------:R-:W2:Y:S01]  /*16f30*/  LDL.LU.64 R200, [R1+0x760] ;  /* 0x0007600001c87983 */ /* 0x000ea20000300a00 */
[----:B---3--:R-:W-:-:S03]  /*16f40*/  IMAD.WIDE R2, R144, 0x4, R138 ;  /* 0x0000000490027825 */ /* 0x008fc600078e028a */
[----:B------:R-:W3:Y:S04]  /*16f50*/  LDL.LU.64 R138, [R1+0x208] ;  /* 0x00020800018a7983 */ /* 0x000ee80000300a00 */
[----:B------:R1:W-:Y:S04]  /*16f60*/  STL.64 [R1+0x100], R2 ;  /* 0x0001000201007387 */ /* 0x0003e80000100a00 */
[----:B------:R-:W-:Y:S04]  /*16f70*/  STL.64 [R1+0x120], R182 ;  /* 0x000120b601007387 */ /* 0x000fe80000100a00 */
[----:B------:R-:W-:Y:S01]  /*16f80*/  STL.64 [R1+0x110], R218 ;  /* 0x000110da01007387 */ /* 0x000fe20000100a00 */
[----:B-1----:R-:W-:-:S03]  /*16f90*/  IMAD.WIDE R2, R144, 0x4, R32 ;  /* 0x0000000490027825 */ /* 0x002fc600078e0220 */
[----:B------:R-:W-:Y:S04]  /*16fa0*/  STL.64 [R1+0x108], R230 ;  /* 0x000108e601007387 */ /* 0x000fe80000100a00 */
[----:B------:R-:W-:Y:S04]  /*16fb0*/  STL.64 [R1+0xf0], R244 ;  /* 0x0000f0f401007387 */ /* 0x000fe80000100a00 */
[----:B------:R-:W-:Y:S04]  /*16fc0*/  STL.64 [R1+0xe8], R180 ;  /* 0x0000e8b401007387 */ /* 0x000fe80000100a00 */
[----:B------:R1:W-:Y:S04]  /*16fd0*/  STL.64 [R1+0xd8], R2 ;  /* 0x0000d80201007387 */ /* 0x0003e80000100a00 */
[----:B------:R-:W-:Y:S04]  /*16fe0*/  STL.64 [R1+0xe0], R210 ;  /* 0x0000e0d201007387 */ /* 0x000fe80000100a00 */
[----:B------:R-:W3:Y:S04]  /*16ff0*/  LDL.LU.64 R206, [R1+0x780] ;  /* 0x0007800001ce7983 */ /* 0x000ee80000300a00 */
[----:B------:R-:W3:Y:S01]  /*17000*/  LDL.LU.64 R224, [R1+0x258] ;  /* 0x0002580001e07983 */ /* 0x000ee20000300a00 */
[----:B------:R-:W-:-:S02]  /*17010*/  VIADD R0, R132, 0xfffffe7c ;  /* 0xfffffe7c84007836 */ /* 0x000fc40000000000 */
        /* <DEDUP_REMOVED lines=9> */
[C---:B----4-:R-:W-:Y:S02]  /*170b0*/  IMAD.WIDE R236, R144.reuse, 0x4, R140 ;  /* 0x0000000490ec7825 */ /* 0x050fe400078e028c */
[----:B------:R-:W4:Y:S04]  /*170c0*/  LDL.LU.64 R140, [R1+0x148] ;  /* 0x00014800018c7983 */ /* 0x000f280000300a00 */
[----:B------:R-:W4:Y:S01]  /*170d0*/  LDL.LU.64 R176, [R1+0x7a8] ;  /* 0x0007a80001b07983 */ /* 0x000f220000300a00 */
[----:B--2---:R-:W-:-:S03]  /*170e0*/  IMAD.WIDE R18, R144, 0x4, R194 ;  /* 0x0000000490127825 */ /* 0x004fc600078e02c2 */
[----:B------:R-:W2:Y:S01]  /*170f0*/  LDL.LU.64 R188, [R1+0x280] ;  /* 0x0002800001bc7983 */ /* 0x000ea20000300a00 */
[----:B------:R-:W-:-:S03]  /*17100*/  IMAD.WIDE R20, R144, 0x4, R212 ;  /* 0x0000000490147825 */ /* 0x000fc600078e02d4 */
[----:B------:R-:W2:Y:S04]  /*17110*/  LDL.LU.64 R194, [R1+0x1b8] ;  /* 0x0001b80001c27983 */ /* 0x000ea80000300a00 */
[----:B------:R-:W2:Y:S01]  /*17120*/  LDL.LU.64 R212, [R1+0x7d0] ;  /* 0x0007d00001d47983 */ /* 0x000ea20000300a00 */
[----:B------:R-:W-:-:S04]  /*17130*/  IMAD.WIDE R34, R144, 0x4, R200 ;  /* 0x0000000490227825 */ /* 0x000fc800078e02c8 */
[C---:B---3--:R-:W-:Y:S02]  /*17140*/  IMAD.WIDE R36, R144.reuse, 0x4, R138 ;  /* 0x0000000490247825 */ /* 0x048fe400078e028a */
[----:B------:R-:W3:Y:S04]  /*17150*/  LDL.LU.64 R138, [R1+0x778] ;  /* 0x00077800018a7983 */ /* 0x000ee80000300a00 */
[----:B------:R-:W3:Y:S04]  /*17160*/  LDL.LU.64 R170, [R1+0x238] ;  /* 0x0002380001aa7983 */ /* 0x000ee80000300a00 */
[----:B------:R-:W3:Y:S01]  /*17170*/  LDL.LU.64 R200, [R1+0x128] ;  /* 0x0001280001c87983 */ /* 0x000ee20000300a00 */
[----:B------:R-:W-:-:S03]  /*17180*/  IMAD.WIDE R50, R144, 0x4, R206 ;  /* 0x0000000490327825 */ /* 0x000fc600078e02ce */
[----:B------:R-:W3:Y:S01]  /*17190*/  LDL.LU.64 R206, [R1+0x7f0] ;  /* 0x0007f00001ce7983 */ /* 0x000ee20000300a00 */
[----:B------:R-:W-:-:S03]  /*171a0*/  IMAD.WIDE R52, R144, 0x4, R224 ;  /* 0x0000000490347825 */ /* 0x000fc600078e02e0 */
[----:B------:R-:W3:Y:S01]  /*171b0*/  LDL.LU.64 R224, [R1+0x7a0] ;  /* 0x0007a00001e07983 */ /* 0x000ee20000300a00 */
[----:B------:R-:W-:-:S04]  /*171c0*/  IMAD.WIDE R30, R144, 0x4, R38 ;  /* 0x00000004901e7825 */ /* 0x000fc800078e0226 */
[----:B------:R-:W-:-:S04]  /*171d0*/  IMAD.WIDE R38, R144, 0x4, R70 ;  /* 0x0000000490267825 */ /* 0x000fc800078e0246 */
[----:B------:R-:W-:-:S04]  /*171e0*/  IMAD.WIDE R4, R144, 0x4, R84 ;  /* 0x0000000490047825 */ /* 0x000fc800078e0254 */
[----:B------:R-:W-:-:S04]  /*171f0*/  IMAD.WIDE R216, R144, 0x4, R136 ;  /* 0x0000000490d87825 */ /* 0x000fc800078e0288 */
[C---:B----4-:R-:W-:Y:S02]  /*17200*/  IMAD.WIDE R54, R144.reuse, 0x4, R140 ;  /* 0x0000000490367825 */ /* 0x050fe400078e028c */
[----:B------:R-:W4:Y:S02]  /*17210*/  LDL.LU.64 R140, [R1+0x278] ;  /* 0x00027800018c7983 */ /* 0x000f240000300a00 */
[C---:B------:R-:W-:Y:S02]  /*17220*/  IMAD.WIDE R66, R144.reuse, 0x4, R176 ;  /* 0x0000000490427825 */ /* 0x040fe400078e02b0 */
[----:B------:R-:W4:Y:S02]  /*17230*/  LDL.LU.64 R176, [R1+0x810] ;  /* 0x0008100001b07983 */ /* 0x000f240000300a00 */
[C---:B--2---:R-:W-:Y:S02]  /*17240*/  IMAD.WIDE R68, R144.reuse, 0x4, R188 ;  /* 0x0000000490447825 */ /* 0x044fe400078e02bc */
[----:B------:R-:W2:Y:S02]  /*17250*/  LDL.LU.64 R188, [R1+0x7c8] ;  /* 0x0007c80001bc7983 */ /* 0x000ea40000300a00 */
[----:B------:R-:W-:-:S02]  /*17260*/  IMAD.WIDE R70, R144, 0x4, R194 ;  /* 0x0000000490467825 */ /* 0x000fc400078e02c2 */
[----:B------:R-:W2:Y:S02]  /*17270*/  LDL.LU.64 R194, [R1+0x770] ;  /* 0x0007700001c27983 */ /* 0x000ea40000300a00 */
[C---:B------:R-:W-:Y:S02]  /*17280*/  IMAD.WIDE R82, R144.reuse, 0x4, R212 ;  /* 0x0000000490527825 */ /* 0x040fe400078e02d4 */
[----:B------:R-:W2:Y:S02]  /*17290*/  LDL.LU.64 R212, [R1+0x228] ;  /* 0x0002280001d47983 */ /* 0x000ea40000300a00 */
[C---:B---3--:R-:W-:Y:S02]  /*172a0*/  IMAD.WIDE R84, R144.reuse, 0x4, R138 ;  /* 0x0000000490547825 */ /* 0x048fe400078e028a */
[----:B------:R-:W3:Y:S02]  /*172b0*/  LDL.LU.64 R138, [R1+0x118] ;  /* 0x00011800018a7983 */ /* 0x000ee40000300a00 */
[----:B------:R-:W-:-:S04]  /*172c0*/  IMAD.WIDE R184, R144, 0x4, R170 ;  /* 0x0000000490b87825 */ /* 0x000fc800078e02aa */
[C---:B------:R-:W-:Y:S01]  /*172d0*/  IMAD.WIDE R214, R144.reuse, 0x4, R200 ;  /* 0x0000000490d67825 */ /* 0x040fe200078e02c8 */
[----:B------:R-:W-:Y:S04]  /*172e0*/  STL.64 [R1+0x400], R184 ;  /* 0x000400b801007387 */ /* 0x000fe80000100a00 */
[----:B------:R-:W-:Y:S04]  /*172f0*/  STL.64 [R1+0x550], R214 ;  /* 0x000550d601007387 */ /* 0x000fe80000100a00 */
[----:B------:R-:W3:Y:S04]  /*17300*/  LDL.LU.64 R136, [R1+0x828] ;  /* 0x0008280001887983 */ /* 0x000ee80000300a00 */
[----:B------:R-:W3:Y:S01]  /*17310*/  LDL.LU.64 R200, [R1+0x7e8] ;  /* 0x0007e80001c87983 */ /* 0x000ee20000300a00 */
[----:B------:R-:W-:-:S03]  /*17320*/  IMAD.WIDE R208, R144, 0x4, R206 ;  /* 0x0000000490d07825 */ /* 0x000fc600078e02ce */
[----:B------:R-:W3:Y:S01]  /*17330*/  LDL.LU.64 R206, [R1+0x798] ;  /* 0x0007980001ce7983 */ /* 0x000ee20000300a00 */
[----:B------:R-:W-:-:S03]  /*17340*/  IMAD.WIDE R242, R144, 0x4, R224 ;  /* 0x0000000490f27825 */ /* 0x000fc600078e02e0 */
[----:B------:R-:W3:Y:S01]  /*17350*/  LDL.LU.64 R224, [R1+0x250] ;  /* 0x0002500001e07983 */ /* 0x000ee20000300a00 */
[----:B----4-:R-:W-:-:S03]  /*17360*/  IMAD.WIDE R186, R144, 0x4, R140 ;  /* 0x0000000490ba7825 */ /* 0x010fc600078e028c */
[----:B------:R-:W4:Y:S01]  /*17370*/  LDL.LU.64 R140, [R1+0x178] ;  /* 0x00017800018c7983 */ /* 0x000f220000300a00 */
[----:B------:R-:W-:-:S03]  /*17380*/  IMAD.WIDE R246, R144, 0x4, R176 ;  /* 0x0000000490f67825 */ /* 0x000fc600078e02b0 */
[----:B------:R1:W-:Y:S04]  /*17390*/  STL.64 [R1+0x570], R208 ;  /* 0x000570d001007387 */ /* 0x0003e80000100a00 */
[----:B------:R-:W-:Y:S04]  /*173a0*/  STL.64 [R1+0x580], R242 ;  /* 0x000580f201007387 */ /* 0x000fe80000100a00 */
[----:B------:R-:W-:Y:S04]  /*173b0*/  STL.64 [R1+0x588], R186 ;  /* 0x000588ba01007387 */ /* 0x000fe80000100a00 */
[----:B------:R-:W-:Y:S04]  /*173c0*/  STL.64 [R1+0x590], R216 ;  /* 0x000590d801007387 */ /* 0x000fe80000100a00 */
[----:B------:R1:W-:Y:S04]  /*173d0*/  STL.64 [R1+0x598], R246 ;  /* 0x000598f601007387 */ /* 0x0003e80000100a00 */
[----:B------:R-:W4:Y:S04]  /*173e0*/  LDL.LU.64 R162, [R1+0x840] ;  /* 0x0008400001a27983 */ /* 0x000f280000300a00 */
[----:B------:R-:W4:Y:S01]  /*173f0*/  LDL.LU.64 R158, [R1+0x808] ;  /* 0x00080800019e7983 */ /* 0x000f220000300a00 */
[----:B--2---:R-:W-:-:S04]  /*17400*/  IMAD.WIDE R148, R144, 0x4, R188 ;  /* 0x0000000490947825 */ /* 0x004fc800078e02bc */
[----:B------:R-:W-:-:S04]  /*17410*/  IMAD.WIDE R190, R144, 0x4, R194 ;  /* 0x0000000490be7825 */ /* 0x000fc800078e02c2 */
[----:B------:R-:W-:-:S04]  /*17420*/  IMAD.WIDE R220, R144, 0x4, R212 ;  /* 0x0000000490dc7825 */ /* 0x000fc800078e02d4 */
[C---:B---3--:R-:W-:Y:S02]  /*17430*/  IMAD.WIDE R164, R144.reuse, 0x4, R138 ;  /* 0x0000000490a47825 */ /* 0x048fe400078e028a */
[----:B------:R-:W2:Y:S04]  /*17440*/  LDL.LU.64 R138, [R1+0x7c0] ;  /* 0x0007c000018a7983 */ /* 0x000ea80000300a00 */
[----:B------:R-:W3:Y:S04]  /*17450*/  LDL.LU.64 R176, [R1+0x768] ;  /* 0x0007680001b07983 */ /* 0x000ee80000300a00 */
[----:B------:R-:W3:Y:S04]  /*17460*/  LDL.LU.64 R188, [R1+0x1d8] ;  /* 0x0001d80001bc7983 */ /* 0x000ee80000300a00 */
[----:B------:R-:W3:Y:S04]  /*17470*/  LDL.LU.64 R212, [R1+0xf8] ;  /* 0x0000f80001d47983 */ /* 0x000ee80000300a00 */
[----:B------:R-:W-:Y:S04]  /*17480*/  STL.64 [R1+0x5a0], R148 ;  /* 0x0005a09401007387 */ /* 0x000fe80000100a00 */
[----:B------:R-:W-:Y:S04]  /*17490*/  STL.64 [R1+0x5a8], R190 ;  /* 0x0005a8be01007387 */ /* 0x000fe80000100a00 */
[----:B------:R-:W-:Y:S04]  /*174a0*/  STL.64 [R1+0x5e8], R220 ;  /* 0x0005e8dc01007387 */ /* 0x000fe80000100a00 */
[----:B------:R-:W-:Y:S01]  /*174b0*/  STL.64 [R1+0x608], R164 ;  /* 0x000608a401007387 */ /* 0x000fe20000100a00 */
[----:B------:R-:W-:-:S03]  /*174c0*/  IMAD.WIDE R222, R144, 0x4, R224 ;  /* 0x0000000490de7825 */ /* 0x000fc600078e02e0 */
[----:B------:R-:W3:Y:S01]  /*174d0*/  LDL.LU.64 R224, [R1+0x850] ;  /* 0x0008500001e07983 */ /* 0x000ee20000300a00 */
[----:B------:R-:W-:-:S05]  /*174e0*/  IMAD.WIDE R136, R144, 0x4, R136 ;  /* 0x0000000490887825 */ /* 0x000fca00078e0288 */
[----:B------:R1:W-:Y:S01]  /*174f0*/  STL.64 [R1+0x610], R136 ;  /* 0x0006108801007387 */ /* 0x0003e20000100a00 */
[----:B------:R-:W-:-:S03]  /*17500*/  IMAD.WIDE R150, R144, 0x4, R200 ;  /* 0x0000000490967825 */ /* 0x000fc600078e02c8 */
[----:B------:R-:W3:Y:S01]  /*17510*/  LDL.LU.64 R160, [R1+0x820] ;  /* 0x0008200001a07983 */ /* 0x000ee20000300a00 */
[----:B------:R-:W-:-:S03]  /*17520*/  IMAD.WIDE R192, R144, 0x4, R206 ;  /* 0x0000000490c07825 */ /* 0x000fc600078e02ce */
[----:B------:R-:W3:Y:S04]  /*17530*/  LDL.LU.64 R200, [R1+0x7e0] ;  /* 0x0007e00001c87983 */ /* 0x000ee80000300a00 */
[----:B------:R-:W3:Y:S04]  /*17540*/  LDL.LU.64 R170, [R1+0x790] ;  /* 0x0007900001aa7983 */ /* 0x000ee80000300a00 */
[----:B------:R-:W3:Y:S04]  /*17550*/  LDL.LU.64 R194, [R1+0x240] ;  /* 0x0002400001c27983 */ /* 0x000ee80000300a00 */
[----:B------:R-:W3:Y:S04]  /*17560*/  LDL.LU.64 R206, [R1+0x158] ;  /* 0x0001580001ce7983 */ /* 0x000ee80000300a00 */
[----:B------:R-:W-:Y:S04]  /*17570*/  STL.64 [R1+0x638], R150 ;  /* 0x0006389601007387 */ /* 0x000fe80000100a00 */
[----:B------:R-:W-:Y:S04]  /*17580*/  STL.64 [R1+0x640], R192 ;  /* 0x000640c001007387 */ /* 0x000fe80000100a00 */
[----:B------:R-:W-:Y:S01]  /*17590*/  STL.64 [R1+0x648], R222 ;  /* 0x000648de01007387 */ /* 0x000fe20000100a00 */
[----:B----4-:R-:W-:-:S05]  /*175a0*/  IMAD.WIDE R140, R144, 0x4, R140 ;  /* 0x00000004908c7825 */ /* 0x010fca00078e028c */
[----:B------:R-:W-:Y:S01]  /*175b0*/  STL.64 [R1+0x650], R140 ;  /* 0x0006508c01007387 */ /* 0x000fe20000100a00 */
[----:B------:R-:W-:-:S04]  /*175c0*/  IMAD.WIDE R178, R144, 0x4, R162 ;  /* 0x0000000490b27825 */ /* 0x000fc800078e02a2 */
[C---:B------:R-:W-:Y:S01]  /*175d0*/  IMAD.WIDE R152, R144.reuse, 0x4, R158 ;  /* 0x0000000490987825 */ /* 0x040fe200078e029e */
[----:B------:R4:W-:Y:S04]  /*175e0*/  STL.64 [R1+0x658], R178 ;  /* 0x000658b201007387 */ /* 0x0009e80000100a00 */
[----:B------:R-:W-:Y:S04]  /*175f0*/  STL.64 [R1+0x660], R152 ;  /* 0x0006609801007387 */ /* 0x000fe80000100a00 */
[----:B------:R-:W1:Y:S04]  /*17600*/  LDL.LU.64 R168, [R1+0x860] ;  /* 0x0008600001a87983 */ /* 0x000e680000300a00 */
[----:B------:R-:W4:Y:S01]  /*17610*/  LDL.LU.64 R158, [R1+0x838] ;  /* 0x00083800019e7983 */ /* 0x000f220000300a00 */
[----:B--2---:R-:W-:-:S04]  /*17620*/  IMAD.WIDE R138, R144, 0x4, R138 ;  /* 0x00000004908a7825 */ /* 0x004fc800078e028a */
[C---:B---3--:R-:W-:Y:S02]  /*17630*/  IMAD.WIDE R226, R144.reuse, 0x4, R176 ;  /* 0x0000000490e27825 */ /* 0x048fe400078e02b0 */
[----:B------:R-:W2:Y:S02]  /*17640*/  LDL.LU.64 R176, [R1+0x800] ;  /* 0x0008000001b07983 */ /* 0x000ea40000300a00 */
[----:B------:R-:W-:-:S04]  /*17650*/  IMAD.WIDE R162, R144, 0x4, R188 ;  /* 0x0000000490a27825 */ /* 0x000fc800078e02bc */
[C---:B------:R-:W-:Y:S02]  /*17660*/  IMAD.WIDE R188, R144.reuse, 0x4, R212 ;  /* 0x0000000490bc7825 */ /* 0x040fe400078e02d4 */
[----:B------:R-:W3:Y:S04]  /*17670*/  LDL.LU.64 R212, [R1+0x7b8] ;  /* 0x0007b80001d47983 */ /* 0x000ee80000300a00 */
[----:B------:R-:W-:Y:S04]  /*17680*/  STL.64 [R1+0x668], R138 ;  /* 0x0006688a01007387 */ /* 0x000fe80000100a00 */
[----:B------:R-:W-:Y:S04]  /*17690*/  STL.64 [R1+0x670], R226 ;  /* 0x000670e201007387 */ /* 0x000fe80000100a00 */
[----:B------:R-:W-:Y:S01]  /*176a0*/  STL.64 [R1+0x678], R162 ;  /* 0x000678a201007387 */ /* 0x000fe20000100a00 */
[----:B------:R-:W-:-:S03]  /*176b0*/  IMAD.WIDE R134, R144, 0x4, R224 ;  /* 0x0000000490867825 */ /* 0x000fc600078e02e0 */
[----:B------:R-:W3:Y:S04]  /*176c0*/  LDL.LU.64 R224, [R1+0x270] ;  /* 0x0002700001e07983 */ /* 0x000ee80000300a00 */
[----:B------:R-:W-:Y:S01]  /*176d0*/  STL.64 [R1+0x690], R188 ;  /* 0x000690bc01007387 */ /* 0x000fe20000100a00 */
[----:B------:R-:W-:-:S04]  /*176e0*/  IMAD.WIDE R154, R144, 0x4, R160 ;  /* 0x00000004909a7825 */ /* 0x000fc800078e02a0 */
[C---:B------:R-:W-:Y:S02]  /*176f0*/  IMAD.WIDE R196, R144.reuse, 0x4, R200 ;  /* 0x0000000490c47825 */ /* 0x040fe400078e02c8 */
[----:B------:R-:W3:Y:S04]  /*17700*/  LDL.LU.64 R200, [R1+0x1a8] ;  /* 0x0001a80001c87983 */ /* 0x000ee80000300a00 */
[----:B------:R-:W-:Y:S01]  /*17710*/  STL.64 [R1+0x698], R134 ;  /* 0x0006988601007387 */ /* 0x000fe20000100a00 */
[----:B------:R-:W-:-:S03]  /*17720*/  IMAD.WIDE R228, R144, 0x4, R170 ;  /* 0x0000000490e47825 */ /* 0x000fc600078e02aa */
[----:B------:R-:W-:Y:S01]  /*17730*/  STL.64 [R1+0x6a0], R154 ;  /* 0x0006a09a01007387 */ /* 0x000fe20000100a00 */
[----:B------:R-:W-:-:S03]  /*17740*/  IMAD.WIDE R160, R144, 0x4, R194 ;  /* 0x0000000490a07825 */ /* 0x000fc600078e02c2 */
[----:B------:R-:W3:Y:S01]  /*17750*/  LDL.LU.64 R248, [R1+0x868] ;  /* 0x0008680001f87983 */ /* 0x000ee20000300a00 */
[----:B------:R-:W-:-:S03]  /*17760*/  IMAD.WIDE R194, R144, 0x4, R206 ;  /* 0x0000000490c27825 */ /* 0x000fc600078e02ce */
[----:B------:R-:W3:Y:S04]  /*17770*/  LDL.LU.64 R172, [R1+0x848] ;  /* 0x0008480001ac7983 */ /* 0x000ee80000300a00 */
[----:B------:R-:W3:Y:S04]  /*17780*/  LDL.LU.64 R202, [R1+0x818] ;  /* 0x0008180001ca7983 */ /* 0x000ee80000300a00 */
[----:B------:R-:W3:Y:S04]  /*17790*/  LDL.LU.64 R234, [R1+0x7d8] ;  /* 0x0007d80001ea7983 */ /* 0x000ee80000300a00 */
[----:B------:R-:W3:Y:S04]  /*177a0*/  LDL.LU.64 R170, [R1+0x788] ;  /* 0x0007880001aa7983 */ /* 0x000ee80000300a00 */
[----:B------:R-:W3:Y:S04]  /*177b0*/  LDL.LU.64 R206, [R1+0x218] ;  /* 0x0002180001ce7983 */ /* 0x000ee80000300a00 */
[----:B------:R-:W-:Y:S04]  /*177c0*/  STL.64 [R1+0x6a8], R196 ;  /* 0x0006a8c401007387 */ /* 0x000fe80000100a00 */
[----:B------:R-:W-:Y:S04]  /*177d0*/  STL.64 [R1+0x6b0], R228 ;  /* 0x0006b0e401007387 */ /* 0x000fe80000100a00 */
[----:B------:R-:W-:Y:S04]  /*177e0*/  STL.64 [R1+0x6b8], R160 ;  /* 0x0006b8a001007387 */ /* 0x000fe80000100a00 */
[----:B------:R-:W-:Y:S04]  /*177f0*/  STL.64 [R1+0x6c0], R194 ;  /* 0x0006c0c201007387 */ /* 0x000fe80000100a00 */
[----:B------:R-:W3:Y:S04]  /*17800*/  LDL.LU.64 R174, [R1+0x870] ;  /* 0x0008700001ae7983 */ /* 0x000ee80000300a00 */
[----:B------:R-:W3:Y:S01]  /*17810*/  LDL.LU.64 R204, [R1+0x858] ;  /* 0x0008580001cc7983 */ /* 0x000ee20000300a00 */
[----:B-1----:R-:W-:-:S03]  /*17820*/  IMAD.WIDE R2, R144, 0x4, R168 ;  /* 0x0000000490027825 */ /* 0x002fc600078e02a8 */
[----:B------:R-:W3:Y:S01]  /*17830*/  LDL.LU.64 R168, [R1+0x830] ;  /* 0x0008300001a87983 */ /* 0x000ee20000300a00 */
[----:B----4-:R-:W-:-:S03]  /*17840*/  IMAD.WIDE R156, R144, 0x4, R158 ;  /* 0x00000004909c7825 */ /* 0x010fc600078e029e */
[----:B------:R1:W-:Y:S01]  /*17850*/  STL.64 [R1+0x6c8], R2 ;  /* 0x0006c80201007387 */ /* 0x0003e20000100a00 */
[----:B--2---:R-:W-:-:S03]  /*17860*/  IMAD.WIDE R198, R144, 0x4, R176 ;  /* 0x0000000490c67825 */ /* 0x004fc600078e02b0 */
[----:B------:R-:W2:Y:S01]  /*17870*/  LDL.LU.64 R176, [R1+0x7f8] ;  /* 0x0007f80001b07983 */ /* 0x000ea20000300a00 */
[----:B---3--:R-:W-:-:S03]  /*17880*/  IMAD.WIDE R232, R144, 0x4, R212 ;  /* 0x0000000490e87825 */ /* 0x008fc600078e02d4 */
[----:B------:R-:W3:Y:S01]  /*17890*/  LDL.LU.64 R212, [R1+0x7b0] ;  /* 0x0007b00001d47983 */ /* 0x000ee20000300a00 */
[----:B------:R-:W-:-:S03]  /*178a0*/  IMAD.WIDE R158, R144, 0x4, R224 ;  /* 0x00000004909e7825 */ /* 0x000fc600078e02e0 */
[----:B------:R-:W4:Y:S04]  /*178b0*/  LDL.LU.64 R224, [R1+0x268] ;  /* 0x0002680001e07983 */ /* 0x000f280000300a00 */
[----:B------:R-:W-:Y:S04]  /*178c0*/  STL.64 [R1+0x6d0], R156 ;  /* 0x0006d09c01007387 */ /* 0x000fe80000100a00 */
[----:B------:R-:W-:Y:S01]  /*178d0*/  STL.64 [R1+0x6d8], R198 ;  /* 0x0006d8c601007387 */ /* 0x000fe20000100a00 */
[----:B------:R-:W-:-:S03]  /*178e0*/  IMAD.WIDE R200, R144, 0x4, R200 ;  /* 0x0000000490c87825 */ /* 0x000fc600078e02c8 */
[----:B------:R-:W-:Y:S04]  /*178f0*/  STL.64 [R1+0x6e0], R232 ;  /* 0x0006e0e801007387 */ /* 0x000fe80000100a00 */
[----:B------:R-:W-:Y:S04]  /*17900*/  STL.64 [R1+0x6f0], R158 ;  /* 0x0006f09e01007387 */ /* 0x000fe80000100a00 */
[----:B------:R-:W4:Y:S01]  /*17910*/  LDL.64 R166, [R1+0x160] ;  /* 0x0001600001a67983 */ /* 0x000f220000100a00 */
[----:B------:R-:W-:-:S03]  /*17920*/  IMAD.WIDE R250, R144, 0x4, R248 ;  /* 0x0000000490fa7825 */ /* 0x000fc600078e02f8 */
[----:B------:R-:W-:Y:S01]  /*17930*/  STL.64 [R1+0x6e8], R200 ;  /* 0x0006e8c801007387 */ /* 0x000fe20000100a00 */
        /* <DEDUP_REMOVED lines=10> */
[----:B------:R-:W-:Y:S01]  /*179e0*/  STL.64 [R1+0x720], R206 ;  /* 0x000720ce01007387 */ /* 0x000fe20000100a00 */
[----:B------:R-:W-:-:S04]  /*179f0*/  IMAD.WIDE R248, R144, 0x4, R174 ;  /* 0x0000000490f87825 */ /* 0x000fc800078e02ae */
[C---:B------:R-:W-:Y:S01]  /*17a00*/  IMAD.WIDE R174, R144.reuse, 0x4, R204 ;  /* 0x0000000490ae7825 */ /* 0x040fe200078e02cc */
[----:B------:R1:W-:Y:S04]  /*17a10*/  STL.64 [R1+0x740], R248 ;  /* 0x000740f801007387 */ /* 0x0003e80000100a00 */
[----:B------:R1:W-:Y:S01]  /*17a20*/  STL.64 [R1+0x748], R174 ;  /* 0x000748ae01007387 */ /* 0x0003e20000100a00 */
[----:B------:R-:W-:-:S05]  /*17a30*/  IMAD.WIDE R204, R144, 0x4, R168 ;  /* 0x0000000490cc7825 */ /* 0x000fca00078e02a8 */
[----:B------:R1:W-:Y:S01]  /*17a40*/  STL.64 [R1+0x750], R204 ;  /* 0x000750cc01007387 */ /* 0x0003e20000100a00 */
[----:B--2---:R-:W-:-:S05]  /*17a50*/  IMAD.WIDE R168, R144, 0x4, R176 ;  /* 0x0000000490a87825 */ /* 0x004fca00078e02b0 */
[----:B------:R-:W-:Y:S01]  /*17a60*/  STL.64 [R1+0x758], R168 ;  /* 0x000758a801007387 */ /* 0x000fe20000100a00 */
[----:B---3--:R-:W-:-:S04]  /*17a70*/  IMAD.WIDE R176, R144, 0x4, R212 ;  /* 0x0000000490b07825 */ /* 0x008fc800078e02d4 */
[----:B----4-:R-:W-:-:S04]  /*17a80*/  IMAD.WIDE R212, R144, 0x4, R224 ;  /* 0x0000000490d47825 */ /* 0x010fc800078e02e0 */
[----:B------:R-:W-:-:S04]  /*17a90*/  IMAD.WIDE R224, R144, 0x4, R114 ;  /* 0x0000000490e07825 */ /* 0x000fc800078e0272 */
[C---:B------:R-:W-:Y:S02]  /*17aa0*/  IMAD.WIDE R114, R144.reuse, 0x4, R146 ;  /* 0x0000000490727825 */ /* 0x040fe400078e0292 */
[----:B------:R-:W2:Y:S04]  /*17ab0*/  LDL.64 R146, [R1+0x100] ;  /* 0x0001000001927983 */ /* 0x000ea80000100a00 */
[----:B------:R-:W-:Y:S04]  /*17ac0*/  STL.64 [R1+0x778], R176 ;  /* 0x000778b001007387 */ /* 0x000fe80000100a00 */
[----:B------:R-:W-:Y:S04]  /*17ad0*/  LDGSTS.E [R143+0x20000], desc[UR22][R166.64], P3 ;  /* 0x20000000a68f7fae */ /* 0x000fe800099a1016 */
[----:B------:R-:W-:Y:S04]  /*17ae0*/  STL.64 [R1+0x770], R212 ;  /* 0x000770d401007387 */ /* 0x000fe80000100a00 */
[----:B------:R-:W3:Y:S04]  /*17af0*/  LDL.LU.64 R166, [R1+0xe10] ;  /* 0x000e100001a67983 */ /* 0x000ee80000300a00 */
[----:B------:R-:W-:Y:S04]  /*17b00*/  STL.64 [R1+0x768], R224 ;  /* 0x000768e001007387 */ /* 0x000fe80000100a00 */
[----:B--2---:R2:W-:Y:S04]  /*17b10*/  LDGSTS.E [R143+0x20400], desc[UR22][R146.64], P3 ;  /* 0x20400000928f7fae */ /* 0x0045e800099a1016 */
[----:B------:R-:W-:Y:S04]  /*17b20*/  LDGSTS.E [R143+0x20800], desc[UR22][R236.64], P3 ;  /* 0x20800000ec8f7fae */ /* 0x000fe800099a1016 */
[----:B------:R-:W-:Y:S04]  /*17b30*/  LDGSTS.E [R143+0x20c00], desc[UR22][R18.64], P3 ;  /* 0x20c00000128f7fae */ /* 0x000fe800099a1016 */
[----:B------:R-:W-:Y:S01]  /*17b40*/  LDGSTS.E [R143+0x21000], desc[UR22][R34.64], P3 ;  /* 0x21000000228f7fae */ /* 0x000fe200099a1016 */
[C---:B------:R-:W-:Y:S01]  /*17b50*/  IMAD.WIDE R22, R144.reuse, 0x4, R22 ;  /* 0x0000000490167825 */ /* 0x040fe200078e0216 */
[----:B--2---:R-:W2:Y:S02]  /*17b60*/  LDC R147, c[0x0][0x3a0] ;  /* 0x0000e800ff937b82 */ /* 0x004ea40000000800 */
[----:B------:R-:W-:Y:S04]  /*17b70*/  LDGSTS.E [R143+0x21400], desc[UR22][R50.64], P3 ;  /* 0x21400000328f7fae */ /* 0x000fe800099a1016 */
[----:B------:R-:W-:Y:S01]  /*17b80*/  LDGSTS.E [R143+0x21800], desc[UR22][R66.64], P3 ;  /* 0x21800000428f7fae */ /* 0x000fe200099a1016 */
[C---:B------:R-:W-:Y:S01]  /*17b90*/  IMAD.WIDE R40, R144.reuse, 0x4, R40 ;  /* 0x0000000490287825 */ /* 0x040fe200078e0228 */
[----:B------:R-:W4:Y:S02]  /*17ba0*/  LDC R146, c[0x0][0x3a0] ;  /* 0x0000e800ff927b82 */ /* 0x000f240000000800 */
[----:B------:R-:W-:Y:S04]  /*17bb0*/  LDGSTS.E [R143+0x21c00], desc[UR22][R82.64], P3 ;  /* 0x21c00000528f7fae */ /* 0x000fe800099a1016 */
        /* <DEDUP_REMOVED lines=8> */
[----:B------:R1:W-:Y:S04]  /*17c40*/  LDGSTS.E [R143+0x23400], desc[UR22][R2.64], P3 ;  /* 0x23400000028f7fae */ /* 0x0003e800099a1016 */
[----:B------:R-:W3:Y:S04]  /*17c50*/  LDL.LU.64 R178, [R1+0xdf0] ;  /* 0x000df00001b27983 */ /* 0x000ee80000300a00 */
[----:B------:R-:W-:Y:S04]  /*17c60*/  LDGSTS.E [R143+0x23800], desc[UR22][R250.64], P3 ;  /* 0x23800000fa8f7fae */ /* 0x000fe800099a1016 */
[----:B------:R-:W-:Y:S01]  /*17c70*/  LDGSTS.E [R143+0x23c00], desc[UR22][R248.64], P3 ;  /* 0x23c00000f88f7fae */ /* 0x000fe200099a1016 */
[C---:B------:R-:W-:Y:S01]  /*17c80*/  IMAD.WIDE R56, R144.reuse, 0x4, R56 ;  /* 0x0000000490387825 */ /* 0x040fe200078e0238 */
[----:B-1----:R-:W1:Y:S02]  /*17c90*/  LDC R2, c[0x0][0x3a0] ;  /* 0x0000e800ff027b82 */ /* 0x002e640000000800 */
[----:B------:R-:W3:Y:S04]  /*17ca0*/  LDL.LU.64 R134, [R1+0xde8] ;  /* 0x000de80001867983 */ /* 0x000ee80000300a00 */
[----:B------:R-:W3:Y:S04]  /*17cb0*/  LDL.LU R3, [R1+0xde0] ;  /* 0x000de00001037983 */ /* 0x000ee80000300800 */
        /* <DEDUP_REMOVED lines=23> */
[----:B---3--:R-:W-:Y:S04]  /*17e30*/  LDGSTS.E [R137+0x20100], desc[UR22][R178.64], P3 ;  /* 0x20100000b2897fae */ /* 0x008fe800099a1016 */
[----:B------:R-:W3:Y:S04]  /*17e40*/  LDL.LU.64 R152, [R1+0xda0] ;  /* 0x000da00001987983 */ /* 0x000ee80000300a00 */
        /* <DEDUP_REMOVED lines=23> */
[----:B------:R-:W3:Y:S04]  /*17fc0*/  LDL.LU.64 R196, [R1+0xd40] ;  /* 0x000d400001c47983 */ /* 0x000ee80000300a00 */
[----:B------:R-:W-:Y:S04]  /*17fd0*/  LDGSTS.E [R137+0x23500], desc[UR22][R198.64], P3 ;  /* 0x23500000c6897fae */ /* 0x000fe800099a1016 */
[----:B------:R-:W-:Y:S04]  /*17fe0*/  LDGSTS.E [R137+0x23900], desc[UR22][R202.64], P3 ;  /* 0x23900000ca897fae */ /* 0x000fe800099a1016 */
[----:B------:R-:W-:Y:S04]  /*17ff0*/  LDGSTS.E [R137+0x23d00], desc[UR22][R204.64], P3 ;  /* 0x23d00000cc897fae */ /* 0x000fe800099a1016 */
[----:B------:R-:W3:Y:S04]  /*18000*/  LDL.LU.64 R198, [R1+0xd38] ;  /* 0x000d380001c67983 */ /* 0x000ee80000300a00 */
[----:B------:R-:W3:Y:S04]  /*18010*/  LDL.LU.64 R202, [R1+0xd30] ;  /* 0x000d300001ca7983 */ /* 0x000ee80000300a00 */
[----:B------:R-:W3:Y:S04]  /*18020*/  LDL.LU.64 R204, [R1+0xd28] ;  /* 0x000d280001cc7983 */ /* 0x000ee80000300a00 */
[----:B------:R1:W-:Y:S04]  /*18030*/  STL.64 [R1+0xc18], R136 ;  /* 0x000c188801007387 */ /* 0x0003e80000100a00 */
[----:B-1----:R-:W3:Y:S01]  /*18040*/  LDL.LU.64 R136, [R1+0xd8] ;  /* 0x0000d80001887983 */ /* 0x002ee20000300a00 */
[----:B------:R-:W-:-:S04]  /*18050*/  IMAD.WIDE R72, R144, 0x4, R72 ;  /* 0x0000000490487825 */ /* 0x000fc800078e0248 */
[----:B------:R-:W-:-:S04]  /*18060*/  IMAD.WIDE R26, R144, 0x4, R26 ;  /* 0x00000004901a7825 */ /* 0x000fc800078e021a */
[----:B------:R-:W-:-:S04]  /*18070*/  IMAD.WIDE R42, R144, 0x4, R42 ;  /* 0x00000004902a7825 */ /* 0x000fc800078e022a */
[----:B------:R-:W-:-:S04]  /*18080*/  IMAD.WIDE R58, R144, 0x4, R58 ;  /* 0x00000004903a7825 */ /* 0x000fc800078e023a */
[----:B------:R-:W-:-:S04]  /*18090*/  IMAD.WIDE R74, R144, 0x4, R74 ;  /* 0x00000004904a7825 */ /* 0x000fc800078e024a */
[----:B------:R-:W-:-:S04]  /*180a0*/  IMAD.WIDE R86, R144, 0x4, R86 ;  /* 0x0000000490567825 */ /* 0x000fc800078e0256 */
[C---:B------:R-:W-:Y:S01]  /*180b0*/  IMAD.WIDE R88, R144.reuse, 0x4, R88 ;  /* 0x0000000490587825 */ /* 0x040fe200078e0258 */
        /* <DEDUP_REMOVED lines=41> */
[----:B------:R-:W2:Y:S01]  /*18350*/  LDL.LU.64 R140, [R1+0xcb8] ;  /* 0x000cb800018c7983 */ /* 0x000ea20000300a00 */
[----:B------:R-:W-:-:S03]  /*18360*/  IMAD.WIDE R44, R144, 0x4, R44 ;  /* 0x00000004902c7825 */ /* 0x000fc600078e022c */
[----:B------:R-:W-:Y:S01]  /*18370*/  LDGSTS.E [R139+0x23200], desc[UR22][R160.64], P3 ;  /* 0x23200000a08b7fae */ /* 0x000fe200099a1016 */
[----:B------:R-:W-:-:S03]  /*18380*/  IMAD.WIDE R60, R144, 0x4, R60 ;  /* 0x00000004903c7825 */ /* 0x000fc600078e023c */
[----:B------:R-:W-:Y:S01]  /*18390*/  LDGSTS.E [R139+0x23600], desc[UR22][R158.64], P3 ;  /* 0x236000009e8b7fae */ /* 0x000fe200099a1016 */
[----:B------:R-:W-:-:S03]  /*183a0*/  IMAD.WIDE R76, R144, 0x4, R76 ;  /* 0x00000004904c7825 */ /* 0x000fc600078e024c */
[----:B------:R-:W-:Y:S01]  /*183b0*/  LDGSTS.E [R139+0x23a00], desc[UR22][R170.64], P3 ;  /* 0x23a00000aa8b7fae */ /* 0x000fe200099a1016 */
[----:B------:R-:W-:-:S03]  /*183c0*/  IMAD.WIDE R90, R144, 0x4, R90 ;  /* 0x00000004905a7825 */ /* 0x000fc600078e025a */
[----:B------:R1:W-:Y:S01]  /*183d0*/  LDGSTS.E [R139+0x23e00], desc[UR22][R176.64], P3 ;  /* 0x23e00000b08b7fae */ /* 0x0003e200099a1016 */
        /* <DEDUP_REMOVED lines=9> */
[----:B------:R-:W1:Y:S01]  /*18470*/  LDL.LU.64 R176, [R1+0xc90] ;  /* 0x000c900001b07983 */ /* 0x000e620000300a00 */
[----:B------:R-:W-:-:S04]  /*18480*/  IMAD.WIDE R62, R144, 0x4, R62 ;  /* 0x00000004903e7825 */ /* 0x000fc800078e023e */
[----:B------:R-:W-:-:S04]  /*18490*/  IMAD.WIDE R78, R144, 0x4, R78 ;  /* 0x00000004904e7825 */ /* 0x000fc800078e024e */
[----:B------:R-:W-:-:S04]  /*184a0*/  IMAD.WIDE R98, R144, 0x4, R98 ;  /* 0x0000000490627825 */ /* 0x000fc800078e0262 */
[----:B------:R-:W-:-:S04]  /*184b0*/  IMAD.WIDE R100, R144, 0x4, R100 ;  /* 0x0000000490647825 */ /* 0x000fc800078e0264 */
[C---:B------:R-:W-:Y:S01]  /*184c0*/  IMAD.WIDE R102, R144.reuse, 0x4, R102 ;  /* 0x0000000490667825 */ /* 0x040fe200078e0266 */
[----:B------:R-:W-:Y:S03]  /*184d0*/  STL.64 [R1+0xb60], R138 ;  /* 0x000b608a01007387 */ /* 0x000fe60000100a00 */
        /* <DEDUP_REMOVED lines=19> */
[----:B------:R2:W-:Y:S04]  /*18610*/  LDGSTS.E [R140+0x23a80], desc[UR22][R206.64], P3 ;  /* 0x23a80000ce8c7fae */ /* 0x0005e800099a1016 */
[----:B------:R1:W-:Y:S04]  /*18620*/  LDGSTS.E [R140+0x23e80], desc[UR22][R212.64], P3 ;  /* 0x23e80000d48c7fae */ /* 0x0003e800099a1016 */
[----:B------:R1:W-:Y:S04]  /*18630*/  LDGSTS.E [R141+0x20300], desc[UR22][R218.64], P3 ;  /* 0x20300000da8d7fae */ /* 0x0003e800099a1016 */
        /* <DEDUP_REMOVED lines=18> */
[----:B------:R-:W4:Y:S04]  /*18760*/  LDL.LU.64 R212, [R1+0xc60] ;  /* 0x000c600001d47983 */ /* 0x000f280000300a00 */
[----:B------:R-:W-:Y:S04]  /*18770*/  LDGSTS.E [R141+0x23b00], desc[UR22][R112.64], P3 ;  /* 0x23b00000708d7fae */ /* 0x000fe800099a1016 */
[----:B------:R-:W4:Y:S04]  /*18780*/  LDL.LU.64 R218, [R1+0xc58] ;  /* 0x000c580001da7983 */ /* 0x000f280000300a00 */
[----:B------:R1:W-:Y:S04]  /*18790*/  LDGSTS.E [R141+0x23f00], desc[UR22][R224.64], P3 ;  /* 0x23f00000e08d7fae */ /* 0x0003e800099a1016 */
[----:B------:R1:W-:Y:S04]  /*187a0*/  LDGSTS.E [R142+0x20380], desc[UR22][R230.64], P3 ;  /* 0x20380000e68e7fae */ /* 0x0003e800099a1016 */
[----:B------:R-:W4:Y:S04]  /*187b0*/  LDL.LU.64 R224, [R1+0xc50] ;  /* 0x000c500001e07983 */ /* 0x000f280000300a00 */
[----:B------:R-:W-:Y:S04]  /*187c0*/  STL.64 [R1+0xae0], R140 ;  /* 0x000ae08c01007387 */ /* 0x000fe80000100a00 */
[----:B------:R-:W4:Y:S01]  /*187d0*/  LDL.LU.64 R230, [R1+0xc48] ;  /* 0x000c480001e67983 */ /* 0x000f220000300a00 */
[----:B------:R-:W-:-:S04]  /*187e0*/  IMAD.WIDE R238, R144, 0x4, R238 ;  /* 0x0000000490ee7825 */ /* 0x000fc800078e02ee */
[C---:B------:R-:W-:Y:S01]  /*187f0*/  IMAD.WIDE R48, R144.reuse, 0x4, R48 ;  /* 0x0000000490307825 */ /* 0x040fe200078e0230 */
[----:B------:R-:W-:Y:S03]  /*18800*/  LDGSTS.E [R142+0x20780], desc[UR22][R238.64], P3 ;  /* 0x20780000ee8e7fae */ /* 0x000fe600099a1016 */
        /* <DEDUP_REMOVED lines=18> */
[----:B------:R-:W-:Y:S01]  /*18930*/  IMAD.WIDE R130, R144, 0x4, R130 ;  /* 0x0000000490827825 */ /* 0x000fe200078e0282 */
[----:B------:R-:W-:Y:S04]  /*18940*/  LDGSTS.E [R142+0x22f80], desc[UR22][R124.64], P3 ;  /* 0x22f800007c8e7fae */ /* 0x000fe800099a1016 */
[----:B------:R-:W-:Y:S04]  /*18950*/  LDGSTS.E [R142+0x23380], desc[UR22][R126.64], P3 ;  /* 0x233800007e8e7fae */ /* 0x000fe800099a1016 */
[----:B------:R-:W-:Y:S04]  /*18960*/  LDGSTS.E [R142+0x23780], desc[UR22][R128.64], P3 ;  /* 0x23780000808e7fae */ /* 0x000fe800099a1016 */
[----:B------:R-:W-:Y:S04]  /*18970*/  LDGSTS.E [R142+0x23b80], desc[UR22][R130.64], P3 ;  /* 0x23b80000828e7fae */ /* 0x000fe800099a1016 */
[----:B------:R-:W-:Y:S04]  /*18980*/  LDGSTS.E [R142+0x23f80], desc[UR22][R114.64], P3 ;  /* 0x23f80000728e7fae */ /* 0x000fe800099a1016 */
[----:B------:R-:W0:Y:S01]  /*18990*/  LDGDEPBAR ;  /* 0x00000000000079af */ /* 0x000e220000000000 */
[----:B------:R-:W-:Y:S01]  /*189a0*/  ISETP.GE.U32.AND P3, PT, R0, 0x7ffffdfd, PT ;  /* 0x7ffffdfd0000780c */ /* 0x000fe20003f66070 */
[----:B------:R-:W-:Y:S01]  /*189b0*/  VIADD R0, R134, 0x100000 ;  /* 0x0010000086007836 */ /* 0x000fe20000000000 */
[----:B------:R-:W-:Y:S01]  /*189c0*/  IADD3 R2, PT, PT, R2, -0x185, RZ ;  /* 0xfffffe7b02027810 */ /* 0x000fe20007ffe0ff */
[----:B-1----:R-:W-:-:S04]  /*189d0*/  IMAD.WIDE R176, R135, 0x4, R176 ;  /* 0x0000000487b07825 */ /* 0x002fc800078e02b0 */
[----:B---3--:R-:W-:-:S04]  /*189e0*/  IMAD.WIDE R170, R135, 0x4, R170 ;  /* 0x0000000487aa7825 */ /* 0x008fc800078e02aa */
        /* <DEDUP_REMOVED lines=10> */
[----:B--2---:R-:W-:-:S04]  /*18a90*/  IMAD.WIDE R206, R135, 0x4, R206 ;  /* 0x0000000487ce7825 */ /* 0x004fc800078e02ce */
[----:B----4-:R-:W-:-:S04]  /*18aa0*/  IMAD.WIDE R212, R135, 0x4, R212 ;  /* 0x0000000487d47825 */ /* 0x010fc800078e02d4 */
[----:B------:R-:W-:-:S04]  /*18ab0*/  IMAD.WIDE R218, R135, 0x4, R218 ;  /* 0x0000000487da7825 */ /* 0x000fc800078e02da */
[----:B------:R-:W-:-:S04]  /*18ac0*/  IMAD.WIDE R224, R135, 0x4, R224 ;  /* 0x0000000487e07825 */ /* 0x000fc800078e02e0 */
[----:B------:R-:W-:Y:S01]  /*18ad0*/  IMAD.WIDE R230, R135, 0x4, R230 ;  /* 0x0000000487e67825 */ /* 0x000fe200078e02e6 */
[----:B------:R-:W-:Y:S06]  /*18ae0*/  BAR.SYNC.DEFER_BLOCKING 0x0 ;  /* 0x0000000000007b1d */ /* 0x000fec0000010000 */
[----:B------:R-:W-:Y:S01]  /*18af0*/  @!PT LDS RZ, [RZ] ;  /* 0x00000000fffff984 */ /* 0x000fe20000000800 */
[----:B------:R-:W-:Y:S01]  /*18b00*/  @!PT LDS RZ, [RZ] ;  /* 0x00000000fffff984 */ /* 0x000fe20000000800 */
[----:B------:R-:W-:Y:S01]  /*18b10*/  @!PT LDS RZ, [RZ] ;  /* 0x00000000fffff984 */ /* 0x000fe20000000800 */
[----:B------:R-:W-:Y:S01]  /*18b20*/  LDGSTS.E [R0+-0x80000], desc[UR22][R230.64], !P5 ;  /* 0x80000000e6007fae */ /* 0x000fe2000e9a1016 */
[----:B------:R-:W-:Y:S01]  /*18b30*/  ISETP.GE.U32.AND P5, PT, R2, 0x7ffffdfc, PT ;  /* 0x7ffffdfc0200780c */ /* 0x000fe20003fa6070 */
[----:B------:R-:W-:Y:S02]  /*18b40*/  VIADD R2, R145, 0xfffffe7a ;  /* 0xfffffe7a91027836 */ /* 0x000fe40000000000 */
[----:B------:R-:W1:Y:S01]  /*18b50*/  LDC R145, c[0x0][0x3a0] ;  /* 0x0000e800ff917b82 */ /* 0x000e620000000800 */
[----:B------:R-:W-:Y:S02]  /*18b60*/  LDGSTS.E [R0+-0x7fffc], desc[UR22][R224.64], !P4 ;  /* 0x80004000e0007fae */ /* 0x000fe4000e1a1016 */
[----:B------:R-:W-:Y:S01]  /*18b70*/  ISETP.GE.U32.AND P4, PT, R2, 0x7ffffdfb, PT ;  /* 0x7ffffdfb0200780c */ /* 0x000fe20003f86070 */
[----:B------:R-:W-:Y:S01]  /*18b80*/  VIADD R2, R147, 0xfffffe79 ;  /* 0xfffffe7993027836 */ /* 0x000fe20000000000 */
[----:B------:R-:W-:Y:S03]  /*18b90*/  LDGSTS.E [R0+-0x7fff8], desc[UR22][R218.64], !P6 ;  /* 0x80008000da007fae */ /* 0x000fe6000f1a1016 */
[----:B------:R-:W2:Y:S01]  /*18ba0*/  LDC R147, c[0x0][0x3a0] ;  /* 0x0000e800ff937b82 */ /* 0x000ea20000000800 */
[----:B------:R-:W-:Y:S01]  /*18bb0*/  ISETP.GE.U32.AND P6, PT, R2, 0x7ffffdfa, PT ;  /* 0x7ffffdfa0200780c */ /* 0x000fe20003fc6070 */
[----:B------:R-:W-:Y:S01]  /*18bc0*/  VIADD R2, R146, 0xfffffe78 ;  /* 0xfffffe7892027836 */ /* 0x000fe20000000000 */
[----:B------:R-:W-:Y:S05]  /*18bd0*/  LDGSTS.E [R0+-0x7fff4], desc[UR22][R212.64], !P3 ;  /* 0x8000c000d4007fae */ /* 0x000fea000d9a1016 */
[----:B------:R-:W3:Y:S01]  /*18be0*/  LDC R146, c[0x0][0x3a0] ;  /* 0x0000e800ff927b82 */ /* 0x000ee20000000800 */
[----:B------:R-:W-:Y:S01]  /*18bf0*/  ISETP.GE.U32.AND P3, PT, R2, 0x7ffffdf9, PT ;  /* 0x7ffffdf90200780c */ /* 0x000fe20003f66070 */
[----:B------:R-:W-:Y:S01]  /*18c00*/  LDGSTS.E [R0+-0x7fff0], desc[UR22][R206.64], !P5 ;  /* 0x80010000ce007fae */ /* 0x000fe2000e9a1016 */
[----:B-1----:R-:W-:-:S05]  /*18c10*/  VIADD R2, R145, 0xfffffe77 ;  /* 0xfffffe7791027836 */ /* 0x002fca0000000000 */
[----:B------:R-:W1:Y:S01]  /*18c20*/  LDC R145, c[0x0][0x3a0] ;  /* 0x0000e800ff917b82 */ /* 0x000e620000000800 */
[----:B------:R-:W-:Y:S01]  /*18c30*/  ISETP.GE.U32.AND P5, PT, R2, 0x7ffffdf8, PT ;  /* 0x7ffffdf80200780c */ /* 0x000fe20003fa6070 */
[----:B--2---:R-:W-:-:S06]  /*18c40*/  VIADD R2, R147, 0xfffffe76 ;  /* 0xfffffe7693027836 */ /* 0x004fcc0000000000 */
[----:B------:R-:W2:Y:S01]  /*18c50*/  LDC R147, c[0x0][0x3a0] ;  /* 0x0000e800ff937b82 */ /* 0x000ea20000000800 */
[----:B------:R-:W-:-:S04]  /*18c60*/  IMAD.WIDE R200, R135, 0x4, R200 ;  /* 0x0000000487c87825 */ /* 0x000fc800078e02c8 */
[C---:B------:R-:W-:Y:S01]  /*18c70*/  IMAD.WIDE R194, R135.reuse, 0x4, R194 ;  /* 0x0000000487c27825 */ /* 0x040fe200078e02c2 */
[----:B------:R-:W-:Y:S01]  /*18c80*/  LDGSTS.E [R0+-0x7ffec], desc[UR22][R200.64], !P4 ;  /* 0x80014000c8007fae */ /* 0x000fe2000e1a1016 */
[----:B------:R-:W-:Y:S02]  /*18c90*/  ISETP.GE.U32.AND P4, PT, R2, 0x7ffffdf7, PT ;  /* 0x7ffffdf70200780c */ /* 0x000fe40003f86070 */
[----:B---3--:R-:W-:Y:S01]  /*18ca0*/  IADD3 R2, PT, PT, R146, -0x18b, RZ ;  /* 0xfffffe7592027810 */ /* 0x008fe20007ffe0ff */
[----:B------:R-:W-:Y:S01]  /*18cb0*/  LDGSTS.E [R0+-0x7ffe8], desc[UR22][R194.64], !P6 ;  /* 0x80018000c2007fae */ /* 0x000fe2000f1a1016 */
[----:B------:R-:W3:Y:S01]  /*18cc0*/  LDC R146, c[0x0][0x3a0] ;  /* 0x0000e800ff927b82 */ /* 0x000ee20000000800 */
[----:B------:R-:W-:Y:S01]  /*18cd0*/  IMAD.WIDE R188, R135, 0x4, R188 ;  /* 0x0000000487bc7825 */ /* 0x000fe200078e02bc */
[----:B------:R-:W-:-:S03]  /*18ce0*/  ISETP.GE.U32.AND P6, PT, R2, 0x7ffffdf6, PT ;  /* 0x7ffffdf60200780c */ /* 0x000fc60003fc6070 */
[----:B-1----:R-:W-:Y:S01]  /*18cf0*/  VIADD R2, R145, 0xfffffe74 ;  /* 0xfffffe7491027836 */ /* 0x002fe20000000000 */
[----:B------:R-:W-:Y:S02]  /*18d00*/  LDGSTS.E [R0+-0x7ffe4], desc[UR22][R188.64], !P3 ;  /* 0x8001c000bc007fae */ /* 0x000fe4000d9a1016 */
[----:B------:R-:W1:Y:S02]  /*18d10*/  LDC R145, c[0x0][0x3a0] ;  /* 0x0000e800ff917b82 */ /* 0x000e640000000800 */
[----:B------:R-:W-:Y:S01]  /*18d20*/  ISETP.GE.U32.AND P3, PT, R2, 0x7ffffdf5, PT ;  /* 0x7ffffdf50200780c */ /* 0x000fe20003f66070 */
[----:B--2---:R-:W-:-:S05]  /*18d30*/  VIADD R2, R147, 0xfffffe73 ;  /* 0xfffffe7393027836 */ /* 0x004fca0000000000 */
[----:B------:R-:W2:Y:S01]  /*18d40*/  LDC R147, c[0x0][0x3a0] ;  /* 0x0000e800ff937b82 */ /* 0x000ea20000000800 */
[----:B------:R-:W-:-:S05]  /*18d50*/  IMAD.WIDE R182, R135, 0x4, R182 ;  /* 0x0000000487b67825 */ /* 0x000fca00078e02b6 */
[----:B------:R-:W-:Y:S01]  /*18d60*/  LDGSTS.E [R0+-0x7ffe0], desc[UR22][R182.64], !P5 ;  /* 0x80020000b6007fae */ /* 0x000fe2000e9a1016 */
[----:B------:R-:W-:Y:S01]  /*18d70*/  ISETP.GE.U32.AND P5, PT, R2, 0x7ffffdf4, PT ;  /* 0x7ffffdf40200780c */ /* 0x000fe20003fa6070 */
[----:B---3--:R-:W-:Y:S02]  /*18d80*/  VIADD R2, R146, 0xfffffe72 ;  /* 0xfffffe7292027836 */ /* 0x008fe40000000000 */
[----:B------:R-:W3:Y:S01]  /*18d90*/  LDC R146, c[0x0][0x3a0] ;  /* 0x0000e800ff927b82 */ /* 0x000ee20000000800 */
[----:B------:R-:W-:Y:S02]  /*18da0*/  LDGSTS.E [R0+-0x7ffdc], desc[UR22][R176.64], !P4 ;  /* 0x80024000b0007fae */ /* 0x000fe4000e1a1016 */
[----:B------:R-:W-:Y:S02]  /*18db0*/  ISETP.GE.U32.AND P4, PT, R2, 0x7ffffdf3, PT ;  /* 0x7ffffdf30200780c */ /* 0x000fe40003f86070 */
[----:B------:R-:W-:Y:S01]  /*18dc0*/  LDGSTS.E [R0+-0x7ffd8], desc[UR22][R170.64], !P6 ;  /* 0x80028000aa007fae */ /* 0x000fe2000f1a1016 */
[----:B-1----:R-:W-:-:S02]  /*18dd0*/  VIADD R2, R145, 0xfffffe71 ;  /* 0xfffffe7191027836 */ /* 0x002fc40000000000 */
[----:B------:R-:W1:Y:S01]  /*18de0*/  LDC R145, c[0x0][0x3a0] ;  /* 0x0000e800ff917b82 */ /* 0x000e620000000800 */
[----:B------:R-:W-:Y:S02]  /*18df0*/  LDGSTS.E [R0+-0x7ffd4], desc[UR22][R158.64], !P3 ;  /* 0x8002c0009e007fae */ /* 0x000fe4000d9a1016 */
[----:B------:R-:W-:Y:S02]  /*18e00*/  ISETP.GE.U32.AND P6, PT, R2, 0x7ffffdf2, PT ;  /* 0x7ffffdf20200780c */ /* 0x000fe40003fc6070 */
[----:B------:R-:W-:Y:S01]  /*18e10*/  LDGSTS.E [R0+-0x7ffd0], desc[UR22][R160.64], !P5 ;  /* 0x80030000a0007fae */ /* 0x000fe2000e9a1016 */
[----:B--2---:R-:W-:Y:S02]  /*18e20*/  VIADD R2, R147, 0xfffffe70 ;  /* 0xfffffe7093027836 */ /* 0x004fe40000000000 */
[----:B------:R-:W2:Y:S01]  /*18e30*/  LDC R147, c[0x0][0x3a0] ;  /* 0x0000e800ff937b82 */ /* 0x000ea20000000800 */
[----:B------:R-:W-:Y:S02]  /*18e40*/  LDGSTS.E [R0+-0x7ffcc], desc[UR22][R162.64], !P4 ;  /* 0x80034000a2007fae */ /* 0x000fe4000e1a1016 */
[----:B------:R-:W-:-:S02]  /*18e50*/  ISETP.GE.U32.AND P3, PT, R2, 0x7ffffdf1, PT ;  /* 0x7ffffdf10200780c */ /* 0x000fc40003f66070 */
[----:B---3--:R-:W-:-:S03]  /*18e60*/  IADD3 R2, PT, PT, R146, -0x191, RZ ;  /* 0xfffffe6f92027810 */ /* 0x008fc60007ffe0ff */
[----:B------:R-:W-:Y:S01]  /*18e70*/  LDGSTS.E [R0+-0x7ffc8], desc[UR22][R164.64], !P6 ;  /* 0x80038000a4007fae */ /* 0x000fe2000f1a1016 */
[----:B------:R-:W3:Y:S01]  /*18e80*/  LDC R146, c[0x0][0x3a0] ;  /* 0x0000e800ff927b82 */ /* 0x000ee20000000800 */
[----:B------:R-:W-:Y:S01]  /*18e90*/  ISETP.GE.U32.AND P5, PT, R2, 0x7ffffdf0, PT ;  /* 0x7ffffdf00200780c */ /* 0x000fe20003fa6070 */
[----:B-1----:R-:W-:-:S05]  /*18ea0*/  VIADD R2, R145, 0xfffffe6e ;  /* 0xfffffe6e91027836 */ /* 0x002fca0000000000 */
[----:B------:R-:W-:Y:S01]  /*18eb0*/  LDGSTS.E [R0+-0x7ffc4], desc[UR22][R166.64], !P3 ;  /* 0x8003c000a6007fae */ /* 0x000fe2000d9a1016 */
[----:B------:R-:W1:Y:S01]  /*18ec0*/  LDC R145, c[0x0][0x3a0] ;  /* 0x0000e800ff917b82 */ /* 0x000e620000000800 */
[----:B------:R-:W-:Y:S01]  /*18ed0*/  ISETP.GE.U32.AND P4, PT, R2, 0x7ffffdef, PT ;  /* 0x7ffffdef0200780c */ /* 0x000fe20003f86070 */
[----:B--2---:R-:W-:-:S04]  /*18ee0*/  VIADD R2, R147, 0xfffffe6d ;  /* 0xfffffe6d93027836 */ /* 0x004fc80000000000 */
[----:B------:R-:W-:Y:S02]  /*18ef0*/  LDGSTS.E [R0+-0x7ffc0], desc[UR22][R168.64], !P5 ;  /* 0x80040000a8007fae */ /* 0x000fe4000e9a1016 */
[----:B------:R-:W2:Y:S01]  /*18f00*/  LDC R147, c[0x0][0x3a0] ;  /* 0x0000e800ff937b82 */ /* 0x000ea20000000800 */
[----:B------:R-:W-:Y:S01]  /*18f10*/  ISETP.GE.U32.AND P6, PT, R2, 0x7ffffdee, PT ;  /* 0x7ffffdee0200780c */ /* 0x000fe20003fc6070 */
[----:B---3--:R-:W-:-:S04]  /*18f20*/  VIADD R2, R146, 0xfffffe6c ;  /* 0xfffffe6c92027836 */ /* 0x008fc80000000000 */
[----:B------:R-:W-:Y:S02]  /*18f30*/  LDGSTS.E [R0+-0x7ffbc], desc[UR22][R234.64], !P4 ;  /* 0x80044000ea007fae */ /* 0x000fe4000e1a1016 */
[----:B------:R-:W3:Y:S01]  /*18f40*/  LDC R146, c[0x0][0x3a0] ;  /* 0x0000e800ff927b82 */ /* 0x000ee20000000800 */
[----:B------:R-:W-:Y:S01]  /*18f50*/  ISETP.GE.U32.AND P3, PT, R2, 0x7ffffded, PT ;  /* 0x7ffffded0200780c */ /* 0x000fe20003f66070 */
[----:B-1----:R-:W-:-:S04]  /*18f60*/  VIADD R2, R145, 0xfffffe6b ;  /* 0xfffffe6b91027836 */ /* 0x002fc80000000000 */
[----:B------:R-:W-:Y:S02]  /*18f70*/  LDGSTS.E [R0+-0x7ffb8], desc[UR22][R232.64], !P6 ;  /* 0x80048000e8007fae */ /* 0x000fe4000f1a1016 */
[----:B------:R-:W1:Y:S01]  /*18f80*/  LDC R145, c[0x0][0x3a0] ;  /* 0x0000e800ff917b82 */ /* 0x000e620000000800 */
[----:B------:R-:W-:Y:S01]  /*18f90*/  ISETP.GE.U32.AND P5, PT, R2, 0x7ffffdec, PT ;  /* 0x7ffffdec0200780c */ /* 0x000fe20003fa6070 */
[----:B--2---:R-:W-:-:S06]  /*18fa0*/  VIADD R2, R147, 0xfffffe6a ;  /* 0xfffffe6a93027836 */ /* 0x004fcc0000000000 */
[----:B------:R-:W2:Y:S01]  /*18fb0*/  LDC R147, c[0x0][0x3a0] ;  /* 0x0000e800ff937b82 */ /* 0x000ea20000000800 */
[----:B------:R-:W-:Y:S01]  /*18fc0*/  LDGSTS.E [R0+-0x7ffb4], desc[UR22][R228.64], !P3 ;  /* 0x8004c000e4007fae */ /* 0x000fe2000d9a1016 */
[----:B------:R-:W-:Y:S02]  /*18fd0*/  ISETP.GE.U32.AND P4, PT, R2, 0x7ffffdeb, PT ;  /* 0x7ffffdeb0200780c */ /* 0x000fe40003f86070 */
[----:B---3--:R-:W-:Y:S02]  /*18fe0*/  IADD3 R2, PT, PT, R146, -0x197, RZ ;  /* 0xfffffe6992027810 */ /* 0x008fe40007ffe0ff */
[----:B------:R-:W-:Y:S02]  /*18ff0*/  LDGSTS.E [R0+-0x7ffb0], desc[UR22][R226.64], !P5 ;  /* 0x80050000e2007fae */ /* 0x000fe4000e9a1016 */
[----:B------:R-:W3:Y:S01]  /*19000*/  LDC R146, c[0x0][0x3a0] ;  /* 0x0000e800ff927b82 */ /* 0x000ee20000000800 */
[----:B------:R-:W-:Y:S01]  /*19010*/  ISETP.GE.U32.AND P6, PT, R2, 0x7ffffdea, PT ;  /* 0x7ffffdea0200780c */ /* 0x000fe20003fc6070 */
[----:B-1----:R-:W-:-:S06]  /*19020*/  VIADD R2, R145, 0xfffffe68 ;  /* 0xfffffe6891027836 */ /* 0x002fcc0000000000 */
[----:B------:R-:W1:Y:S01]  /*19030*/  LDC R145, c[0x0][0x3a0] ;  /* 0x0000e800ff917b82 */ /* 0x000e620000000800 */
[----:B------:R-:W-:Y:S01]  /*19040*/  ISETP.GE.U32.AND P3, PT, R2, 0x7ffffde9, PT ;  /* 0x7ffffde90200780c */ /* 0x000fe20003f66070 */
[----:B--2---:R-:W-:-:S06]  /*19050*/  VIADD R2, R147, 0xfffffe67 ;  /* 0xfffffe6793027836 */ /* 0x004fcc0000000000 */
[----:B------:R-:W2:Y:S01]  /*19060*/  LDC R147, c[0x0][0x3a0] ;  /* 0x0000e800ff937b82 */ /* 0x000ea20000000800 */
[----:B------:R-:W-:Y:S01]  /*19070*/  IMAD.WIDE R222, R135, 0x4, R222 ;  /* 0x0000000487de7825 */ /* 0x000fe200078e02de */
[----:B------:R-:W-:-:S03]  /*19080*/  ISETP.GE.U32.AND P5, PT, R2, 0x7ffffde8, PT ;  /* 0x7ffffde80200780c */ /* 0x000fc60003fa6070 */
[----:B------:R-:W-:Y:S01]  /*19090*/  IMAD.WIDE R220, R135, 0x4, R220 ;  /* 0x0000000487dc7825 */ /* 0x000fe200078e02dc */
[----:B------:R-:W-:Y:S03]  /*190a0*/  LDGSTS.E [R0+-0x7ffac], desc[UR22][R222.64], !P4 ;  /* 0x80054000de007fae */ /* 0x000fe6000e1a1016 */
[----:B---3--:R-:W-:Y:S01]  /*190b0*/  VIADD R2, R146, 0xfffffe66 ;  /* 0xfffffe6692027836 */ /* 0x008fe20000000000 */
[----:B------:R-:W-:Y:S01]  /*190c0*/  LDGSTS.E [R0+-0x7ffa8], desc[UR22][R220.64], !P6 ;  /* 0x80058000dc007fae */ /* 0x000fe2000f1a1016 */
[----:B------:R-:W3:Y:S03]  /*190d0*/  LDC R146, c[0x0][0x3a0] ;  /* 0x0000e800ff927b82 */ /* 0x000ee60000000800 */
[----:B------:R-:W-:Y:S01]  /*190e0*/  ISETP.GE.U32.AND P4, PT, R2, 0x7ffffde7, PT ;  /* 0x7ffffde70200780c */ /* 0x000fe20003f86070 */
[----:B-1----:R-:W-:-:S04]  /*190f0*/  VIADD R2, R145, 0xfffffe65 ;  /* 0xfffffe6591027836 */ /* 0x002fc80000000000 */
        /* <DEDUP_REMOVED lines=19> */
[----:B------:R-:W-:-:S04]  /*19230*/  IMAD.WIDE R208, R135, 0x4, R208 ;  /* 0x0000000487d07825 */ /* 0x000fc800078e02d0 */
[C---:B------:R-:W-:Y:S01]  /*19240*/  IMAD.WIDE R204, R135.reuse, 0x4, R204 ;  /* 0x0000000487cc7825 */ /* 0x040fe200078e02cc */
[----:B------:R-:W-:Y:S01]  /*19250*/  LDGSTS.E [R0+-0x7ff98], desc[UR22][R208.64], !P6 ;  /* 0x80068000d0007fae */ /* 0x000fe2000f1a1016 */
[----:B------:R-:W-:Y:S02]  /*19260*/  ISETP.GE.U32.AND P6, PT, R2, 0x7ffffde2, PT ;  /* 0x7ffffde20200780c */ /* 0x000fe40003fc6070 */
[----:B---3--:R-:W-:Y:S01]  /*19270*/  VIADD R2, R146, 0xfffffe60 ;  /* 0xfffffe6092027836 */ /* 0x008fe20000000000 */
[----:B------:R-:W-:Y:S01]  /*19280*/  LDGSTS.E [R0+-0x7ff94], desc[UR22][R204.64], !P3 ;  /* 0x8006c000cc007fae */ /* 0x000fe2000d9a1016 */
[----:B------:R-:W3:Y:S01]  /*19290*/  LDC R146, c[0x0][0x3a0] ;  /* 0x0000e800ff927b82 */ /* 0x000ee20000000800 */
[----:B------:R-:W-:Y:S02]  /*192a0*/  IMAD.WIDE R202, R135, 0x4, R202 ;  /* 0x0000000487ca7825 */ /* 0x000fe400078e02ca */
[----:B------:R-:W-:Y:S02]  /*192b0*/  ISETP.GE.U32.AND P3, PT, R2, 0x7ffffde1, PT ;  /* 0x7ffffde10200780c */ /* 0x000fe40003f66070 */
        /* <DEDUP_REMOVED lines=41> */
[----:B------:R3:W-:Y:S01]  /*19550*/  STL.64 [R1+0xa80], R230 ;  /* 0x000a80e601007387 */ /* 0x0007e20000100a00 */
[----:B------:R-:W4:Y:S01]  /*19560*/  LDC R146, c[0x0][0x3a0] ;  /* 0x0000e800ff927b82 */ /* 0x000f220000000800 */
[----:B------:R-:W-:Y:S02]  /*19570*/  IMAD.WIDE R174, R135, 0x4, R174 ;  /* 0x0000000487ae7825 */ /* 0x000fe400078e02ae */
[----:B------:R-:W-:Y:S01]  /*19580*/  LDGSTS.E [R0+-0x7ff70], desc[UR22][R178.64], !P5 ;  /* 0x80090000b2007fae */ /* 0x000fe2000e9a1016 */
[----:B------:R-:W-:Y:S01]  /*19590*/  ISETP.GE.U32.AND P5, PT, R2, 0x7ffffdd8, PT ;  /* 0x7ffffdd80200780c */ /* 0x000fe20003fa6070 */
[----:B-1----:R-:W-:-:S02]  /*195a0*/  VIADD R2, R145, 0xfffffe56 ;  /* 0xfffffe5691027836 */ /* 0x002fc40000000000 */
[----:B------:R-:W-:Y:S01]  /*195b0*/  LDGSTS.E [R0+-0x7ff6c], desc[UR22][R174.64], !P4 ;  /* 0x80094000ae007fae */ /* 0x000fe2000e1a1016 */
[----:B------:R-:W1:Y:S03]  /*195c0*/  LDC R145, c[0x0][0x3a0] ;  /* 0x0000e800ff917b82 */ /* 0x000e660000000800 */
[----:B---3--:R-:W3:Y:S04]  /*195d0*/  LDL.LU.64 R230, [R1] ;  /* 0x0000000001e67983 */ /* 0x008ee80000300a00 */
[----:B------:R-:W-:Y:S04]  /*195e0*/  STL.64 [R1+0xa88], R224 ;  /* 0x000a88e001007387 */ /* 0x000fe80000100a00 */
[----:B------:R-:W-:Y:S01]  /*195f0*/  STL.64 [R1+0xa90], R218 ;  /* 0x000a90da01007387 */ /* 0x000fe20000100a00 */
[----:B------:R-:W-:-:S03]  /*19600*/  ISETP.GE.U32.AND P4, PT, R2, 0x7ffffdd7, PT ;  /* 0x7ffffdd70200780c */ /* 0x000fc60003f86070 */
[----:B------:R-:W-:Y:S01]  /*19610*/  STL.64 [R1+0xa98], R212 ;  /* 0x000a98d401007387 */ /* 0x000fe20000100a00 */
[----:B--2---:R-:W-:Y:S02]  /*19620*/  VIADD R2, R147, 0xfffffe55 ;  /* 0xfffffe5593027836 */ /* 0x004fe40000000000 */
[----:B------:R-:W2:Y:S01]  /*19630*/  LDC R147, c[0x0][0x3a0] ;  /* 0x0000e800ff937b82 */ /* 0x000ea20000000800 */
[----:B------:R-:W-:Y:S04]  /*19640*/  STL.64 [R1+0xaa0], R206 ;  /* 0x000aa0ce01007387 */ /* 0x000fe80000100a00 */
[----:B------:R-:W-:Y:S04]  /*19650*/  STL.64 [R1+0xaa8], R200 ;  /* 0x000aa8c801007387 */ /* 0x000fe80000100a00 */
[----:B------:R-:W-:Y:S04]  /*19660*/  STL.64 [R1+0xab0], R194 ;  /* 0x000ab0c201007387 */ /* 0x000fe80000100a00 */
[----:B------:R-:W-:Y:S04]  /*19670*/  STL.64 [R1+0xab8], R188 ;  /* 0x000ab8bc01007387 */ /* 0x000fe80000100a00 */
[----:B------:R-:W-:Y:S04]  /*19680*/  STL.64 [R1+0xac0], R182 ;  /* 0x000ac0b601007387 */ /* 0x000fe80000100a00 */
        /* <DEDUP_REMOVED lines=12> */
[----:B------:R-:W-:Y:S01]  /*19750*/  LDGSTS.E [R0+-0x7ff68], desc[UR22][R172.64], !P6 ;  /* 0x80098000ac007fae */ /* 0x000fe2000f1a1016 */
[----:B------:R-:W-:Y:S01]  /*19760*/  ISETP.GE.U32.AND P6, PT, R2, 0x7ffffdd6, PT ;  /* 0x7ffffdd60200780c */ /* 0x000fe20003fc6070 */
[----:B----4-:R-:W-:-:S02]  /*19770*/  VIADD R2, R146, 0xfffffe54 ;  /* 0xfffffe5492027836 */ /* 0x010fc40000000000 */
[----:B------:R-:W-:Y:S01]  /*19780*/  STL.64 [R1+0xb20], R228 ;  /* 0x000b20e401007387 */ /* 0x000fe20000100a00 */
[----:B------:R-:W-:Y:S01]  /*19790*/  IMAD.WIDE R154, R135, 0x4, R154 ;  /* 0x00000004879a7825 */ /* 0x000fe200078e029a */
[----:B------:R-:W4:Y:S02]  /*197a0*/  LDC R146, c[0x0][0x3a0] ;  /* 0x0000e800ff927b82 */ /* 0x000f240000000800 */
[----:B------:R-:W-:Y:S04]  /*197b0*/  STL.64 [R1+0xb28], R226 ;  /* 0x000b28e201007387 */ /* 0x000fe80000100a00 */
[----:B------:R-:W-:Y:S04]  /*197c0*/  STL.64 [R1+0xb30], R222 ;  /* 0x000b30de01007387 */ /* 0x000fe80000100a00 */
[----:B------:R-:W-:Y:S04]  /*197d0*/  STL.64 [R1+0xb38], R220 ;  /* 0x000b38dc01007387 */ /* 0x000fe80000100a00 */
[----:B------:R-:W-:Y:S04]  /*197e0*/  STL.64 [R1+0xb40], R216 ;  /* 0x000b40d801007387 */ /* 0x000fe80000100a00 */
[----:B------:R-:W-:Y:S04]  /*197f0*/  STL.64 [R1+0xb48], R214 ;  /* 0x000b48d601007387 */ /* 0x000fe80000100a00 */
[----:B------:R-:W-:Y:S01]  /*19800*/  LDGSTS.E [R0+-0x7ff64], desc[UR22][R156.64], !P3 ;  /* 0x8009c0009c007fae */ /* 0x000fe2000d9a1016 */
[----:B------:R-:W-:Y:S01]  /*19810*/  ISETP.GE.U32.AND P3, PT, R2, 0x7ffffdd5, PT ;  /* 0x7ffffdd50200780c */ /* 0x000fe20003f66070 */
[----:B-1----:R-:W-:-:S02]  /*19820*/  VIADD R2, R145, 0xfffffe53 ;  /* 0xfffffe5391027836 */ /* 0x002fc40000000000 */
[----:B------:R-:W-:Y:S01]  /*19830*/  STL.64 [R1+0xb50], R210 ;  /* 0x000b50d201007387 */ /* 0x000fe20000100a00 */
[----:B------:R-:W-:Y:S01]  /*19840*/  IMAD.WIDE R152, R135, 0x4, R152 ;  /* 0x0000000487987825 */ /* 0x000fe200078e0298 */
[----:B------:R-:W1:Y:S02]  /*19850*/  LDC R145, c[0x0][0x3a0] ;  /* 0x0000e800ff917b82 */ /* 0x000e640000000800 */
[----:B------:R-:W-:Y:S04]  /*19860*/  STL.64 [R1+0xb58], R208 ;  /* 0x000b58d001007387 */ /* 0x000fe80000100a00 */
[----:B------:R-:W-:Y:S04]  /*19870*/  STL.64 [R1+0xb68], R204 ;  /* 0x000b68cc01007387 */ /* 0x000fe80000100a00 */
[----:B------:R-:W-:Y:S04]  /*19880*/  STL.64 [R1+0xb70], R202 ;  /* 0x000b70ca01007387 */ /* 0x000fe80000100a00 */
[----:B------:R-:W-:Y:S04]  /*19890*/  STL.64 [R1+0xb78], R198 ;  /* 0x000b78c601007387 */ /* 0x000fe80000100a00 */
[----:B------:R-:W-:Y:S04]  /*198a0*/  STL.64 [R1+0xb80], R196 ;  /* 0x000b80c401007387 */ /* 0x000fe80000100a00 */
[----:B------:R-:W-:Y:S01]  /*198b0*/  LDGSTS.E [R0+-0x7ff60], desc[UR22][R154.64], !P5 ;  /* 0x800a00009a007fae */ /* 0x000fe2000e9a1016 */
[----:B------:R-:W-:Y:S01]  /*198c0*/  ISETP.GE.U32.AND P5, PT, R2, 0x7ffffdd4, PT ;  /* 0x7ffffdd40200780c */ /* 0x000fe20003fa6070 */
[----:B--2---:R-:W-:-:S02]  /*198d0*/  VIADD R2, R147, 0xfffffe52 ;  /* 0xfffffe5293027836 */ /* 0x004fc40000000000 */
[----:B------:R-:W-:Y:S01]  /*198e0*/  STL.64 [R1+0xb88], R192 ;  /* 0x000b88c001007387 */ /* 0x000fe20000100a00 */
[C---:B------:R-:W-:Y:S01]  /*198f0*/  IMAD.WIDE R150, R135.reuse, 0x4, R150 ;  /* 0x0000000487967825 */ /* 0x040fe200078e0296 */
[----:B------:R-:W2:Y:S02]  /*19900*/  LDC R147, c[0x0][0x3a0] ;  /* 0x0000e800ff937b82 */ /* 0x000ea40000000800 */
[----:B------:R-:W-:Y:S04]  /*19910*/  STL.64 [R1+0xb90], R190 ;  /* 0x000b90be01007387 */ /* 0x000fe80000100a00 */
[----:B------:R-:W-:Y:S04]  /*19920*/  STL.64 [R1+0xb98], R186 ;  /* 0x000b98ba01007387 */ /* 0x000fe80000100a00 */
[----:B------:R-:W-:Y:S01]  /*19930*/  STL.64 [R1+0xba0], R184 ;  /* 0x000ba0b801007387 */ /* 0x000fe20000100a00 */
[----:B------:R-:W-:-:S03]  /*19940*/  IMAD.WIDE R148, R135, 0x4, R148 ;  /* 0x0000000487947825 */ /* 0x000fc600078e0294 */
[----:B------:R-:W-:Y:S01]  /*19950*/  STL.64 [R1+0xba8], R180 ;  /* 0x000ba8b401007387 */ /* 0x000fe20000100a00 */
[----:B------:R-:W-:-:S03]  /*19960*/  IMAD.WIDE R138, R135, 0x4, R242 ;  /* 0x00000004878a7825 */ /* 0x000fc600078e02f2 */
[----:B------:R-:W-:Y:S04]  /*19970*/  STL.64 [R1+0xbb0], R178 ;  /* 0x000bb0b201007387 */ /* 0x000fe80000100a00 */
[----:B------:R-:W-:Y:S01]  /*19980*/  LDGSTS.E [R0+-0x7ff5c], desc[UR22][R152.64], !P4 ;  /* 0x800a400098007fae */ /* 0x000fe2000e1a1016 */
[----:B------:R-:W-:-:S03]  /*19990*/  ISETP.GE.U32.AND P4, PT, R2, 0x7ffffdd3, PT ;  /* 0x7ffffdd30200780c */ /* 0x000fc60003f86070 */
[----:B------:R-:W-:Y:S04]  /*199a0*/  STL.64 [R1+0xbb8], R174 ;  /* 0x000bb8ae01007387 */ /* 0x000fe80000100a00 */
[----:B------:R-:W-:Y:S04]  /*199b0*/  STL.64 [R1+0xbc0], R172 ;  /* 0x000bc0ac01007387 */ /* 0x000fe80000100a00 */
[----:B------:R-:W-:Y:S04]  /*199c0*/  STL.64 [R1+0xbc8], R156 ;  /* 0x000bc89c01007387 */ /* 0x000fe80000100a00 */
[----:B------:R-:W-:Y:S04]  /*199d0*/  STL.64 [R1+0xbd0], R154 ;  /* 0x000bd09a01007387 */ /* 0x000fe80000100a00 */
[----:B------:R-:W-:Y:S04]  /*199e0*/  STL.64 [R1+0xbd8], R152 ;  /* 0x000bd89801007387 */ /* 0x000fe80000100a00 */
[----:B------:R-:W-:Y:S04]  /*199f0*/  LDGSTS.E [R0+-0x7ff58], desc[UR22][R150.64], !P6 ;  /* 0x800a800096007fae */ /* 0x000fe8000f1a1016 */
[----:B------:R-:W-:Y:S04]  /*19a00*/  STL.64 [R1+0xbe0], R150 ;  /* 0x000be09601007387 */ /* 0x000fe80000100a00 */
[----:B------:R-:W-:Y:S04]  /*19a10*/  LDGSTS.E [R0+-0x7ff54], desc[UR22][R148.64], !P3 ;  /* 0x800ac00094007fae */ /* 0x000fe8000d9a1016 */
[----:B------:R-:W-:Y:S04]  /*19a20*/  STL.64 [R1+0xbe8], R148 ;  /* 0x000be89401007387 */ /* 0x000fe80000100a00 */
[----:B------:R1:W-:Y:S04]  /*19a30*/  STL.64 [R1+0xa8], R138 ;  /* 0x0000a88a01007387 */ /* 0x0003e80000100a00 */
[----:B------:R1:W-:Y:S04]  /*19a40*/  LDGSTS.E [R0+-0x7ff50], desc[UR22][R138.64], !P5 ;  /* 0x800b00008a007fae */ /* 0x0003e8000e9a1016 */
[----:B------:R-:W3:Y:S01]  /*19a50*/  LDL.LU.64 R140, [R1+0x8] ;  /* 0x00000800018c7983 */ /* 0x000ee20000300a00 */
[----:B-1----:R-:W-:-:S05]  /*19a60*/  IMAD.WIDE R138, R135, 0x4, R244 ;  /* 0x00000004878a7825 */ /* 0x002fca00078e02f4 */
[----:B------:R1:W-:Y:S04]  /*19a70*/  STL.64 [R1+0xb0], R138 ;  /* 0x0000b08a01007387 */ /* 0x0003e80000100a00 */
[----:B------:R-:W-:Y:S04]  /*19a80*/  LDGSTS.E [R0+-0x7ff4c], desc[UR22][R138.64], !P4 ;  /* 0x800b40008a007fae */ /* 0x000fe8000e1a1016 */
[----:B-1----:R-:W3:Y:S01]  /*19a90*/  LDL.LU.64 R138, [R1+0x10] ;  /* 0x00001000018a7983 */ /* 0x002ee20000300a00 */
[----:B----4-:R-:W-:Y:S02]  /*19aa0*/  IADD3 R2, PT, PT, R146, -0x1af, RZ ;  /* 0xfffffe5192027810 */ /* 0x010fe40007ffe0ff */
[----:B------:R-:W1:Y:S02]  /*19ab0*/  LDC R146, c[0x0][0x3a0] ;  /* 0x0000e800ff927b82 */ /* 0x000e640000000800 */
[----:B------:R-:W-:Y:S01]  /*19ac0*/  ISETP.GE.U32.AND P6, PT, R2, 0x7ffffdd2, PT ;  /* 0x7ffffdd20200780c */ /* 0x000fe20003fc6070 */
[----:B------:R-:W-:-:S05]  /*19ad0*/  VIADD R2, R145, 0xfffffe50 ;  /* 0xfffffe5091027836 */ /* 0x000fca0000000000 */
[----:B------:R-:W4:Y:S01]  /*19ae0*/  LDC R145, c[0x0][0x3a0] ;  /* 0x0000e800ff917b82 */ /* 0x000f220000000800 */
[----:B------:R-:W-:Y:S01]  /*19af0*/  IMAD.WIDE R148, R135, 0x4, R246 ;  /* 0x0000000487947825 */ /* 0x000fe200078e02f6 */
[----:B------:R-:W-:-:S03]  /*19b00*/  ISETP.GE.U32.AND P3, PT, R2, 0x7ffffdd1, PT ;  /* 0x7ffffdd10200780c */ /* 0x000fc60003f66070 */
[----:B--2---:R-:W-:Y:S01]  /*19b10*/  VIADD R2, R147, 0xfffffe4f ;  /* 0xfffffe4f93027836 */ /* 0x004fe20000000000 */
[----:B------:R2:W-:Y:S02]  /*19b20*/  STL.64 [R1+0xb8], R148 ;  /* 0x0000b89401007387 */ /* 0x0005e40000100a00 */
[----:B------:R-:W3:Y:S02]  /*19b30*/  LDC R147, c[0x0][0x3a0] ;  /* 0x0000e800ff937b82 */ /* 0x000ee40000000800 */
[----:B------:R-:W3:Y:S01]  /*19b40*/  LDL.LU.64 R218, [R1+0x18] ;  /* 0x0000180001da7983 */ /* 0x000ee20000300a00 */
[----:B------:R-:W-:-:S03]  /*19b50*/  ISETP.GE.U32.AND P5, PT, R2, 0x7ffffdd0, PT ;  /* 0x7ffffdd00200780c */ /* 0x000fc60003fa6070 */
[----:B------:R2:W-:Y:S01]  /*19b60*/  LDGSTS.E [R0+-0x7ff48], desc[UR22][R148.64], !P6 ;  /* 0x800b800094007fae */ /* 0x0005e2000f1a1016 */
[----:B-1----:R-:W-:Y:S02]  /*19b70*/  VIADD R2, R146, 0xfffffe4e ;  /* 0xfffffe4e92027836 */ /* 0x002fe40000000000 */
[----:B------:R-:W1:Y:S01]  /*19b80*/  LDC R146, c[0x0][0x3a0] ;  /* 0x0000e800ff927b82 */ /* 0x000e620000000800 */
[----:B--2---:R-:W-:Y:S02]  /*19b90*/  IMAD.WIDE R148, R135, 0x4, R248 ;  /* 0x0000000487947825 */ /* 0x004fe400078e02f8 */
[----:B------:R-:W-:-:S03]  /*19ba0*/  ISETP.GE.U32.AND P4, PT, R2, 0x7ffffdcf, PT ;  /* 0x7ffffdcf0200780c */ /* 0x000fc60003f86070 */
[----:B------:R2:W-:Y:S01]  /*19bb0*/  STL.64 [R1+0xc0], R148 ;  /* 0x0000c09401007387 */ /* 0x0005e20000100a00 */
[----:B----4-:R-:W-:Y:S02]  /*19bc0*/  VIADD R2, R145, 0xfffffe4d ;  /* 0xfffffe4d91027836 */ /* 0x010fe40000000000 */
[----:B------:R-:W4:Y:S01]  /*19bd0*/  LDC R145, c[0x0][0x3a0] ;  /* 0x0000e800ff917b82 */ /* 0x000f220000000800 */
[----:B------:R2:W-:Y:S04]  /*19be0*/  LDGSTS.E [R0+-0x7ff44], desc[UR22][R148.64], !P3 ;  /* 0x800bc00094007fae */ /* 0x0005e8000d9a1016 */
[----:B------:R-:W3:Y:S01]  /*19bf0*/  LDL.LU.64 R224, [R1+0x20] ;  /* 0x0000200001e07983 */ /* 0x000ee20000300a00 */
[----:B------:R-:W-:Y:S01]  /*19c00*/  ISETP.GE.U32.AND P6, PT, R2, 0x7ffffdce, PT ;  /* 0x7ffffdce0200780c */ /* 0x000fe20003fc6070 */
[----:B--2---:R-:W-:-:S05]  /*19c10*/  IMAD.WIDE R148, R135, 0x4, R250 ;  /* 0x0000000487947825 */ /* 0x004fca00078e02fa */
[----:B------:R3:W-:Y:S04]  /*19c20*/  STL.64 [R1+0xf8], R148 ;  /* 0x0000f89401007387 */ /* 0x0007e80000100a00 */
[----:B------:R3:W-:Y:S02]  /*19c30*/  LDGSTS.E [R0+-0x7ff40], desc[UR22][R148.64], !P5 ;  /* 0x800c000094007fae */ /* 0x0007e4000e9a1016 */
[C---:B---3--:R-:W-:Y:S02]  /*19c40*/  IMAD.WIDE R148, R135.reuse, 0x4, R230 ;  /* 0x0000000487947825 */ /* 0x048fe400078e02e6 */
[----:B------:R-:W2:Y:S04]  /*19c50*/  LDL.LU.64 R230, [R1+0x28] ;  /* 0x0000280001e67983 */ /* 0x000ea80000300a00 */
[----:B------:R3:W-:Y:S04]  /*19c60*/  STL.64 [R1+0x118], R148 ;  /* 0x0001189401007387 */ /* 0x0007e80000100a00 */
[----:B------:R3:W-:Y:S02]  /*19c70*/  LDGSTS.E [R0+-0x7ff3c], desc[UR22][R148.64], !P4 ;  /* 0x800c400094007fae */ /* 0x0007e4000e1a1016 */
[----:B---3--:R-:W-:-:S02]  /*19c80*/  IMAD.WIDE R148, R135, 0x4, R140 ;  /* 0x0000000487947825 */ /* 0x008fc400078e028c */
[----:B------:R-:W3:Y:S04]  /*19c90*/  LDL.LU.64 R140, [R1+0x30] ;  /* 0x00003000018c7983 */ /* 0x000ee80000300a00 */
[----:B------:R1:W-:Y:S04]  /*19ca0*/  STL.64 [R1+0x128], R148 ;  /* 0x0001289401007387 */ /* 0x0003e80000100a00 */
[----:B------:R1:W-:Y:S02]  /*19cb0*/  LDGSTS.E [R0+-0x7ff38], desc[UR22][R148.64], !P6 ;  /* 0x800c800094007fae */ /* 0x0003e4000f1a1016 */
[----:B-1----:R-:W-:-:S02]  /*19cc0*/  IMAD.WIDE R148, R135, 0x4, R138 ;  /* 0x0000000487947825 */ /* 0x002fc400078e028a */
[----:B------:R-:W3:Y:S02]  /*19cd0*/  LDL.LU.64 R138, [R1+0x38] ;  /* 0x00003800018a7983 */ /* 0x000ee40000300a00 */
[----:B------:R-:W-:Y:S02]  /*19ce0*/  VIADD R2, R147, 0xfffffe4c ;  /* 0xfffffe4c93027836 */ /* 0x000fe40000000000 */
[----:B------:R-:W1:Y:S03]  /*19cf0*/  LDC R147, c[0x0][0x3a0] ;  /* 0x0000e800ff937b82 */ /* 0x000e660000000800 */
[----:B------:R-:W-:Y:S02]  /*19d00*/  ISETP.GE.U32.AND P3, PT, R2, 0x7ffffdcd, PT ;  /* 0x7ffffdcd0200780c */ /* 0x000fe40003f66070 */
[----:B------:R-:W-:-:S03]  /*19d10*/  IADD3 R2, PT, PT, R146, -0x1b5, RZ ;  /* 0xfffffe4b92027810 */ /* 0x000fc60007ffe0ff */
[----:B------:R-:W1:Y:S01]  /*19d20*/  LDC R146, c[0x0][0x3a0] ;  /* 0x0000e800ff927b82 */ /* 0x000e620000000800 */
[----:B------:R4:W-:Y:S01]  /*19d30*/  STL.64 [R1+0x148], R148 ;  /* 0x0001489401007387 */ /* 0x0009e20000100a00 */
[----:B------:R-:W-:Y:S01]  /*19d40*/  ISETP.GE.U32.AND P5, PT, R2, 0x7ffffdcc, PT ;  /* 0x7ffffdcc0200780c */ /* 0x000fe20003fa6070 */
[----:B----4-:R-:W-:-:S05]  /*19d50*/  VIADD R2, R145, 0xfffffe4a ;  /* 0xfffffe4a91027836 */ /* 0x010fca0000000000 */
[----:B------:R4:W-:Y:S01]  /*19d60*/  LDGSTS.E [R0+-0x7ff34], desc[UR22][R148.64], !P3 ;  /* 0x800cc00094007fae */ /* 0x0009e2000d9a1016 */
[----:B------:R-:W-:Y:S01]  /*19d70*/  ISETP.GE.U32.AND P4, PT, R2, 0x7ffffdcb, PT ;  /* 0x7ffffdcb0200780c */ /* 0x000fe20003f86070 */
[----:B------:R-:W2:Y:S01]  /*19d80*/  LDC R145, c[0x0][0x3a0] ;  /* 0x0000e800ff917b82 */ /* 0x000ea20000000800 */
[----:B----4-:R-:W-:Y:S02]  /*19d90*/  IMAD.WIDE R148, R135, 0x4, R218 ;  /* 0x0000000487947825 */ /* 0x010fe400078e02da */
[----:B------:R-:W4:Y:S02]  /*19da0*/  LDL.LU.64 R218, [R1+0x40] ;  /* 0x0000400001da7983 */ /* 0x000f240000300a00 */
[----:B-1----:R-:W-:Y:S02]  /*19db0*/  VIADD R2, R147, 0xfffffe49 ;  /* 0xfffffe4993027836 */ /* 0x002fe40000000000 */
[----:B------:R1:W-:Y:S01]  /*19dc0*/  STL.64 [R1+0x158], R148 ;  /* 0x0001589401007387 */ /* 0x0003e20000100a00 */
[----:B------:R-:W3:Y:S02]  /*19dd0*/  LDC R147, c[0x0][0x3a0] ;  /* 0x0000e800ff937b82 */ /* 0x000ee40000000800 */
[----:B------:R-:W-:Y:S01]  /*19de0*/  ISETP.GE.U32.AND P6, PT, R2, 0x7ffffdca, PT ;  /* 0x7ffffdca0200780c */ /* 0x000fe20003fc6070 */
[----:B------:R1:W-:Y:S01]  /*19df0*/  LDGSTS.E [R0+-0x7ff30], desc[UR22][R148.64], !P5 ;  /* 0x800d000094007fae */ /* 0x0003e2000e9a1016 */
[----:B------:R-:W-:-:S04]  /*19e00*/  VIADD R2, R146, 0xfffffe48 ;  /* 0xfffffe4892027836 */ /* 0x000fc80000000000 */
[----:B------:R-:W3:Y:S01]  /*19e10*/  LDC R146, c[0x0][0x3a0] ;  /* 0x0000e800ff927b82 */ /* 0x000ee20000000800 */
[----:B------:R-:W-:Y:S01]  /*19e20*/  ISETP.GE.U32.AND P3, PT, R2, 0x7ffffdc9, PT ;  /* 0x7ffffdc90200780c */ /* 0x000fe20003f66070 */
[C---:B-1----:R-:W-:Y:S02]  /*19e30*/  IMAD.WIDE R148, R135.reuse, 0x4, R224 ;  /* 0x0000000487947825 */ /* 0x042fe400078e02e0 */
[----:B------:R-:W4:Y:S04]  /*19e40*/  LDL.LU.64 R224, [R1+0x48] ;  /* 0x0000480001e07983 */ /* 0x000f280000300a00 */
[----:B------:R2:W-:Y:S04]  /*19e50*/  STL.64 [R1+0x178], R148 ;  /* 0x0001789401007387 */ /* 0x0005e80000100a00 */
[----:B------:R2:W-:Y:S02]  /*19e60*/  LDGSTS.E [R0+-0x7ff2c], desc[UR22][R148.64], !P4 ;  /* 0x800d400094007fae */ /* 0x0005e4000e1a1016 */
[----:B--2---:R-:W-:-:S02]  /*19e70*/  IMAD.WIDE R148, R135, 0x4, R230 ;  /* 0x0000000487947825 */ /* 0x004fc400078e02e6 */
        /* <DEDUP_REMOVED lines=11> */
[----:B------:R-:W-:Y:S01]  /*19f30*/  ISETP.GE.U32.AND P5, PT, R2, 0x7ffffdc8, PT ;  /* 0x7ffffdc80200780c */ /* 0x000fe20003fa6070 */
[----:B------:R-:W-:-:S04]  /*19f40*/  VIADD R2, R147, 0xfffffe46 ;  /* 0xfffffe4693027836 */ /* 0x000fc80000000000 */
[----:B------:R-:W4:Y:S01]  /*19f50*/  LDC R147, c[0x0][0x3a0] ;  /* 0x0000e800ff937b82 */ /* 0x000f220000000800 */
[----:B------:R4:W-:Y:S01]  /*19f60*/  STL.64 [R1+0x1b8], R148 ;  /* 0x0001b89401007387 */ /* 0x0009e20000100a00 */
[----:B------:R-:W-:Y:S02]  /*19f70*/  ISETP.GE.U32.AND P4, PT, R2, 0x7ffffdc7, PT ;  /* 0x7ffffdc70200780c */ /* 0x000fe40003f86070 */
[----:B------:R-:W-:-:S04]  /*19f80*/  IADD3 R2, PT, PT, R146, -0x1bb, RZ ;  /* 0xfffffe4592027810 */ /* 0x000fc80007ffe0ff */
        /* <DEDUP_REMOVED lines=33> */
[----:B------:R-:W-:Y:S01]  /*1a1a0*/  ISETP.GE.U32.AND P6, PT, R2, 0x7ffffdc2, PT ;  /* 0x7ffffdc20200780c */ /* 0x000fe20003fc6070 */
[----:B------:R-:W-:-:S05]  /*1a1b0*/  VIADD R2, R147, 0xfffffe40 ;  /* 0xfffffe4093027836 */ /* 0x000fca0000000000 */
[----:B------:R4:W-:Y:S01]  /*1a1c0*/  LDGSTS.E [R0+-0x7ff0c], desc[UR22][R148.64], !P4 ;  /* 0x800f400094007fae */ /* 0x0009e2000e1a1016 */
[----:B------:R-:W-:Y:S01]  /*1a1d0*/  ISETP.GE.U32.AND P3, PT, R2, 0x7ffffdc1, PT ;  /* 0x7ffffdc10200780c */ /* 0x000fe20003f66070 */
[----:B------:R-:W2:Y:S01]  /*1a1e0*/  LDC R147, c[0x0][0x3a0] ;  /* 0x0000e800ff937b82 */ /* 0x000ea20000000800 */
[----:B----4-:R-:W-:Y:S02]  /*1a1f0*/  IMAD.WIDE R148, R135, 0x4, R218 ;  /* 0x0000000487947825 */ /* 0x010fe400078e02da */
[----:B------:R-:W4:Y:S01]  /*1a200*/  LDL.LU.64 R218, [R1+0x90] ;  /* 0x0000900001da7983 */ /* 0x000f220000300a00 */
[----:B-1----:R-:W-:-:S04]  /*1a210*/  IADD3 R2, PT, PT, R146, -0x1c1, RZ ;  /* 0xfffffe3f92027810 */ /* 0x002fc80007ffe0ff */
[----:B------:R-:W1:Y:S01]  /*1a220*/  LDC R146, c[0x0][0x3a0] ;  /* 0x0000e800ff927b82 */ /* 0x000e620000000800 */
[----:B------:R2:W-:Y:S01]  /*1a230*/  STL.64 [R1+0x238], R148 ;  /* 0x0002389401007387 */ /* 0x0005e20000100a00 */
[----:B------:R-:W-:Y:S01]  /*1a240*/  ISETP.GE.U32.AND P5, PT, R2, 0x7ffffdc0, PT ;  /* 0x7ffffdc00200780c */ /* 0x000fe20003fa6070 */
[----:B------:R-:W-:Y:S02]  /*1a250*/  VIADD R2, R145, 0xfffffe3e ;  /* 0xfffffe3e91027836 */ /* 0x000fe40000000000 */
[----:B------:R2:W-:Y:S03]  /*1a260*/  LDGSTS.E [R0+-0x7ff08], desc[UR22][R148.64], !P6 ;  /* 0x800f800094007fae */ /* 0x0005e6000f1a1016 */
[----:B------:R-:W-:Y:S01]  /*1a270*/  ISETP.GE.U32.AND P4, PT, R2, 0x7ffffdbf, PT ;  /* 0x7ffffdbf0200780c */ /* 0x000fe20003f86070 */
[----:B------:R-:W1:Y:S01]  /*1a280*/  LDC R145, c[0x0][0x3a0] ;  /* 0x0000e800ff917b82 */ /* 0x000e620000000800 */
[----:B--2---:R-:W-:-:S02]  /*1a290*/  IMAD.WIDE R148, R135, 0x4, R224 ;  /* 0x0000000487947825 */ /* 0x004fc400078e02e0 */
[----:B------:R-:W2:Y:S04]  /*1a2a0*/  LDL.LU.64 R224, [R1+0x98] ;  /* 0x0000980001e07983 */ /* 0x000ea80000300a00 */
[----:B------:R1:W-:Y:S04]  /*1a2b0*/  STL.64 [R1+0x240], R148 ;  /* 0x0002409401007387 */ /* 0x0003e80000100a00 */
[----:B------:R1:W-:Y:S02]  /*1a2c0*/  LDGSTS.E [R0+-0x7ff04], desc[UR22][R148.64], !P3 ;  /* 0x800fc00094007fae */ /* 0x0003e4000d9a1016 */
[----:B-1----:R-:W-:-:S02]  /*1a2d0*/  IMAD.WIDE R148, R135, 0x4, R230 ;  /* 0x0000000487947825 */ /* 0x002fc400078e02e6 */
        /* <DEDUP_REMOVED lines=13> */
[----:B------:R-:W1:Y:S01]  /*1a3b0*/  LDC R146, c[0x0][0x3a0] ;  /* 0x0000e800ff927b82 */ /* 0x000e620000000800 */
[----:B------:R4:W-:Y:S01]  /*1a3c0*/  STL.64 [R1+0x260], R148 ;  /* 0x0002609401007387 */ /* 0x0009e20000100a00 */
[----:B------:R-:W-:Y:S01]  /*1a3d0*/  ISETP.GE.U32.AND P3, PT, R2, 0x7ffffdbd, PT ;  /* 0x7ffffdbd0200780c */ /* 0x000fe20003f66070 */
[----:B------:R-:W-:-:S05]  /*1a3e0*/  VIADD R2, R145, 0xfffffe3b ;  /* 0xfffffe3b91027836 */ /* 0x000fca0000000000 */
[----:B------:R4:W-:Y:S01]  /*1a3f0*/  LDGSTS.E [R0+-0x7fef8], desc[UR22][R148.64], !P6 ;  /* 0x8010800094007fae */ /* 0x0009e2000f1a1016 */
[----:B------:R-:W-:Y:S01]  /*1a400*/  ISETP.GE.U32.AND P5, PT, R2, 0x7ffffdbc, PT ;  /* 0x7ffffdbc0200780c */ /* 0x000fe20003fa6070 */
[----:B------:R-:W2:Y:S01]  /*1a410*/  LDC R145, c[0x0][0x3a0] ;  /* 0x0000e800ff917b82 */ /* 0x000ea20000000800 */
[----:B----4-:R-:W-:Y:S02]  /*1a420*/  IMAD.WIDE R148, R135, 0x4, R218 ;  /* 0x0000000487947825 */ /* 0x010fe400078e02da */
[----:B------:R-:W4:Y:S02]  /*1a430*/  LDL.LU.64 R218, [R1+0x290] ;  /* 0x0002900001da7983 */ /* 0x000f240000300a00 */
[----:B-1----:R-:W-:Y:S02]  /*1a440*/  VIADD R2, R147, 0xfffffe3a ;  /* 0xfffffe3a93027836 */ /* 0x002fe40000000000 */
[----:B------:R2:W-:Y:S01]  /*1a450*/  STL.64 [R1+0x268], R148 ;  /* 0x0002689401007387 */ /* 0x0005e20000100a00 */
[----:B------:R-:W1:Y:S02]  /*1a460*/  LDC R147, c[0x0][0x3a0] ;  /* 0x0000e800ff937b82 */ /* 0x000e640000000800 */
[----:B------:R-:W-:Y:S01]  /*1a470*/  ISETP.GE.U32.AND P4, PT, R2, 0x7ffffdbb, PT ;  /* 0x7ffffdbb0200780c */ /* 0x000fe20003f86070 */
[----:B------:R2:W-:Y:S01]  /*1a480*/  LDGSTS.E [R0+-0x7fef4], desc[UR22][R148.64], !P3 ;  /* 0x8010c00094007fae */ /* 0x0005e2000d9a1016 */
[----:B------:R-:W-:-:S04]  /*1a490*/  IADD3 R2, PT, PT, R146, -0x1c7, RZ ;  /* 0xfffffe3992027810 */ /* 0x000fc80007ffe0ff */
[----:B------:R-:W-:Y:S01]  /*1a4a0*/  ISETP.GE.U32.AND P6, PT, R2, 0x7ffffdba, PT ;  /* 0x7ffffdba0200780c */ /* 0x000fe20003fc6070 */
[----:B------:R-:W1:Y:S01]  /*1a4b0*/  LDC R146, c[0x0][0x3a0] ;  /* 0x0000e800ff927b82 */ /* 0x000e620000000800 */
[C---:B--2---:R-:W-:Y:S02]  /*1a4c0*/  IMAD.WIDE R148, R135.reuse, 0x4, R224 ;  /* 0x0000000487947825 */ /* 0x044fe400078e02e0 */
        /* <DEDUP_REMOVED lines=31> */
[----:B------:R-:W-:-:S04]  /*1a6c0*/  VIADD R2, R147, 0xfffffe34 ;  /* 0xfffffe3493027836 */ /* 0x000fc80000000000 */
[----:B------:R-:W1:Y:S01]  /*1a6d0*/  LDC R147, c[0x0][0x3a0] ;  /* 0x0000e800ff937b82 */ /* 0x000e620000000800 */
[----:B------:R-:W-:Y:S01]  /*1a6e0*/  ISETP.GE.U32.AND P3, PT, R2, 0x7ffffdb5, PT ;  /* 0x7ffffdb50200780c */ /* 0x000fe20003f66070 */
        /* <DEDUP_REMOVED lines=13> */
[----:B------:R-:W3:Y:S01]  /*1a7c0*/  LDL.LU.64 R138, [R1+0x2d8] ;  /* 0x0002d800018a7983 */ /* 0x000ee20000300a00 */
[----:B------:R-:W-:Y:S02]  /*1a7d0*/  IADD3 R2, PT, PT, R146, -0x1cd, RZ ;  /* 0xfffffe3392027810 */ /* 0x000fe40007ffe0ff */
[----:B------:R-:W1:Y:S02]  /*1a7e0*/  LDC R146, c[0x0][0x3a0] ;  /* 0x0000e800ff927b82 */ /* 0x000e640000000800 */
[----:B------:R-:W-:Y:S01]  /*1a7f0*/  ISETP.GE.U32.AND P5, PT, R2, 0x7ffffdb4, PT ;  /* 0x7ffffdb40200780c */ /* 0x000fe20003fa6070 */
[----:B------:R-:W-:-:S05]  /*1a800*/  VIADD R2, R145, 0xfffffe32 ;  /* 0xfffffe3291027836 */ /* 0x000fca0000000000 */
[----:B------:R-:W1:Y:S01]  /*1a810*/  LDC R145, c[0x0][0x3a0] ;  /* 0x0000e800ff917b82 */ /* 0x000e620000000800 */
[----:B------:R4:W-:Y:S01]  /*1a820*/  STL.64 [R1+0x2b0], R148 ;  /* 0x0002b09401007387 */ /* 0x0009e20000100a00 */
[----:B------:R-:W-:Y:S01]  /*1a830*/  ISETP.GE.U32.AND P4, PT, R2, 0x7ffffdb3, PT ;  /* 0x7ffffdb30200780c */ /* 0x000fe20003f86070 */
[----:B------:R-:W-:-:S04]  /*1a840*/  VIADD R2, R147, 0xfffffe31 ;  /* 0xfffffe3193027836 */ /* 0x000fc80000000000 */
        /* <DEDUP_REMOVED lines=248> */
[----:B----4-:R-:W-:-:S05]  /*1b7d0*/  IMAD.WIDE R148, R135, 0x4, R218 ;  /* 0x0000000487947825 */ /* 0x010fca00078e02da */
[----:B------:R2:W-:Y:S01]  /*1b7e0*/  STL.64 [R1+0x4e8], R148 ;  /* 0x0004e89401007387 */ /* 0x0005e20000100a00 */
[----:B-1----:R-:W-:Y:S02]  /*1b7f0*/  VIADD R2, R147, 0xfffffe0d ;  /* 0xfffffe0d93027836 */ /* 0x002fe40000000000 */
[----:B------:R-:W1:Y:S01]  /*1b800*/  LDC R147, c[0x0][0x3a0] ;  /* 0x0000e800ff937b82 */ /* 0x000e620000000800 */
[----:B------:R-:W4:Y:S02]  /*1b810*/  LDL.LU.64 R218, [R1+0x1e0] ;  /* 0x0001e00001da7983 */ /* 0x000f240000300a00 */
[----:B------:R-:W-:Y:S02]  /*1b820*/  ISETP.GE.U32.AND P6, PT, R2, 0x7ffffd8e, PT ;  /* 0x7ffffd8e0200780c */ /* 0x000fe40003fc6070 */
[----:B------:R2:W-:Y:S01]  /*1b830*/  LDGSTS.E [R0+-0x7fe40], desc[UR22][R148.64], !P5 ;  /* 0x801c000094007fae */ /* 0x0005e2000e9a1016 */
[----:B------:R-:W-:Y:S02]  /*1b840*/  VIADD R2, R146, 0xfffffe0c ;  /* 0xfffffe0c92027836 */ /* 0x000fe40000000000 */
[----:B------:R-:W1:Y:S03]  /*1b850*/  LDC R146, c[0x0][0x3a0] ;  /* 0x0000e800ff927b82 */ /* 0x000e660000000800 */
[----:B------:R-:W-:Y:S01]  /*1b860*/  ISETP.GE.U32.AND P3, PT, R2, 0x7ffffd8d, PT ;  /* 0x7ffffd8d0200780c */ /* 0x000fe20003f66070 */
        /* <DEDUP_REMOVED lines=19> */
[----:B------:R-:W-:Y:S02]  /*1b9a0*/  ISETP.GE.U32.AND P4, PT, R2, 0x7ffffd8b, PT ;  /* 0x7ffffd8b0200780c */ /* 0x000fe40003f86070 */
[----:B------:R-:W-:Y:S01]  /*1b9b0*/  IADD3 R2, PT, PT, R146, -0x1f7, RZ ;  /* 0xfffffe0992027810 */ /* 0x000fe20007ffe0ff */
[----:B------:R4:W-:Y:S04]  /*1b9c0*/  STL.64 [R1+0x4c8], R148 ;  /* 0x0004c89401007387 */ /* 0x0009e80000100a00 */
[----:B------:R4:W-:Y:S01]  /*1b9d0*/  LDGSTS.E [R0+-0x7fe30], desc[UR22][R148.64], !P5 ;  /* 0x801d000094007fae */ /* 0x0009e2000e9a1016 */
[----:B------:R-:W-:Y:S01]  /*1b9e0*/  ISETP.GE.U32.AND P6, PT, R2, 0x7ffffd8a, PT ;  /* 0x7ffffd8a0200780c */ /* 0x000fe20003fc6070 */
[----:B------:R-:W2:Y:S01]  /*1b9f0*/  LDC R146, c[0x0][0x3a0] ;  /* 0x0000e800ff927b82 */ /* 0x000ea20000000800 */
[----:B-1----:R-:W-:-:S07]  /*1ba00*/  VIADD R2, R145, 0xfffffe08 ;  /* 0xfffffe0891027836 */ /* 0x002fce0000000000 */
[----:B------:R-:W1:Y:S01]  /*1ba10*/  LDC R145, c[0x0][0x3a0] ;  /* 0x0000e800ff917b82 */ /* 0x000e620000000800 */
[----:B----4-:R-:W-:Y:S01]  /*1ba20*/  IMAD.WIDE R148, R135, 0x4, R218 ;  /* 0x0000000487947825 */ /* 0x010fe200078e02da */
[----:B------:R-:W-:-:S04]  /*1ba30*/  ISETP.GE.U32.AND P3, PT, R2, 0x7ffffd89, PT ;  /* 0x7ffffd890200780c */ /* 0x000fc80003f66070 */
[----:B------:R2:W-:Y:S04]  /*1ba40*/  STL.64 [R1+0x4c0], R148 ;  /* 0x0004c09401007387 */ /* 0x0005e80000100a00 */
[----:B------:R-:W4:Y:S01]  /*1ba50*/  LDL.LU.64 R212, [R1+0x1a0] ;  /* 0x0001a00001d47983 */ /* 0x000f220000300a00 */
[----:B------:R-:W-:Y:S02]  /*1ba60*/  VIADD R2, R147, 0xfffffe07 ;  /* 0xfffffe0793027836 */ /* 0x000fe40000000000 */
[----:B------:R-:W1:Y:S01]  /*1ba70*/  LDC R147, c[0x0][0x3a0] ;  /* 0x0000e800ff937b82 */ /* 0x000e620000000800 */
[----:B------:R2:W-:Y:S02]  /*1ba80*/  LDGSTS.E [R0+-0x7fe2c], desc[UR22][R148.64], !P4 ;  /* 0x801d400094007fae */ /* 0x0005e4000e1a1016 */
[----:B------:R-:W-:Y:S01]  /*1ba90*/  ISETP.GE.U32.AND P5, PT, R2, 0x7ffffd88, PT ;  /* 0x7ffffd880200780c */ /* 0x000fe20003fa6070 */
[----:B--2---:R-:W-:-:S05]  /*1baa0*/  IMAD.WIDE R148, R135, 0x4, R224 ;  /* 0x0000000487947825 */ /* 0x004fca00078e02e0 */
[----:B------:R2:W-:Y:S04]  /*1bab0*/  STL.64 [R1+0x4b8], R148 ;  /* 0x0004b89401007387 */ /* 0x0005e80000100a00 */
[----:B------:R2:W-:Y:S04]  /*1bac0*/  LDGSTS.E [R0+-0x7fe28], desc[UR22][R148.64], !P6 ;  /* 0x801d800094007fae */ /* 0x0005e8000f1a1016 */
[----:B------:R-:W4:Y:S01]  /*1bad0*/  LDL.LU.64 R218, [R1+0x198] ;  /* 0x0001980001da7983 */ /* 0x000f220000300a00 */
[----:B--2---:R-:W-:-:S05]  /*1bae0*/  IMAD.WIDE R148, R135, 0x4, R230 ;  /* 0x0000000487947825 */ /* 0x004fca00078e02e6 */
[----:B------:R-:W-:Y:S04]  /*1baf0*/  STL.64 [R1+0x4b0], R148 ;  /* 0x0004b09401007387 */ /* 0x000fe80000100a00 */
[----:B------:R-:W2:Y:S04]  /*1bb00*/  LDL.LU.64 R224, [R1+0x190] ;  /* 0x0001900001e07983 */ /* 0x000ea80000300a00 */
[----:B------:R-:W2:Y:S04]  /*1bb10*/  LDL.LU.64 R230, [R1+0x180] ;  /* 0x0001800001e67983 */ /* 0x000ea80000300a00 */
[----:B------:R1:W-:Y:S01]  /*1bb20*/  LDGSTS.E [R0+-0x7fe24], desc[UR22][R148.64], !P3 ;  /* 0x801dc00094007fae */ /* 0x0003e2000d9a1016 */
[----:B---3--:R-:W-:-:S05]  /*1bb30*/  IMAD.WIDE R140, R135, 0x4, R140 ;  /* 0x00000004878c7825 */ /* 0x008fca00078e028c */
[----:B------:R3:W-:Y:S04]  /*1bb40*/  STL.64 [R1+0x4a8], R140 ;  /* 0x0004a88c01007387 */ /* 0x0007e80000100a00 */
[----:B------:R-:W-:Y:S04]  /*1bb50*/  LDGSTS.E [R0+-0x7fe20], desc[UR22][R140.64], !P5 ;  /* 0x801e00008c007fae */ /* 0x000fe8000e9a1016 */
[----:B---3--:R-:W3:Y:S01]  /*1bb60*/  LDL.LU.64 R140, [R1+0x170] ;  /* 0x00017000018c7983 */ /* 0x008ee20000300a00 */
[----:B-1----:R-:W-:-:S03]  /*1bb70*/  IMAD.WIDE R148, R135, 0x4, R138 ;  /* 0x0000000487947825 */ /* 0x002fc600078e028a */
[----:B------:R-:W3:Y:S01]  /*1bb80*/  LDL.LU.64 R138, [R1+0x168] ;  /* 0x00016800018a7983 */ /* 0x000ee20000300a00 */
[----:B------:R-:W-:Y:S02]  /*1bb90*/  VIADD R2, R146, 0xfffffe06 ;  /* 0xfffffe0692027836 */ /* 0x000fe40000000000 */
[----:B------:R-:W1:Y:S03]  /*1bba0*/  LDC R146, c[0x0][0x3a0] ;  /* 0x0000e800ff927b82 */ /* 0x000e660000000800 */
[----:B------:R-:W-:Y:S01]  /*1bbb0*/  ISETP.GE.U32.AND P4, PT, R2, 0x7ffffd87, PT ;  /* 0x7ffffd870200780c */ /* 0x000fe20003f86070 */
[----:B------:R-:W-:-:S04]  /*1bbc0*/  VIADD R2, R145, 0xfffffe05 ;  /* 0xfffffe0591027836 */ /* 0x000fc80000000000 */
[----:B------:R-:W4:Y:S01]  /*1bbd0*/  LDC R145, c[0x0][0x3a0] ;  /* 0x0000e800ff917b82 */ /* 0x000f220000000800 */
[----:B------:R-:W-:Y:S01]  /*1bbe0*/  ISETP.GE.U32.AND P6, PT, R2, 0x7ffffd86, PT ;  /* 0x7ffffd860200780c */ /* 0x000fe20003fc6070 */
[----:B------:R-:W-:-:S06]  /*1bbf0*/  VIADD R2, R147, 0xfffffe04 ;  /* 0xfffffe0493027836 */ /* 0x000fcc0000000000 */
[----:B------:R-:W4:Y:S01]  /*1bc00*/  LDC R147, c[0x0][0x3a0] ;  /* 0x0000e800ff937b82 */ /* 0x000f220000000800 */
[----:B------:R-:W-:Y:S01]  /*1bc10*/  ISETP.GE.U32.AND P3, PT, R2, 0x7ffffd85, PT ;  /* 0x7ffffd850200780c */ /* 0x000fe20003f66070 */
[----:B------:R1:W-:Y:S04]  /*1bc20*/  STL.64 [R1+0x4a0], R148 ;  /* 0x0004a09401007387 */ /* 0x0003e80000100a00 */
[----:B------:R1:W-:Y:S02]  /*1bc30*/  LDGSTS.E [R0+-0x7fe1c], desc[UR22][R148.64], !P4 ;  /* 0x801e400094007fae */ /* 0x0003e4000e1a1016 */
[----:B-1----:R-:W-:-:S04]  /*1bc40*/  IADD3 R2, PT, PT, R146, -0x1fd, RZ ;  /* 0xfffffe0392027810 */ /* 0x002fc80007ffe0ff */
[----:B------:R-:W-:Y:S01]  /*1bc50*/  ISETP.GE.U32.AND P5, PT, R2, 0x7ffffd84, PT ;  /* 0x7ffffd840200780c */ /* 0x000fe20003fa6070 */
[----:B----4-:R-:W-:Y:S02]  /*1bc60*/  VIADD R2, R145, 0xfffffe02 ;  /* 0xfffffe0291027836 */ /* 0x010fe40000000000 */
[----:B------:R-:W-:-:S03]  /*1bc70*/  IMAD.WIDE R148, R135, 0x4, R212 ;  /* 0x0000000487947825 */ /* 0x000fc600078e02d4 */
[----:B------:R-:W-:Y:S02]  /*1bc80*/  ISETP.GE.U32.AND P4, PT, R2, 0x7ffffd83, PT ;  /* 0x7ffffd830200780c */ /* 0x000fe40003f86070 */
[----:B------:R2:W-:Y:S01]  /*1bc90*/  STL.64 [R1+0x498], R148 ;  /* 0x0004989401007387 */ /* 0x0005e20000100a00 */
[----:B------:R-:W-:-:S03]  /*1bca0*/  VIADD R2, R147, 0xfffffe01 ;  /* 0xfffffe0193027836 */ /* 0x000fc60000000000 */
[----:B------:R-:W4:Y:S04]  /*1bcb0*/  LDL.LU.64 R176, [R1+0x160] ;  /* 0x0001600001b07983 */ /* 0x000f280000300a00 */
[----:B------:R-:W4:Y:S04]  /*1bcc0*/  LDL.LU.64 R182, [R1+0x150] ;  /* 0x0001500001b67983 */ /* 0x000f280000300a00 */
[----:B------:R-:W4:Y:S04]  /*1bcd0*/  LDL.LU.64 R188, [R1+0x140] ;  /* 0x0001400001bc7983 */ /* 0x000f280000300a00 */
[----:B------:R-:W4:Y:S04]  /*1bce0*/  LDL.LU.64 R194, [R1+0x138] ;  /* 0x0001380001c27983 */ /* 0x000f280000300a00 */
[----:B------:R-:W4:Y:S01]  /*1bcf0*/  LDL.LU.64 R200, [R1+0x130] ;  /* 0x0001300001c87983 */ /* 0x000f220000300a00 */
[----:B------:R-:W-:-:S03]  /*1bd00*/  IMAD.WIDE R146, R135, 0x4, R218 ;  /* 0x0000000487927825 */ /* 0x000fc600078e02da */
[----:B------:R-:W4:Y:S04]  /*1bd10*/  LDL.LU.64 R206, [R1+0x120] ;  /* 0x0001200001ce7983 */ /* 0x000f280000300a00 */
[----:B------:R2:W-:Y:S01]  /*1bd20*/  LDGSTS.E [R0+-0x7fe18], desc[UR22][R148.64], !P6 ;  /* 0x801e800094007fae */ /* 0x0005e2000f1a1016 */
[----:B------:R-:W-:-:S03]  /*1bd30*/  ISETP.GE.U32.AND P6, PT, R2, 0x7ffffd82, PT ;  /* 0x7ffffd820200780c */ /* 0x000fc60003fc6070 */
[----:B------:R1:W-:Y:S01]  /*1bd40*/  STL.64 [R1+0x490], R146 ;  /* 0x0004909201007387 */ /* 0x0003e20000100a00 */
[----:B------:R-:W-:-:S03]  /*1bd50*/  VIADD R2, R134, 0x100000 ;  /* 0x0010000086027836 */ /* 0x000fc60000000000 */
[----:B------:R1:W-:Y:S04]  /*1bd60*/  LDGSTS.E [R0+-0x7fe14], desc[UR22][R146.64], !P3 ;  /* 0x801ec00092007fae */ /* 0x0003e8000d9a1016 */
[----:B------:R-:W4:Y:S01]  /*1bd70*/  LDL.LU.64 R212, [R1+0x110] ;  /* 0x0001100001d47983 */ /* 0x000f220000300a00 */
[----:B--2---:R-:W-:-:S03]  /*1bd80*/  IMAD.WIDE R148, R135, 0x4, R224 ;  /* 0x0000000487947825 */ /* 0x004fc600078e02e0 */
[----:B------:R-:W2:Y:S01]  /*1bd90*/  LDL.LU.64 R224, [R1+0x108] ;  /* 0x0001080001e07983 */ /* 0x000ea20000300a00 */
[----:B-1----:R-:W-:-:S03]  /*1bda0*/  IMAD.WIDE R146, R135, 0x4, R230 ;  /* 0x0000000487927825 */ /* 0x002fc600078e02e6 */
[----:B------:R-:W2:Y:S04]  /*1bdb0*/  LDL.LU.64 R218, [R1+0x100] ;  /* 0x0001000001da7983 */ /* 0x000ea80000300a00 */
[----:B------:R3:W-:Y:S04]  /*1bdc0*/  STL.64 [R1+0x488], R148 ;  /* 0x0004889401007387 */ /* 0x0007e80000100a00 */
[----:B------:R1:W-:Y:S04]  /*1bdd0*/  STL.64 [R1+0x480], R146 ;  /* 0x0004809201007387 */ /* 0x0003e80000100a00 */
[----:B------:R3:W-:Y:S04]  /*1bde0*/  LDGSTS.E [R2+-0x7fe10], desc[UR22][R148.64], !P5 ;  /* 0x801f000094027fae */ /* 0x0007e8000e9a1016 */
[----:B------:R-:W2:Y:S04]  /*1bdf0*/  LDL.LU.64 R230, [R1+0xf0] ;  /* 0x0000f00001e67983 */ /* 0x000ea80000300a00 */
[----:B------:R1:W-:Y:S01]  /*1be00*/  LDGSTS.E [R0+-0x7fe0c], desc[UR22][R146.64], !P4 ;  /* 0x801f400092007fae */ /* 0x0003e2000e1a1016 */
[----:B---3--:R-:W-:-:S03]  /*1be10*/  IMAD.WIDE R148, R135, 0x4, R140 ;  /* 0x0000000487947825 */ /* 0x008fc600078e028c */
[----:B------:R-:W3:Y:S04]  /*1be20*/  LDL.LU.64 R140, [R1+0xe8] ;  /* 0x0000e800018c7983 */ /* 0x000ee80000300a00 */
[----:B------:R4:W-:Y:S01]  /*1be30*/  LDGSTS.E [R2+-0x7fe08], desc[UR22][R148.64], !P6 ;  /* 0x801f800094027fae */ /* 0x0009e2000f1a1016 */
[----:B-1----:R-:W-:-:S03]  /*1be40*/  IMAD.WIDE R146, R135, 0x4, R138 ;  /* 0x0000000487927825 */ /* 0x002fc600078e028a */
[----:B------:R-:W3:Y:S04]  /*1be50*/  LDL.LU.64 R138, [R1+0xe0] ;  /* 0x0000e000018a7983 */ /* 0x000ee80000300a00 */
[----:B------:R-:W-:Y:S04]  /*1be60*/  STL.64 [R1+0x470], R148 ;  /* 0x0004709401007387 */ /* 0x000fe80000100a00 */
[----:B------:R-:W-:Y:S04]  /*1be70*/  STL.64 [R1+0x3b0], R146 ;  /* 0x0003b09201007387 */ /* 0x000fe80000100a00 */
[----:B------:R-:W-:Y:S04]  /*1be80*/  STL.64 [R1+0xbf0], R134 ;  /* 0x000bf08601007387 */ /* 0x000fe80000100a00 */
[----:B------:R4:W-:Y:S01]  /*1be90*/  STL [R1+0xbf8], R3 ;  /* 0x000bf80301007387 */ /* 0x0009e20000100800 */
[----:B------:R-:W-:-:S04]  /*1bea0*/  IMAD.WIDE R166, R144, 0x4, R136 ;  /* 0x0000000490a67825 */ /* 0x000fc800078e0288 */
[----:B------:R-:W-:-:S04]  /*1beb0*/  IMAD.WIDE R150, R144, 0x4, R4 ;  /* 0x0000000490967825 */ /* 0x000fc800078e0204 */
[----:B----4-:R-:W-:-:S04]  /*1bec0*/  IMAD.WIDE R2, R144, 0x4, R176 ;  /* 0x0000000490027825 */ /* 0x010fc800078e02b0 */
[C---:B------:R-:W-:Y:S01]  /*1bed0*/  IMAD.WIDE R134, R144.reuse, 0x4, R182 ;  /* 0x0000000490867825 */ /* 0x040fe200078e02b6 */
[----:B------:R1:W-:Y:S03]  /*1bee0*/  STL.64 [R1+0x560], R2 ;  /* 0x0005600201007387 */ /* 0x0003e60000100a00 */
[C---:B------:R-:W-:Y:S01]  /*1bef0*/  IMAD.WIDE R186, R144.reuse, 0x4, R188 ;  /* 0x0000000490ba7825 */ /* 0x040fe200078e02bc */
[----:B------:R-:W-:Y:S03]  /*1bf00*/  STL.64 [R1+0x578], R134 ;  /* 0x0005788601007387 */ /* 0x000fe60000100a00 */
[C---:B------:R-:W-:Y:S01]  /*1bf10*/  IMAD.WIDE R214, R144.reuse, 0x4, R194 ;  /* 0x0000000490d67825 */ /* 0x040fe200078e02c2 */
[----:B------:R-:W-:Y:S03]  /*1bf20*/  STL.64 [R1+0xc20], R134 ;  /* 0x000c208601007387 */ /* 0x000fe60000100a00 */
[C---:B------:R-:W-:Y:S01]  /*1bf30*/  IMAD.WIDE R168, R144.reuse, 0x4, R200 ;  /* 0x0000000490a87825 */ /* 0x040fe200078e02c8 */
[----:B------:R-:W-:Y:S03]  /*1bf40*/  STL.64 [R1+0x5c8], R186 ;  /* 0x0005c8ba01007387 */ /* 0x000fe60000100a00 */
[C---:B------:R-:W-:Y:S01]  /*1bf50*/  IMAD.WIDE R170, R144.reuse, 0x4, R206 ;  /* 0x0000000490aa7825 */ /* 0x040fe200078e02ce */
[----:B------:R-:W-:Y:S04]  /*1bf60*/  STL.64 [R1+0xc00], R186 ;  /* 0x000c00ba01007387 */ /* 0x000fe80000100a00 */
[----:B------:R-:W-:Y:S04]  /*1bf70*/  STL.64 [R1+0x5e0], R214 ;  /* 0x0005e0d601007387 */ /* 0x000fe80000100a00 */
[----:B------:R-:W-:Y:S04]  /*1bf80*/  STL.64 [R1+0xc08], R214 ;  /* 0x000c08d601007387 */ /* 0x000fe80000100a00 */
[----:B------:R-:W-:Y:S01]  /*1bf90*/  STL.64 [R1+0x618], R168 ;  /* 0x000618a801007387 */ /* 0x000fe20000100a00 */
[----:B------:R-:W-:-:S03]  /*1bfa0*/  IMAD.WIDE R200, R144, 0x4, R212 ;  /* 0x0000000490c87825 */ /* 0x000fc600078e02d4 */
[----:B------:R-:W-:Y:S01]  /*1bfb0*/  STL.64 [R1+0xc10], R168 ;  /* 0x000c10a801007387 */ /* 0x000fe20000100a00 */
[----:B--2---:R-:W-:-:S03]  /*1bfc0*/  IMAD.WIDE R224, R144, 0x4, R224 ;  /* 0x0000000490e07825 */ /* 0x004fc600078e02e0 */
[----:B------:R-:W-:Y:S01]  /*1bfd0*/  STL.64 [R1+0x680], R170 ;  /* 0x000680aa01007387 */ /* 0x000fe20000100a00 */
[----:B-1----:R-:W-:-:S03]  /*1bfe0*/  IMAD.WIDE R2, R144, 0x4, R218 ;  /* 0x0000000490027825 */ /* 0x002fc600078e02da */
[----:B------:R-:W-:Y:S04]  /*1bff0*/  STL.64 [R1+0xc28], R170 ;  /* 0x000c28aa01007387 */ /* 0x000fe80000100a00 */
[----:B------:R1:W-:Y:S04]  /*1c000*/  STL.64 [R1+0x410], R2 ;  /* 0x0004100201007387 */ /* 0x0003e80000100a00 */
[----:B------:R-:W-:Y:S04]  /*1c010*/  STL.64 [R1+0x730], R200 ;  /* 0x000730c801007387 */ /* 0x000fe80000100a00 */
[----:B------:R-:W-:Y:S01]  /*1c020*/  STL.64 [R1+0xc30], R200 ;  /* 0x000c30c801007387 */ /* 0x000fe20000100a00 */
[----:B------:R-:W-:-:S03]  /*1c030*/  IMAD.WIDE R148, R144, 0x4, R230 ;  /* 0x0000000490947825 */ /* 0x000fc600078e02e6 */
[----:B------:R-:W-:Y:S04]  /*1c040*/  STL.64 [R1+0x790], R224 ;  /* 0x000790e001007387 */ /* 0x000fe80000100a00 */
[----:B------:R-:W-:Y:S01]  /*1c050*/  STL.64 [R1+0xc38], R224 ;  /* 0x000c38e001007387 */ /* 0x000fe20000100a00 */
[----:B-1----:R-:W-:-:S03]  /*1c060*/  IMAD.WIDE R2, R144, 0x4, R236 ;  /* 0x0000000490027825 */ /* 0x002fc600078e02ec */
[----:B------:R-:W-:Y:S04]  /*1c070*/  STL.64 [R1+0x478], R148 ;  /* 0x0004789401007387 */ /* 0x000fe80000100a00 */
[----:B------:R1:W-:Y:S01]  /*1c080*/  STL.64 [R1+0xc40], R148 ;  /* 0x000c409401007387 */ /* 0x0003e20000100a00 */
        /* <DEDUP_REMOVED lines=8> */
[----:B-1----:R-:W-:-:S04]  /*1c110*/  IMAD.WIDE R148, R144, 0x4, R18 ;  /* 0x0000000490947825 */ /* 0x002fc800078e0212 */
        /* <DEDUP_REMOVED lines=21> */
[----:B---3--:R-:W-:-:S05]  /*1c270*/  IMAD.WIDE R190, R144, 0x4, R140 ;  /* 0x0000000490be7825 */ /* 0x008fca00078e028c */
[----:B------:R-:W-:Y:S01]  /*1c280*/  STL.64 [R1+0x568], R190 ;  /* 0x000568be01007387 */ /* 0x000fe20000100a00 */
[----:B------:R-:W-:-:S05]  /*1c290*/  IMAD.WIDE R216, R144, 0x4, R138 ;  /* 0x0000000490d87825 */ /* 0x000fca00078e028a */
[----:B------:R-:W-:Y:S04]  /*1c2a0*/  STL.64 [R1+0x5b8], R216 ;  /* 0x0005b8d801007387 */ /* 0x000fe80000100a00 */
[----:B------:R-:W-:Y:S04]  /*1c2b0*/  STL.64 [R1+0x5f0], R166 ;  /* 0x0005f0a601007387 */ /* 0x000fe80000100a00 */
[----:B------:R-:W2:Y:S04]  /*1c2c0*/  LDL.LU.64 R138, [R1+0x400] ;  /* 0x00040000018a7983 */ /* 0x000ea80000300a00 */
[----:B------:R-:W3:Y:S04]  /*1c2d0*/  LDL.LU.64 R234, [R1+0x550] ;  /* 0x0005500001ea7983 */ /* 0x000ee80000300a00 */
[----:B------:R1:W-:Y:S04]  /*1c2e0*/  STL.64 [R1+0x430], R2 ;  /* 0x0004300201007387 */ /* 0x0003e80000100a00 */
[----:B------:R-:W4:Y:S04]  /*1c2f0*/  LDL.LU.64 R136, [R1+0x570] ;  /* 0x0005700001887983 */ /* 0x000f280000300a00 */
[----:B------:R-:W4:Y:S04]  /*1c300*/  LDL.LU.64 R178, [R1+0x580] ;  /* 0x0005800001b27983 */ /* 0x000f280000300a00 */
[----:B------:R-:W4:Y:S04]  /*1c310*/  LDL.LU.64 R208, [R1+0x588] ;  /* 0x0005880001d07983 */ /* 0x000f280000300a00 */
[----:B------:R-:W4:Y:S04]  /*1c320*/  LDL.LU.64 R184, [R1+0x590] ;  /* 0x0005900001b87983 */ /* 0x000f280000300a00 */
        /* <DEDUP_REMOVED lines=9> */
[----:B------:R1:W-:Y:S04]  /*1c3c0*/  STL.64 [R1+0x3d8], R148 ;  /* 0x0003d89401007387 */ /* 0x0003e80000100a00 */
        /* <DEDUP_REMOVED lines=11> */
[----:B------:R-:W-:Y:S01]  /*1c480*/  STL.64 [R1+0x420], R226 ;  /* 0x000420e201007387 */ /* 0x000fe20000100a00 */
[----:B------:R-:W-:-:S03]  /*1c490*/  IMAD.WIDE R140, R144, 0x4, R58 ;  /* 0x00000004908c7825 */ /* 0x000fc600078e023a */
[----:B------:R-:W-:Y:S04]  /*1c4a0*/  STL.64 [R1+0x428], R160 ;  /* 0x000428a001007387 */ /* 0x000fe80000100a00 */
[----:B------:R-:W-:Y:S01]  /*1c4b0*/  STL.64 [R1+0x440], R194 ;  /* 0x000440c201007387 */ /* 0x000fe20000100a00 */
        /* <DEDUP_REMOVED lines=32> */
[----:B------:R-:W4:Y:S01]  /*1c6c0*/  LDL.LU.64 R242, [R1+0x598] ;  /* 0x0005980001f27983 */ /* 0x000f220000300a00 */
[----:B------:R-:W-:-:S03]  /*1c6d0*/  VIADD R145, R252, 0xfffffe00 ;  /* 0xfffffe00fc917836 */ /* 0x000fc60000000000 */
[----:B------:R-:W4:Y:S01]  /*1c6e0*/  LDL.LU.64 R180, [R1+0x5a0] ;  /* 0x0005a00001b47983 */ /* 0x000f220000300a00 */
[----:B------:R-:W-:-:S03]  /*1c6f0*/  IMAD.WIDE R82, R144, 0x4, R86 ;  /* 0x0000000490527825 */ /* 0x000fc600078e0256 */
[----:B------:R-:W4:Y:S01]  /*1c700*/  LDL.LU.64 R210, [R1+0x5a8] ;  /* 0x0005a80001d27983 */ /* 0x000f220000300a00 */
[C---:B------:R-:W-:Y:S01]  /*1c710*/  IMAD.WIDE R54, R144.reuse, 0x4, R90 ;  /* 0x0000000490367825 */ /* 0x040fe200078e025a */
[----:B------:R-:W-:Y:S02]  /*1c720*/  ISETP.GE.U32.AND P3, PT, R145, 0x7ffffd81, PT ;  /* 0x7ffffd819100780c */ /* 0x000fe40003f66070 */
[----:B------:R-:W4:Y:S01]  /*1c730*/  LDL.LU.64 R248, [R1+0x5e8] ;  /* 0x0005e80001f87983 */ /* 0x000f220000300a00 */
[----:B------:R-:W-:-:S03]  /*1c740*/  IMAD.WIDE R36, R144, 0x4, R98 ;  /* 0x0000000490247825 */ /* 0x000fc600078e0262 */
[----:B------:R-:W4:Y:S01]  /*1c750*/  LDL.LU.64 R246, [R1+0x608] ;  /* 0x0006080001f67983 */ /* 0x000f220000300a00 */
[----:B------:R-:W-:-:S04]  /*1c760*/  IMAD.WIDE R20, R144, 0x4, R116 ;  /* 0x0000000490147825 */ /* 0x000fc800078e0274 */
[C---:B------:R-:W-:Y:S02]  /*1c770*/  IMAD.WIDE R74, R144.reuse, 0x4, R88 ;  /* 0x00000004904a7825 */ /* 0x040fe400078e0258 */
[----:B------:R1:W-:Y:S02]  /*1c780*/  LDGSTS.E [R0+-0x7fe04], desc[UR22][R146.64], !P3 ;  /* 0x801fc00092007fae */ /* 0x0003e4000d9a1016 */
[C---:B------:R-:W-:Y:S02]  /*1c790*/  IMAD.WIDE R52, R144.reuse, 0x4, R92 ;  /* 0x0000000490347825 */ /* 0x040fe400078e025c */
[----:B------:R-:W0:Y:S02]  /*1c7a0*/  LDGDEPBAR ;  /* 0x00000000000079af */ /* 0x000e240000000000 */
[----:B------:R-:W-:-:S04]  /*1c7b0*/  IMAD.WIDE R34, R144, 0x4, R100 ;  /* 0x0000000490227825 */ /* 0x000fc800078e0264 */
[C---:B------:R-:W-:Y:S01]  /*1c7c0*/  IMAD.WIDE R18, R144.reuse, 0x4, R118 ;  /* 0x0000000490127825 */ /* 0x040fe200078e0276 */
[----:B-1----:R-:W1:Y:S03]  /*1c7d0*/  LDC R0, c[0x0][0x3a0] ;  /* 0x0000e800ff007b82 */ /* 0x002e660000000800 */
[----:B--2---:R-:W-:-:S04]  /*1c7e0*/  IMAD.WIDE R138, R144, 0x4, R138 ;  /* 0x00000004908a7825 */ /* 0x004fc800078e028a */
[C---:B---3--:R-:W-:Y:S01]  /*1c7f0*/  IMAD.WIDE R234, R144.reuse, 0x4, R234 ;  /* 0x0000000490ea7825 */ /* 0x048fe200078e02ea */
[----:B------:R-:W-:Y:S04]  /*1c800*/  STL.64 [R1+0x220], R138 ;  /* 0x0002208a01007387 */ /* 0x000fe80000100a00 */
[----:B------:R-:W-:Y:S01]  /*1c810*/  STL.64 [R1+0x210], R234 ;  /* 0x000210ea01007387 */ /* 0x000fe20000100a00 */
[----:B----4-:R-:W-:-:S03]  /*1c820*/  IMAD.WIDE R136, R144, 0x4, R136 ;  /* 0x0000000490887825 */ /* 0x010fc600078e0288 */
[----:B------:R-:W-:Y:S01]  /*1c830*/  STL.64 [R1+0x200], R82 ;  /* 0x0002005201007387 */ /* 0x000fe20000100a00 */
[----:B------:R-:W-:-:S03]  /*1c840*/  IMAD.WIDE R178, R144, 0x4, R178 ;  /* 0x0000000490b27825 */ /* 0x000fc600078e02b2 */
[----:B------:R-:W-:Y:S04]  /*1c850*/  STL.64 [R1+0x1f8], R54 ;  /* 0x0001f83601007387 */ /* 0x000fe80000100a00 */
[----:B------:R-:W-:Y:S01]  /*1c860*/  STL.64 [R1+0x1f0], R36 ;  /* 0x0001f02401007387 */ /* 0x000fe20000100a00 */
[----:B------:R-:W-:-:S03]  /*1c870*/  IMAD.WIDE R208, R144, 0x4, R208 ;  /* 0x0000000490d07825 */ /* 0x000fc600078e02d0 */
[----:B------:R2:W-:Y:S01]  /*1c880*/  STL.64 [R1+0x1e0], R136 ;  /* 0x0001e08801007387 */ /* 0x0005e20000100a00 */
[----:B------:R-:W-:-:S03]  /*1c890*/  IMAD.WIDE R116, R144, 0x4, R184 ;  /* 0x0000000490747825 */ /* 0x000fc600078e02b8 */
[----:B------:R-:W-:Y:S04]  /*1c8a0*/  STL.64 [R1+0x400], R20 ;  /* 0x0004001401007387 */ /* 0x000fe80000100a00 */
[----:B------:R-:W-:Y:S04]  /*1c8b0*/  STL.64 [R1+0x1d0], R178 ;  /* 0x0001d0b201007387 */ /* 0x000fe80000100a00 */
[----:B------:R-:W3:Y:S04]  /*1c8c0*/  LDL.LU.64 R244, [R1+0x610] ;  /* 0x0006100001f47983 */ /* 0x000ee80000300a00 */
[----:B------:R-:W4:Y:S04]  /*1c8d0*/  LDL.LU.64 R184, [R1+0x638] ;  /* 0x0006380001b87983 */ /* 0x000f280000300a00 */
[----:B------:R-:W2:Y:S04]  /*1c8e0*/  LDL.LU.64 R240, [R1+0x640] ;  /* 0x0006400001f07983 */ /* 0x000ea80000300a00 */
[----:B------:R-:W-:Y:S04]  /*1c8f0*/  STL.64 [R1+0x1c8], R208 ;  /* 0x0001c8d001007387 */ /* 0x000fe80000100a00 */
[----:B------:R-:W-:Y:S04]  /*1c900*/  STL.64 [R1+0x1c0], R116 ;  /* 0x0001c07401007387 */ /* 0x000fe80000100a00 */
[----:B------:R-:W-:Y:S04]  /*1c910*/  STL.64 [R1+0x1b0], R74 ;  /* 0x0001b04a01007387 */ /* 0x000fe80000100a00 */
[----:B------:R-:W2:Y:S01]  /*1c920*/  LDL.LU.64 R146, [R1+0x648] ;  /* 0x0006480001927983 */ /* 0x000ea20000300a00 */
[----:B------:R-:W-:-:S03]  /*1c930*/  IMAD.WIDE R168, R144, 0x4, R242 ;  /* 0x0000000490a87825 */ /* 0x000fc600078e02f2 */
[----:B------:R-:W2:Y:S01]  /*1c940*/  LDL.LU.64 R242, [R1+0x650] ;  /* 0x0006500001f27983 */ /* 0x000ea20000300a00 */
[----:B------:R-:W-:-:S03]  /*1c950*/  IMAD.WIDE R180, R144, 0x4, R180 ;  /* 0x0000000490b47825 */ /* 0x000fc600078e02b4 */
[----:B------:R-:W-:Y:S04]  /*1c960*/  STL.64 [R1+0x1a0], R52 ;  /* 0x0001a03401007387 */ /* 0x000fe80000100a00 */
[----:B------:R-:W-:Y:S04]  /*1c970*/  STL.64 [R1+0x198], R34 ;  /* 0x0001982201007387 */ /* 0x000fe80000100a00 */
[----:B------:R1:W-:Y:S01]  /*1c980*/  STL.64 [R1+0x190], R168 ;  /* 0x000190a801007387 */ /* 0x0003e20000100a00 */
[----:B------:R-:W-:-:S03]  /*1c990*/  IMAD.WIDE R210, R144, 0x4, R210 ;  /* 0x0000000490d27825 */ /* 0x000fc600078e02d2 */
[----:B------:R-:W-:Y:S01]  /*1c9a0*/  STL.64 [R1+0x550], R18 ;  /* 0x0005501201007387 */ /* 0x000fe20000100a00 */
[----:B------:R-:W-:-:S03]  /*1c9b0*/  IMAD.WIDE R98, R144, 0x4, R248 ;  /* 0x0000000490627825 */ /* 0x000fc600078e02f8 */
[----:B------:R-:W-:Y:S01]  /*1c9c0*/  STL.64 [R1+0x180], R180 ;  /* 0x000180b401007387 */ /* 0x000fe20000100a00 */
[----:B------:R-:W-:-:S03]  /*1c9d0*/  IMAD.WIDE R72, R144, 0x4, R246 ;  /* 0x0000000490487825 */ /* 0x000fc600078e02f6 */
[----:B------:R-:W2:Y:S01]  /*1c9e0*/  LDL.LU.64 R186, [R1+0x658] ;  /* 0x0006580001ba7983 */ /* 0x000ea20000300a00 */
[----:B------:R-:W-:-:S03]  /*1c9f0*/  IMAD.WIDE R50, R144, 0x4, R94 ;  /* 0x0000000490327825 */ /* 0x000fc600078e025e */
[----:B------:R-:W2:Y:S01]  /*1ca00*/  LDL.LU.64 R2, [R1+0x660] ;  /* 0x0006600001027983 */ /* 0x000ea20000300a00 */
[----:B------:R-:W-:-:S03]  /*1ca10*/  IMAD.WIDE R30, R144, 0x4, R102 ;  /* 0x00000004901e7825 */ /* 0x000fc600078e0266 */
[----:B------:R-:W2:Y:S04]  /*1ca20*/  LDL.LU.64 R250, [R1+0x668] ;  /* 0x0006680001fa7983 */ /* 0x000ea80000300a00 */
[----:B------:R-:W-:Y:S01]  /*1ca30*/  STL.64 [R1+0x170], R210 ;  /* 0x000170d201007387 */ /* 0x000fe20000100a00 */
[----:B------:R-:W-:-:S03]  /*1ca40*/  IMAD.WIDE R16, R144, 0x4, R120 ;  /* 0x0000000490107825 */ /* 0x000fc600078e0278 */
[----:B------:R-:W-:Y:S04]  /*1ca50*/  STL.64 [R1+0x168], R98 ;  /* 0x0001686201007387 */ /* 0x000fe80000100a00 */
[----:B------:R-:W-:Y:S04]  /*1ca60*/  STL.64 [R1+0x160], R72 ;  /* 0x0001604801007387 */ /* 0x000fe80000100a00 */
[----:B------:R-:W-:Y:S04]  /*1ca70*/  STL.64 [R1+0x150], R50 ;  /* 0x0001503201007387 */ /* 0x000fe80000100a00 */
[----:B------:R-:W2:Y:S04]  /*1ca80*/  LDL.LU.64 R248, [R1+0x670] ;  /* 0x0006700001f87983 */ /* 0x000ea80000300a00 */
[----:B------:R-:W2:Y:S01]  /*1ca90*/  LDL.LU.64 R246, [R1+0x678] ;  /* 0x0006780001f67983 */ /* 0x000ea20000300a00 */
[----:B---3--:R-:W-:-:S03]  /*1caa0*/  IMAD.WIDE R214, R144, 0x4, R244 ;  /* 0x0000000490d67825 */ /* 0x008fc600078e02f4 */
[----:B------:R-:W3:Y:S01]  /*1cab0*/  LDL.LU.64 R244, [R1+0x690] ;  /* 0x0006900001f47983 */ /* 0x000ee20000300a00 */
[----:B----4-:R-:W-:-:S03]  /*1cac0*/  IMAD.WIDE R184, R144, 0x4, R184 ;  /* 0x0000000490b87825 */ /* 0x010fc600078e02b8 */
[----:B------:R-:W-:Y:S04]  /*1cad0*/  STL.64 [R1+0x140], R30 ;  /* 0x0001401e01007387 */ /* 0x000fe80000100a00 */
[----:B------:R4:W-:Y:S04]  /*1cae0*/  STL.64 [R1+0x138], R214 ;  /* 0x000138d601007387 */ /* 0x0009e80000100a00 */
[----:B------:R-:W-:Y:S04]  /*1caf0*/  STL.64 [R1+0x570], R16 ;  /* 0x0005701001007387 */ /* 0x000fe80000100a00 */
[----:B------:R-:W-:Y:S01]  /*1cb00*/  STL.64 [R1+0x130], R184 ;  /* 0x000130b801007387 */ /* 0x000fe20000100a00 */
[----:B--2---:R-:W-:-:S04]  /*1cb10*/  IMAD.WIDE R92, R144, 0x4, R146 ;  /* 0x00000004905c7825 */ /* 0x004fc800078e0292 */
[C---:B------:R-:W-:Y:S02]  /*1cb20*/  IMAD.WIDE R70, R144.reuse, 0x4, R242 ;  /* 0x0000000490467825 */ /* 0x040fe400078e02f2 */
[----:B------:R-:W2:Y:S04]  /*1cb30*/  LDL.LU.64 R242, [R1+0x698] ;  /* 0x0006980001f27983 */ /* 0x000ea80000300a00 */
[----:B------:R-:W4:Y:S04]  /*1cb40*/  LDL.LU.64 R4, [R1+0x6a0] ;  /* 0x0006a00001047983 */ /* 0x000f280000300a00 */
[----:B------:R-:W4:Y:S01]  /*1cb50*/  LDL.LU.64 R146, [R1+0x6a8] ;  /* 0x0006a80001927983 */ /* 0x000f220000300a00 */
[----:B------:R-:W-:-:S04]  /*1cb60*/  IMAD.WIDE R118, R144, 0x4, R240 ;  /* 0x0000000490767825 */ /* 0x000fc800078e02f0 */
[C---:B------:R-:W-:Y:S01]  /*1cb70*/  IMAD.WIDE R44, R144.reuse, 0x4, R96 ;  /* 0x00000004902c7825 */ /* 0x040fe200078e0260 */
[----:B------:R-:W-:Y:S04]  /*1cb80*/  STL.64 [R1+0x120], R118 ;  /* 0x0001207601007387 */ /* 0x000fe80000100a00 */
[----:B------:R-:W-:Y:S01]  /*1cb90*/  STL.64 [R1+0x110], R92 ;  /* 0x0001105c01007387 */ /* 0x000fe20000100a00 */
[----:B------:R-:W-:-:S03]  /*1cba0*/  IMAD.WIDE R28, R144, 0x4, R104 ;  /* 0x00000004901c7825 */ /* 0x000fc600078e0268 */
[----:B------:R-:W-:Y:S01]  /*1cbb0*/  STL.64 [R1+0x108], R70 ;  /* 0x0001084601007387 */ /* 0x000fe20000100a00 */
[----:B------:R-:W-:-:S03]  /*1cbc0*/  IMAD.WIDE R186, R144, 0x4, R186 ;  /* 0x0000000490ba7825 */ /* 0x000fc600078e02ba */
[----:B------:R-:W4:Y:S04]  /*1cbd0*/  LDL.LU.64 R236, [R1+0x6b0] ;  /* 0x0006b00001ec7983 */ /* 0x000f280000300a00 */
[----:B------:R-:W4:Y:S01]  /*1cbe0*/  LDL.LU.64 R238, [R1+0x6b8] ;  /* 0x0006b80001ee7983 */ /* 0x000f220000300a00 */
[----:B------:R-:W-:-:S03]  /*1cbf0*/  IMAD.WIDE R14, R144, 0x4, R122 ;  /* 0x00000004900e7825 */ /* 0x000fc600078e027a */
[----:B------:R-:W-:Y:S01]  /*1cc00*/  STL.64 [R1+0x100], R44 ;  /* 0x0001002c01007387 */ /* 0x000fe20000100a00 */
[----:B------:R-:W-:-:S03]  /*1cc10*/  IMAD.WIDE R122, R144, 0x4, R2 ;  /* 0x00000004907a7825 */ /* 0x000fc600078e0202 */
[----:B------:R-:W4:Y:S01]  /*1cc20*/  LDL.LU.64 R240, [R1+0x6c0] ;  /* 0x0006c00001f07983 */ /* 0x000f220000300a00 */
[----:B------:R-:W-:-:S03]  /*1cc30*/  IMAD.WIDE R102, R144, 0x4, R250 ;  /* 0x0000000490667825 */ /* 0x000fc600078e02fa */
[----:B------:R-:W-:Y:S04]  /*1cc40*/  STL.64 [R1+0xf0], R28 ;  /* 0x0000f01c01007387 */ /* 0x000fe80000100a00 */
[----:B------:R1:W-:Y:S04]  /*1cc50*/  STL.64 [R1+0xe8], R186 ;  /* 0x0000e8ba01007387 */ /* 0x0003e80000100a00 */
[----:B------:R-:W4:Y:S01]  /*1cc60*/  LDL.LU.64 R250, [R1+0x6c8] ;  /* 0x0006c80001fa7983 */ /* 0x000f220000300a00 */
[----:B------:R-:W-:-:S03]  /*1cc70*/  IMAD.WIDE R90, R144, 0x4, R248 ;  /* 0x00000004905a7825 */ /* 0x000fc600078e02f8 */
[----:B------:R-:W-:Y:S01]  /*1cc80*/  STL.64 [R1+0x598], R14 ;  /* 0x0005980e01007387 */ /* 0x000fe20000100a00 */
[----:B------:R-:W-:-:S03]  /*1cc90*/  IMAD.WIDE R68, R144, 0x4, R246 ;  /* 0x0000000490447825 */ /* 0x000fc600078e02f6 */
[----:B------:R-:W-:Y:S04]  /*1cca0*/  STL.64 [R1+0xe0], R122 ;  /* 0x0000e07a01007387 */ /* 0x000fe80000100a00 */
[----:B------:R-:W4:Y:S01]  /*1ccb0*/  LDL.LU.64 R248, [R1+0x6d0] ;  /* 0x0006d00001f87983 */ /* 0x000f220000300a00 */
[----:B------:R-:W-:-:S03]  /*1ccc0*/  IMAD.WIDE R26, R144, 0x4, R106 ;  /* 0x00000004901a7825 */ /* 0x000fc600078e026a */
[----:B------:R-:W-:Y:S04]  /*1ccd0*/  STL.64 [R1+0xd8], R102 ;  /* 0x0000d86601007387 */ /* 0x000fe80000100a00 */
[----:B------:R-:W4:Y:S04]  /*1cce0*/  LDL.LU.64 R246, [R1+0x6d8] ;  /* 0x0006d80001f67983 */ /* 0x000f280000300a00 */
[----:B------:R-:W-:Y:S04]  /*1ccf0*/  STL.64 [R1+0xd0], R90 ;  /* 0x0000d05a01007387 */ /* 0x000fe80000100a00 */
[----:B------:R-:W-:Y:S01]  /*1cd00*/  STL.64 [R1+0xc8], R68 ;  /* 0x0000c84401007387 */ /* 0x000fe20000100a00 */
[----:B---3--:R-:W-:-:S03]  /*1cd10*/  IMAD.WIDE R42, R144, 0x4, R244 ;  /* 0x00000004902a7825 */ /* 0x008fc600078e02f4 */
[----:B------:R-:W3:Y:S01]  /*1cd20*/  LDL.LU.64 R244, [R1+0x6e0] ;  /* 0x0006e00001f47983 */ /* 0x000ee20000300a00 */
[----:B--2---:R-:W-:-:S03]  /*1cd30*/  IMAD.WIDE R2, R144, 0x4, R242 ;  /* 0x0000000490027825 */ /* 0x004fc600078e02f2 */
[----:B------:R-:W2:Y:S04]  /*1cd40*/  LDL.LU.64 R242, [R1+0x6f0] ;  /* 0x0006f00001f27983 */ /* 0x000ea80000300a00 */
[----:B------:R-:W-:Y:S01]  /*1cd50*/  STL.64 [R1+0xa0], R42 ;  /* 0x0000a02a01007387 */ /* 0x000fe20000100a00 */
[----:B----4-:R-:W-:-:S03]  /*1cd60*/  IMAD.WIDE R100, R144, 0x4, R146 ;  /* 0x0000000490647825 */ /* 0x010fc600078e0292 */
[----:B------:R-:W-:Y:S04]  /*1cd70*/  STL.64 [R1+0x98], R26 ;  /* 0x0000981a01007387 */ /* 0x000fe80000100a00 */
[----:B------:R4:W-:Y:S04]  /*1cd80*/  STL.64 [R1+0x90], R2 ;  /* 0x0000900201007387 */ /* 0x0009e80000100a00 */
[----:B------:R-:W4:Y:S01]  /*1cd90*/  LDL.LU.64 R146, [R1+0x6e8] ;  /* 0x0006e80001927983 */ /* 0x000f220000300a00 */
[----:B------:R-:W-:-:S04]  /*1cda0*/  IMAD.WIDE R12, R144, 0x4, R124 ;  /* 0x00000004900c7825 */ /* 0x000fc800078e027c */
[C---:B------:R-:W-:Y:S01]  /*1cdb0*/  IMAD.WIDE R120, R144.reuse, 0x4, R4 ;  /* 0x0000000490787825 */ /* 0x040fe200078e0204 */
[----:B------:R1:W-:Y:S03]  /*1cdc0*/  STL.64 [R1+0x5a8], R12 ;  /* 0x0005a80c01007387 */ /* 0x0003e60000100a00 */
[C---:B------:R-:W-:Y:S01]  /*1cdd0*/  IMAD.WIDE R88, R144.reuse, 0x4, R236 ;  /* 0x0000000490587825 */ /* 0x040fe200078e02ec */
[----:B------:R1:W-:Y:S03]  /*1cde0*/  STL.64 [R1+0x88], R120 ;  /* 0x0000887801007387 */ /* 0x0003e60000100a00 */
[C---:B------:R-:W-:Y:S01]  /*1cdf0*/  IMAD.WIDE R66, R144.reuse, 0x4, R238 ;  /* 0x0000000490427825 */ /* 0x040fe200078e02ee */
[----:B------:R1:W-:Y:S03]  /*1ce00*/  STL.64 [R1+0x80], R100 ;  /* 0x0000806401007387 */ /* 0x0003e60000100a00 */
[C---:B------:R-:W-:Y:S01]  /*1ce10*/  IMAD.WIDE R24, R144.reuse, 0x4, R108 ;  /* 0x0000000490187825 */ /* 0x040fe200078e026c */
[----:B------:R1:W-:Y:S03]  /*1ce20*/  STL.64 [R1+0x78], R88 ;  /* 0x0000785801007387 */ /* 0x0003e60000100a00 */
[C---:B------:R-:W-:Y:S01]  /*1ce30*/  IMAD.WIDE R40, R144.reuse, 0x4, R240 ;  /* 0x0000000490287825 */ /* 0x040fe200078e02f0 */
[----:B------:R1:W-:Y:S04]  /*1ce40*/  STL.64 [R1+0x70], R66 ;  /* 0x0000704201007387 */ /* 0x0003e80000100a00 */
[----:B------:R-:W4:Y:S01]  /*1ce50*/  LDL.LU.64 R84, [R1+0x700] ;  /* 0x0007000001547983 */ /* 0x000f220000300a00 */
[----:B------:R-:W-:-:S03]  /*1ce60*/  IMAD.WIDE R10, R144, 0x4, R126 ;  /* 0x00000004900a7825 */ /* 0x000fc600078e027e */
[----:B------:R-:W4:Y:S01]  /*1ce70*/  LDL.LU.64 R56, [R1+0x708] ;  /* 0x0007080001387983 */ /* 0x000f220000300a00 */
[----:B------:R-:W-:-:S03]  /*1ce80*/  IMAD.WIDE R124, R144, 0x4, R250 ;  /* 0x00000004907c7825 */ /* 0x000fc600078e02fa */
[----:B------:R1:W-:Y:S04]  /*1ce90*/  STL.64 [R1+0x68], R40 ;  /* 0x0000682801007387 */ /* 0x0003e80000100a00 */
[----:B------:R-:W4:Y:S04]  /*1cea0*/  LDL.LU.64 R6, [R1+0x710] ;  /* 0x0007100001067983 */ /* 0x000f280000300a00 */
[----:B------:R1:W-:Y:S01]  /*1ceb0*/  STL.64 [R1+0x60], R24 ;  /* 0x0000601801007387 */ /* 0x0003e20000100a00 */
[----:B------:R-:W-:-:S03]  /*1cec0*/  IMAD.WIDE R106, R144, 0x4, R248 ;  /* 0x00000004906a7825 */ /* 0x000fc600078e02f8 */
[----:B------:R1:W-:Y:S04]  /*1ced0*/  STL.64 [R1+0x58], R124 ;  /* 0x0000587c01007387 */ /* 0x0003e80000100a00 */
[----:B------:R-:W4:Y:S01]  /*1cee0*/  LDL.LU.64 R4, [R1+0x718] ;  /* 0x0007180001047983 */ /* 0x000f220000300a00 */
[----:B------:R-:W-:-:S03]  /*1cef0*/  IMAD.WIDE R96, R144, 0x4, R246 ;  /* 0x0000000490607825 */ /* 0x000fc600078e02f6 */
[----:B------:R-:W4:Y:S04]  /*1cf00*/  LDL.LU.64 R250, [R1+0x728] ;  /* 0x0007280001fa7983 */ /* 0x000f280000300a00 */
[----:B------:R-:W4:Y:S04]  /*1cf10*/  LDL.LU.64 R248, [R1+0x720] ;  /* 0x0007200001f87983 */ /* 0x000f280000300a00 */
[----:B------:R1:W-:Y:S04]  /*1cf20*/  STL.64 [R1+0x5a0], R10 ;  /* 0x0005a00a01007387 */ /* 0x0003e80000100a00 */
[----:B------:R1:W-:Y:S04]  /*1cf30*/  STL.64 [R1+0x50], R106 ;  /* 0x0000506a01007387 */ /* 0x0003e80000100a00 */
[----:B------:R-:W4:Y:S01]  /*1cf40*/  LDL.LU.64 R246, [R1+0x740] ;  /* 0x0007400001f67983 */ /* 0x000f220000300a00 */
[----:B------:R-:W-:-:S04]  /*1cf50*/  IMAD.WIDE R22, R144, 0x4, R110 ;  /* 0x0000000490167825 */ /* 0x000fc800078e026e */
[----:B------:R-:W-:-:S04]  /*1cf60*/  IMAD.WIDE R8, R144, 0x4, R128 ;  /* 0x0000000490087825 */ /* 0x000fc800078e0280 */
[C---:B---3--:R-:W-:Y:S02]  /*1cf70*/  IMAD.WIDE R86, R144.reuse, 0x4, R244 ;  /* 0x0000000490567825 */ /* 0x048fe400078e02f4 */
[----:B------:R-:W3:Y:S02]  /*1cf80*/  LDL.LU.64 R244, [R1+0x748] ;  /* 0x0007480001f47983 */ /* 0x000ee40000300a00 */
[C---:B--2---:R-:W-:Y:S02]  /*1cf90*/  IMAD.WIDE R58, R144.reuse, 0x4, R242 ;  /* 0x00000004903a7825 */ /* 0x044fe400078e02f2 */
[----:B------:R-:W2:Y:S04]  /*1cfa0*/  LDL.LU.64 R242, [R1+0x750] ;  /* 0x0007500001f27983 */ /* 0x000ea80000300a00 */
[----:B------:R1:W-:Y:S04]  /*1cfb0*/  STL.64 [R1+0x48], R96 ;  /* 0x0000486001007387 */ /* 0x0003e80000100a00 */
[----:B------:R-:W2:Y:S04]  /*1cfc0*/  LDL.LU.64 R240, [R1+0x758] ;  /* 0x0007580001f07983 */ /* 0x000ea80000300a00 */
[----:B------:R-:W2:Y:S01]  /*1cfd0*/  LDL.LU.64 R238, [R1+0x778] ;  /* 0x0007780001ee7983 */ /* 0x000ea20000300a00 */
[----:B----4-:R-:W-:-:S03]  /*1cfe0*/  IMAD.WIDE R38, R144, 0x4, R146 ;  /* 0x0000000490267825 */ /* 0x010fc600078e0292 */
[----:B------:R-:W4:Y:S04]  /*1cff0*/  LDL.LU.64 R236, [R1+0x770] ;  /* 0x0007700001ec7983 */ /* 0x000f280000300a00 */
[----:B------:R-:W2:Y:S04]  /*1d000*/  LDL.LU.64 R146, [R1+0x768] ;  /* 0x0007680001927983 */ /* 0x000ea80000300a00 */
[----:B------:R-:W2:Y:S04]  /*1d010*/  LDL.64 R126, [R1+0x430] ;  /* 0x00043000017e7983 */ /* 0x000ea80000100a00 */
[----:B------:R-:W2:Y:S04]  /*1d020*/  LDL.64 R110, [R1+0x410] ;  /* 0x00041000016e7983 */ /* 0x000ea80000100a00 */
[----:B------:R1:W-:Y:S04]  /*1d030*/  STL.64 [R1+0x40], R86 ;  /* 0x0000405601007387 */ /* 0x0003e80000100a00 */
[----:B------:R-:W2:Y:S01]  /*1d040*/  LDL.64 R128, [R1+0x560] ;  /* 0x0005600001807983 */ /* 0x000ea20000100a00 */
[----:B------:R-:W-:-:S03]  /*1d050*/  IMAD.WIDE R108, R144, 0x4, R84 ;  /* 0x00000004906c7825 */ /* 0x000fc600078e0254 */
[----:B------:R1:W-:Y:S01]  /*1d060*/  STL.64 [R1+0x38], R58 ;  /* 0x0000383a01007387 */ /* 0x0003e20000100a00 */
[----:B------:R-:W-:-:S03]  /*1d070*/  IMAD.WIDE R104, R144, 0x4, R56 ;  /* 0x0000000490687825 */ /* 0x000fc600078e0238 */
[----:B------:R1:W-:Y:S04]  /*1d080*/  STL.64 [R1+0x30], R38 ;  /* 0x0000302601007387 */ /* 0x0003e80000100a00 */
[----:B------:R1:W-:Y:S01]  /*1d090*/  STL.64 [R1+0x28], R22 ;  /* 0x0000281601007387 */ /* 0x0003e20000100a00 */
        /* <DEDUP_REMOVED lines=8> */
[----:B------:R1:W-:Y:S01]  /*1d120*/  STL.64 [R1+0x8], R84 ;  /* 0x0000085401007387 */ /* 0x0003e20000100a00 */
[----:B------:R-:W-:-:S03]  /*1d130*/  IMAD.WIDE R4, R144, 0x4, R114 ;  /* 0x0000000490047825 */ /* 0x000fc600078e0272 */
[----:B------:R1:W-:Y:S04]  /*1d140*/  STL.64 [R1], R56 ;  /* 0x0000003801007387 */ /* 0x0003e80000100a00 */
[----:B------:R1:W-:Y:S04]  /*1d150*/  STL.64 [R1+0x588], R6 ;  /* 0x0005880601007387 */ /* 0x0003e80000100a00 */
[----:B------:R1:W-:Y:S04]  /*1d160*/  STL.64 [R1+0x580], R4 ;  /* 0x0005800401007387 */ /* 0x0003e80000100a00 */
[----:B--2---:R-:W-:Y:S04]  /*1d170*/  LDGSTS.E [R143+0x30000], desc[UR22][R128.64], P2 ;  /* 0x30000000808f7fae */ /* 0x004fe800091a1016 */
[----:B------:R-:W-:Y:S04]  /*1d180*/  LDGSTS.E [R143+0x30400], desc[UR22][R110.64], P2 ;  /* 0x304000006e8f7fae */ /* 0x000fe800091a1016 */
        /* <DEDUP_REMOVED lines=16> */
[----:B-1----:R-:W4:Y:S04]  /*1d290*/  LDL.LU.64 R168, [R1+0xc10] ;  /* 0x000c100001a87983 */ /* 0x002f280000300a00 */
[----:B------:R-:W4:Y:S04]  /*1d2a0*/  LDL.LU.64 R214, [R1+0xc08] ;  /* 0x000c080001d67983 */ /* 0x000f280000300a00 */
[----:B------:R-:W4:Y:S01]  /*1d2b0*/  LDL.LU.64 R186, [R1+0xc00] ;  /* 0x000c000001ba7983 */ /* 0x000f220000300a00 */
[----:B------:R-:W-:-:S03]  /*1d2c0*/  IMAD.WIDE R246, R144, 0x4, R246 ;  /* 0x0000000490f67825 */ /* 0x000fc600078e02f6 */
[----:B------:R1:W-:Y:S04]  /*1d2d0*/  LDGSTS.E [R143+0x33000], desc[UR22][R2.64], P2 ;  /* 0x33000000028f7fae */ /* 0x0003e800091a1016 */
[----:B------:R1:W-:Y:S04]  /*1d2e0*/  LDGSTS.E [R143+0x33400], desc[UR22][R124.64], P2 ;  /* 0x334000007c8f7fae */ /* 0x0003e800091a1016 */
[----:B------:R1:W-:Y:S04]  /*1d2f0*/  LDGSTS.E [R143+0x33800], desc[UR22][R108.64], P2 ;  /* 0x338000006c8f7fae */ /* 0x0003e800091a1016 */
[----:B------:R1:W-:Y:S04]  /*1d300*/  LDGSTS.E [R143+0x33c00], desc[UR22][R246.64], P2 ;  /* 0x33c00000f68f7fae */ /* 0x0003e800091a1016 */
[----:B------:R1:W5:Y:S01]  /*1d310*/  LDL.LU R3, [R1+0xbf8] ;  /* 0x000bf80001037983 */ /* 0x0003620000300800 */
[----:B---3--:R-:W-:-:S03]  /*1d320*/  IMAD.WIDE R244, R144, 0x4, R244 ;  /* 0x0000000490f47825 */ /* 0x008fc600078e02f4 */
[----:B--2---:R2:W-:Y:S04]  /*1d330*/  LDGSTS.E [R136+0x30080], desc[UR22][R134.64], P2 ;  /* 0x3008000086887fae */ /* 0x0045e800091a1016 */
[----:B------:R2:W-:Y:S04]  /*1d340*/  LDGSTS.E [R136+0x30480], desc[UR22][R148.64], P2 ;  /* 0x3048000094887fae */ /* 0x0005e800091a1016 */
[----:B------:R2:W-:Y:S04]  /*1d350*/  LDGSTS.E [R136+0x30880], desc[UR22][R150.64], P2 ;  /* 0x3088000096887fae */ /* 0x0005e800091a1016 */
[----:B------:R2:W-:Y:S04]  /*1d360*/  LDGSTS.E [R136+0x30c80], desc[UR22][R152.64], P2 ;  /* 0x30c8000098887fae */ /* 0x0005e800091a1016 */
[----:B------:R2:W-:Y:S04]  /*1d370*/  LDGSTS.E [R136+0x31080], desc[UR22][R154.64], P2 ;  /* 0x310800009a887fae */ /* 0x0005e800091a1016 */
[----:B------:R2:W-:Y:S04]  /*1d380*/  LDGSTS.E [R136+0x31480], desc[UR22][R156.64], P2 ;  /* 0x314800009c887fae */ /* 0x0005e800091a1016 */
[----:B------:R-:W3:Y:S04]  /*1d390*/  LDL.LU.64 R134, [R1+0xbf0] ;  /* 0x000bf00001867983 */ /* 0x000ee80000300a00 */
[----:B------:R2:W-:Y:S04]  /*1d3a0*/  LDGSTS.E [R136+0x31880], desc[UR22][R172.64], P2 ;  /* 0x31880000ac887fae */ /* 0x0005e800091a1016 */
[----:B------:R2:W5:Y:S04]  /*1d3b0*/  LDL.LU.64 R148, [R1+0xbe8] ;  /* 0x000be80001947983 */ /* 0x0005680000300a00 */
        /* <DEDUP_REMOVED lines=18> */
[----:B----4-:R2:W-:Y:S04]  /*1d4e0*/  LDGSTS.E [R137+0x30100], desc[UR22][R186.64], P2 ;  /* 0x30100000ba897fae */ /* 0x0105e800091a1016 */
[----:B------:R2:W-:Y:S04]  /*1d4f0*/  LDGSTS.E [R137+0x30500], desc[UR22][R190.64], P2 ;  /* 0x30500000be897fae */ /* 0x0005e800091a1016 */
[----:B------:R2:W-:Y:S04]  /*1d500*/  LDGSTS.E [R137+0x30900], desc[UR22][R192.64], P2 ;  /* 0x30900000c0897fae */ /* 0x0005e800091a1016 */
[----:B------:R2:W5:Y:S04]  /*1d510*/  LDL.LU.64 R186, [R1+0xb98] ;  /* 0x000b980001ba7983 */ /* 0x0005680000300a00 */
[----:B------:R2:W5:Y:S04]  /*1d520*/  LDL.LU.64 R190, [R1+0xb90] ;  /* 0x000b900001be7983 */ /* 0x0005680000300a00 */
[----:B------:R2:W5:Y:S04]  /*1d530*/  LDL.LU.64 R192, [R1+0xb88] ;  /* 0x000b880001c07983 */ /* 0x0005680000300a00 */
[----:B------:R2:W-:Y:S04]  /*1d540*/  LDGSTS.E [R137+0x30d00], desc[UR22][R196.64], P2 ;  /* 0x30d00000c4897fae */ /* 0x0005e800091a1016 */
[----:B------:R2:W-:Y:S04]  /*1d550*/  LDGSTS.E [R137+0x31100], desc[UR22][R198.64], P2 ;  /* 0x31100000c6897fae */ /* 0x0005e800091a1016 */
[----:B------:R2:W-:Y:S04]  /*1d560*/  LDGSTS.E [R137+0x31500], desc[UR22][R202.64], P2 ;  /* 0x31500000ca897fae */ /* 0x0005e800091a1016 */
[----:B------:R2:W5:Y:S04]  /*1d570*/  LDL.LU.64 R196, [R1+0xb80] ;  /* 0x000b800001c47983 */ /* 0x0005680000300a00 */
[----:B------:R2:W5:Y:S04]  /*1d580*/  LDL.LU.64 R198, [R1+0xb78] ;  /* 0x000b780001c67983 */ /* 0x0005680000300a00 */
[----:B------:R2:W5:Y:S04]  /*1d590*/  LDL.LU.64 R202, [R1+0xb70] ;  /* 0x000b700001ca7983 */ /* 0x0005680000300a00 */
[----:B------:R2:W-:Y:S04]  /*1d5a0*/  LDGSTS.E [R137+0x31900], desc[UR22][R204.64], P2 ;  /* 0x31900000cc897fae */ /* 0x0005e800091a1016 */
[----:B------:R2:W-:Y:S01]  /*1d5b0*/  LDGSTS.E [R137+0x31d00], desc[UR22][R138.64], P2 ;  /* 0x31d000008a897fae */ /* 0x0005e200091a1016 */
[----:B------:R-:W-:-:S03]  /*1d5c0*/  IMAD.WIDE R242, R144, 0x4, R242 ;  /* 0x0000000490f27825 */ /* 0x000fc600078e02f2 */
[----:B------:R2:W-:Y:S04]  /*1d5d0*/  LDGSTS.E [R137+0x32100], desc[UR22][R208.64], P2 ;  /* 0x32100000d0897fae */ /* 0x0005e800091a1016 */
[----:B------:R2:W5:Y:S04]  /*1d5e0*/  LDL.LU.64 R204, [R1+0xb68] ;  /* 0x000b680001cc7983 */ /* 0x0005680000300a00 */
[----:B------:R-:W4:Y:S04]  /*1d5f0*/  LDL.LU.64 R138, [R1+0xb60] ;  /* 0x000b6000018a7983 */ /* 0x000f280000300a00 */
[----:B------:R2:W-:Y:S04]  /*1d600*/  LDGSTS.E [R137+0x32500], desc[UR22][R210.64], P2 ;  /* 0x32500000d2897fae */ /* 0x0005e800091a1016 */
[----:B------:R2:W-:Y:S04]  /*1d610*/  LDGSTS.E [R137+0x32900], desc[UR22][R118.64], P2 ;  /* 0x3290000076897fae */ /* 0x0005e800091a1016 */
[----:B------:R2:W-:Y:S04]  /*1d620*/  LDGSTS.E [R137+0x32d00], desc[UR22][R102.64], P2 ;  /* 0x32d0000066897fae */ /* 0x0005e800091a1016 */
[----:B------:R2:W-:Y:S04]  /*1d630*/  LDGSTS.E [R137+0x33100], desc[UR22][R100.64], P2 ;  /* 0x3310000064897fae */ /* 0x0005e800091a1016 */
[----:B------:R2:W-:Y:S04]  /*1d640*/  LDGSTS.E [R137+0x33500], desc[UR22][R96.64], P2 ;  /* 0x3350000060897fae */ /* 0x0005e800091a1016 */
[----:B------:R2:W-:Y:S04]  /*1d650*/  LDGSTS.E [R137+0x33900], desc[UR22][R94.64], P2 ;  /* 0x339000005e897fae */ /* 0x0005e800091a1016 */
[----:B------:R2:W-:Y:S01]  /*1d660*/  LDGSTS.E [R137+0x33d00], desc[UR22][R242.64], P2 ;  /* 0x33d00000f2897fae */ /* 0x0005e200091a1016 */
[----:B------:R-:W-:-:S03]  /*1d670*/  IMAD.WIDE R240, R144, 0x4, R240 ;  /* 0x0000000490f07825 */ /* 0x000fc600078e02f0 */
[----:B------:R2:W5:Y:S04]  /*1d680*/  LDL.LU.64 R208, [R1+0xb58] ;  /* 0x000b580001d07983 */ /* 0x0005680000300a00 */
[----:B------:R2:W5:Y:S04]  /*1d690*/  LDL.LU.64 R210, [R1+0xb50] ;  /* 0x000b500001d27983 */ /* 0x0005680000300a00 */
[----:B----4-:R2:W-:Y:S04]  /*1d6a0*/  LDGSTS.E [R138+0x30180], desc[UR22][R214.64], P2 ;  /* 0x30180000d68a7fae */ /* 0x0105e800091a1016 */
[----:B------:R2:W-:Y:S04]  /*1d6b0*/  LDGSTS.E [R138+0x30580], desc[UR22][R216.64], P2 ;  /* 0x30580000d88a7fae */ /* 0x0005e800091a1016 */
[----:B------:R2:W-:Y:S04]  /*1d6c0*/  LDGSTS.E [R138+0x30980], desc[UR22][R220.64], P2 ;  /* 0x30980000dc8a7fae */ /* 0x0005e800091a1016 */
[----:B------:R2:W-:Y:S04]  /*1d6d0*/  LDGSTS.E [R138+0x30d80], desc[UR22][R222.64], P2 ;  /* 0x30d80000de8a7fae */ /* 0x0005e800091a1016 */
[----:B------:R2:W-:Y:S04]  /*1d6e0*/  LDGSTS.E [R138+0x31180], desc[UR22][R226.64], P2 ;  /* 0x31180000e28a7fae */ /* 0x0005e800091a1016 */
[----:B------:R2:W-:Y:S04]  /*1d6f0*/  LDGSTS.E [R138+0x31580], desc[UR22][R228.64], P2 ;  /* 0x31580000e48a7fae */ /* 0x0005e800091a1016 */
[----:B------:R2:W-:Y:S04]  /*1d700*/  LDGSTS.E [R138+0x31980], desc[UR22][R232.64], P2 ;  /* 0x31980000e88a7fae */ /* 0x0005e800091a1016 */
[----:B------:R2:W-:Y:S04]  /*1d710*/  LDGSTS.E [R138+0x31d80], desc[UR22][R234.64], P2 ;  /* 0x31d80000ea8a7fae */ /* 0x0005e800091a1016 */
        /* <DEDUP_REMOVED lines=27> */
[----:B------:R-:W4:Y:S04]  /*1d8d0*/  LDL.LU.64 R140, [R1+0xae0] ;  /* 0x000ae000018c7983 */ /* 0x000f280000300a00 */
[----:B------:R2:W-:Y:S01]  /*1d8e0*/  LDGSTS.E [R139+0x31a00], desc[UR22][R158.64], P2 ;  /* 0x31a000009e8b7fae */ /* 0x0005e200091a1016 */
[----:B------:R-:W-:-:S03]  /*1d8f0*/  IMAD.WIDE R238, R144, 0x4, R238 ;  /* 0x0000000490ee7825 */ /* 0x000fc600078e02ee */
        /* <DEDUP_REMOVED lines=10> */
[----:B------:R2:W5:Y:S01]  /*1d9a0*/  LDL.LU.64 R158, [R1+0xad8] ;  /* 0x000ad800019e7983 */ /* 0x0005620000300a00 */
[----:B------:R-:W-:-:S04]  /*1d9b0*/  IMAD.WIDE R236, R144, 0x4, R236 ;  /* 0x0000000490ec7825 */ /* 0x000fc800078e02ec */
[----:B------:R-:W-:-:S04]  /*1d9c0*/  IMAD.WIDE R248, R144, 0x4, R112 ;  /* 0x0000000490f87825 */ /* 0x000fc800078e0270 */
[----:B------:R-:W-:Y:S01]  /*1d9d0*/  IMAD.WIDE R146, R144, 0x4, R146 ;  /* 0x0000000490927825 */ /* 0x000fe200078e0292 */
        /* <DEDUP_REMOVED lines=60> */
[----:B------:R-:W0:Y:S01]  /*1dda0*/  LDGDEPBAR ;  /* 0x00000000000079af */ /* 0x000e220000000000 */
[----:B------:R-:W-:Y:S01]  /*1ddb0*/  IADD3 R0, PT, PT, R0, -0x202, RZ ;  /* 0xfffffdfe00007810 */ /* 0x000fe20007ffe0ff */
[----:B-1----:R-:W-:-:S03]  /*1ddc0*/  VIADD R2, R252, 0xfffffdff ;  /* 0xfffffdfffc027836 */ /* 0x002fc60000000000 */
[----:B------:R-:W-:Y:S02]  /*1ddd0*/  ISETP.GE.U32.AND P3, PT, R0, 0x7ffffd7f, PT ;  /* 0x7ffffd7f0000780c */ /* 0x000fe40003f66070 */
[----:B---3--:R-:W-:Y:S02]  /*1dde0*/  SHF.R.S32.HI R0, RZ, 0x1f, R135 ;  /* 0x0000001fff007819 */ /* 0x008fe40000011487 */
[----:B------:R-:W-:Y:S01]  /*1ddf0*/  ISETP.GE.U32.AND P2, PT, R2, 0x7ffffd80, PT ;  /* 0x7ffffd800200780c */ /* 0x000fe20003f46070 */
[C---:B------:R-:W-:Y:S01]  /*1de00*/  IMAD.SHL.U32 R2, R135.reuse, 0x4, RZ ;  /* 0x0000000487027824 */ /* 0x040fe200078e00ff */
[----:B------:R-:W-:Y:S01]  /*1de10*/  SHF.L.U64.HI R0, R135, 0x2, R0 ;  /* 0x0000000287007819 */ /* 0x000fe20000010200 */
[----:B------:R-:W-:-:S04]  /*1de20*/  DEPBAR.LE SB0, 0x6 ;  /* 0x000081800000791a */ /* 0x000fc80000000000 */
[----:B------:R-:W-:Y:S06]  /*1de30*/  BAR.SYNC.DEFER_BLOCKING 0x0 ;  /* 0x0000000000007b1d */ /* 0x000fec0000010000 */
[----:B--2---:R-:W-:Y:S05]  /*1de40*/  @!P0 BRA `(.L_x_6) ;  /* 0x0000000000848947 */ /* 0x004fea0003800000 */
[----:B------:R-:W-:Y:S04]  /*1de50*/  LDS.128 R4, [R134+0x50000] ;  /* 0x0500000086047984 */ /* 0x000fe80000000c00 */
        /* <DEDUP_REMOVED lines=30> */
[----:B------:R-:W1:Y:S02]  /*1e040*/  LDS.128 R128, [R134+0x501f0] ;  /* 0x0501f00086807984 */ /* 0x000e640000000c00 */
[----:B-1----:R1:W-:Y:S02]  /*1e050*/  STTM.x128 tmem[UR11+0x80], R4 ;  /* 0x00008004000079ed */ /* 0x0023e400083c000b */
.L_x_6:
[----:B------:R-:W2:Y:S01]  /*1e060*/  LDC R252, c[0x0][0x3a0] ;  /* 0x0000e800fffc7b82 */ /* 0x000ea20000000800 */
[----:B-----5:R-:W-:Y:S01]  /*1e070*/  IADD3 R230, P4, PT, R230, R2, RZ ;  /* 0x00000002e6e67210 */ /* 0x020fe20007f9e0ff */
[----:B------:R-:W3:Y:S01]  /*1e080*/  FENCE.VIEW.ASYNC.T ;  /* 0x00000000000073c6 */ /* 0x000ee20000000200 */
[----:B------:R-:W-:Y:S01]  /*1e090*/  ISETP.NE.U32.AND P0, PT, RZ, UR8, PT ;  /* 0x00000008ff007c0c */ /* 0x000fe2000bf05070 */
[----:B------:R-:W-:-:S04]  /*1e0a0*/  UIADD3 UR12, UPT, UPT, UR10, 0x80, URZ ;  /* 0x000000800a0c7890 */ /* 0x000fc8000fffe0ff */
[----:B---3--:R-:W-:Y:S01]  /*1e0b0*/  BAR.SYNC.DEFER_BLOCKING 0x0 ;  /* 0x0000000000007b1d */ /* 0x008fe20000010000 */
[----:B------:R-:W-:Y:S01]  /*1e0c0*/  IMAD.X R231, R231, 0x1, R0, P4 ;  /* 0x00000001e7e77824 */ /* 0x000fe200020e0600 */
[----:B------:R-:W-:-:S06]  /*1e0d0*/  IADD3 R224, P5, PT, R224, R2, RZ ;  /* 0x00000002e0e07210 */ /* 0x000fcc0007fbe0ff */
[----:B-1----:R-:W1:Y:S01]  /*1e0e0*/  LDC R4, c[0x0][0x3a0] ;  /* 0x0000e800ff047b82 */ /* 0x002e620000000800 */
[----:B------:R-:W-:-:S07]  /*1e0f0*/  IMAD.X R225, R225, 0x1, R0, P5 ;  /* 0x00000001e1e17824 */ /* 0x000fce00028e0600 */
[----:B------:R-:W3:Y:S01]  /*1e100*/  LDC R5, c[0x0][0x3a0] ;  /* 0x0000e800ff057b82 */ /* 0x000ee20000000800 */
[----:B--2---:R-:W-:-:S07]  /*1e110*/  VIADD R252, R252, 0x7f ;  /* 0x0000007ffcfc7836 */ /* 0x004fce0000000000 */
[----:B------:R-:W2:Y:S01]  /*1e120*/  LDC R6, c[0x0][0x3a0] ;  /* 0x0000e800ff067b82 */ /* 0x000ea20000000800 */
[----:B------:R-:W-:-:S13]  /*1e130*/  ISETP.LT.OR P4, PT, R252, 0x80, P0 ;  /* 0x00000080fc00780c */ /* 0x000fda0000781670 */
[----:B-1----:R-:W-:Y:S05]  /*1e140*/  @P4 BRA `(.L_x_7) ;  /* 0x0000000400384947 */ /* 0x002fea0003800000 */
[----:B------:R-:W-:Y:S01]  /*1e150*/  USHF.R.U32.HI UR70, URZ, 0x4, UR9 ;  /* 0x00000004ff467899 */ /* 0x000fe20008011609 */
[----:B------:R-:W-:Y:S01]  /*1e160*/  UMOV UR20, URZ ;  /* 0x000000ff00147c82 */ /* 0x000fe20008000000 */
[----:B------:R-:W-:Y:S02]  /*1e170*/  UIADD3 UR28, UPT, UPT, UR10, 0x88, URZ ;  /* 0x000000880a1c7890 */ /* 0x000fe4000fffe0ff */
[----:B------:R-:W-:Y:S02]  /*1e180*/  USGXT.U32 UR70, UR70, 0xe ;  /* 0x0000000e4646789a */ /* 0x000fe40008000000 */
[----:B------:R-:W-:Y:S02]  /*1e190*/  UIADD3 UR77, UPT, UPT, UR10, 0x90, URZ ;  /* 0x000000900a4d7890 */ /* 0x000fe4000fffe0ff */
[----:B------:R-:W-:Y:S02]  /*1e1a0*/  UIADD3 UR60, UP1, UPT, UR70, 0x2, URZ ;  /* 0x00000002463c7890 */ /* 0x000fe4000ff3e0ff */
[----:B------:R-:W-:-:S02]  /*1e1b0*/  UIADD3 UR13, UPT, UPT, UR10, 0x98, URZ ;  /* 0x000000980a0d7890 */ /* 0x000fc4000fffe0ff */
[----:B------:R-:W-:Y:S02]  /*1e1c0*/  UIADD3.X UR61, UPT, UPT, UR20, 0x40004040, URZ, UP1, !UPT ;  /* 0x40004040143d7890 */ /* 0x000fe40008ffe4ff */
[----:B------:R-:W-:Y:S02]  /*1e1d0*/  UIADD3 UR6, UPT, UPT, UR10, 0xa0, URZ ;  /* 0x000000a00a067890 */ /* 0x000fe4000fffe0ff */
[----:B------:R-:W-:Y:S02]  /*1e1e0*/  UIADD3.64 UR66, UPT, UPT, UR60, 0x2, URZ ;  /* 0x000000023c427897 */ /* 0x000fe4000fffe0ff */
[----:B------:R-:W-:Y:S02]  /*1e1f0*/  UIADD3.64 UR58, UPT, UPT, UR60, 0x4, URZ ;  /* 0x000000043c3a7897 */ /* 0x000fe4000fffe0ff */
[----:B------:R-:W-:Y:S02]  /*1e200*/  UIADD3.64 UR56, UPT, UPT, UR60, 0x3fe, URZ ;  /* 0x000003fe3c387897 */ /* 0x000fe4000fffe0ff */
[----:B------:R-:W-:-:S02]  /*1e210*/  UIADD3 UR5, UPT, UPT, UR10, 0xa8, URZ ;  /* 0x000000a80a057890 */ /* 0x000fc4000fffe0ff */
[----:B------:R-:W-:Y:S02]  /*1e220*/  UIADD3.64 UR54, UPT, UPT, UR60, 0x400, URZ ;  /* 0x000004003c367897 */ /* 0x000fe4000fffe0ff */
[----:B------:R-:W-:Y:S02]  /*1e230*/  UIADD3 UR7, UPT, UPT, UR10, 0xb0, URZ ;  /* 0x000000b00a077890 */ /* 0x000fe4000fffe0ff */
[----:B------:R-:W-:Y:S01]  /*1e240*/  UIADD3.64 UR52, UPT, UPT, UR60, 0x402, URZ ;  /* 0x000004023c347897 */ /* 0x000fe2000fffe0ff */
[----:B------:R-:W-:Y:S01]  /*1e250*/  UMOV UR72, 0x0 ;  /* 0x0000000000487882 */ /* 0x000fe20000000000 */
[----:B------:R-:W-:Y:S01]  /*1e260*/  UMOV UR73, 0x8200910 ;  /* 0x0820091000497882 */ /* 0x000fe20000000000 */
[----:B------:R-:W-:Y:S02]  /*1e270*/  UIADD3 UR8, UPT, UPT, UR10, 0xb8, URZ ;  /* 0x000000b80a087890 */ /* 0x000fe4000fffe0ff */
[----:B------:R-:W-:Y:S01]  /*1e280*/  UIADD3.64 UR50, UPT, UPT, UR60, 0x404, URZ ;  /* 0x000004043c327897 */ /* 0x000fe2000fffe0ff */
[----:B------:R-:W-:Y:S01]  /*1e290*/  UMOV UR71, 0x40004040 ;  /* 0x4000404000477882 */ /* 0x000fe20000000000 */
[----:B------:R-:W-:Y:S01]  /*1e2a0*/  UMOV UR68, 0x0 ;  /* 0x0000000000447882 */ /* 0x000fe20000000000 */
[----:B------:R-:W-:Y:S01]  /*1e2b0*/  UMOV UR69, 0x8200910 ;  /* 0x0820091000457882 */ /* 0x000fe20000000000 */
[----:B------:R-:W-:-:S02]  /*1e2c0*/  UIADD3 UR14, UPT, UPT, UR10, 0xc0, URZ ;  /* 0x000000c00a0e7890 */ /* 0x000fc4000fffe0ff */
[----:B------:R1:W-:Y:S01]  /*1e2d0*/  UTCHMMA tmem[UR12], gdesc[UR70], tmem[UR10], tmem[UR72], idesc[UR73], !UPT ;  /* 0x00ff48460c0079ea */ /* 0x0003e2000f80000a */
[----:B------:R-:W-:Y:S02]  /*1e2e0*/  UIADD3.64 UR48, UPT, UPT, UR60, 0x7fe, URZ ;  /* 0x000007fe3c307897 */ /* 0x000fe4000fffe0ff */
[----:B------:R4:W-:Y:S01]  /*1e2f0*/  UTCHMMA tmem[UR28], gdesc[UR60], tmem[UR10], tmem[UR68], idesc[UR69], UPT ;  /* 0x00ff443c1c0079ea */ /* 0x0009e2000b80000a */
[----:B------:R-:W-:Y:S01]  /*1e300*/  UMOV UR64, 0x0 ;  /* 0x0000000000407882 */ /* 0x000fe20000000000 */
[----:B------:R-:W-:Y:S01]  /*1e310*/  UMOV UR65, 0x8200910 ;  /* 0x0820091000417882 */ /* 0x000fe20000000000 */
[----:B------:R-:W-:Y:S02]  /*1e320*/  UIADD3 UR15, UPT, UPT, UR10, 0xc8, URZ ;  /* 0x000000c80a0f7890 */ /* 0x000fe4000fffe0ff */
[----:B------:R3:W-:Y:S01]  /*1e330*/  UTCHMMA tmem[UR77], gdesc[UR66], tmem[UR10], tmem[UR64], idesc[UR65], UPT ;  /* 0x00ff40424d0079ea */ /* 0x0007e2000b80000a */
[----:B------:R-:W-:Y:S02]  /*1e340*/  UIADD3.64 UR44, UPT, UPT, UR60, 0x800, URZ ;  /* 0x000008003c2c7897 */ /* 0x000fe4000fffe0ff */
[----:B------:R-:W-:-:S02]  /*1e350*/  UIADD3 UR16, UPT, UPT, UR10, 0xd0, URZ ;  /* 0x000000d00a107890 */ /* 0x000fc4000fffe0ff */
[----:B------:R-:W-:Y:S01]  /*1e360*/  UIADD3.64 UR40, UPT, UPT, UR60, 0x802, URZ ;  /* 0x000008023c287897 */ /* 0x000fe2000fffe0ff */
[----:B-1----:R-:W-:Y:S01]  /*1e370*/  UMOV UR70, 0x0 ;  /* 0x0000000000467882 */ /* 0x002fe20000000000 */
[----:B------:R-:W-:Y:S01]  /*1e380*/  UMOV UR71, 0x8200910 ;  /* 0x0820091000477882 */ /* 0x000fe20000000000 */
[----:B------:R-:W-:Y:S02]  /*1e390*/  UIADD3 UR17, UPT, UPT, UR10, 0xd8, URZ ;  /* 0x000000d80a117890 */ /* 0x000fe4000fffe0ff */
[----:B------:R3:W-:Y:S01]  /*1e3a0*/  UTCHMMA tmem[UR13], gdesc[UR58], tmem[UR10], tmem[UR70], idesc[UR71], UPT ;  /* 0x00ff463a0d0079ea */ /* 0x0007e2000b80000a */
[----:B------:R-:W-:Y:S01]  /*1e3b0*/  UMOV UR24, UR4 ;  /* 0x0000000400187c82 */ /* 0x000fe20008000000 */
[----:B------:R-:W-:Y:S01]  /*1e3c0*/  UMOV UR25, URZ ;  /* 0x000000ff00197c82 */ /* 0x000fe20008000000 */
[----:B------:R-:W-:Y:S01]  /*1e3d0*/  UIADD3.64 UR36, UPT, UPT, UR60, 0x804, URZ ;  /* 0x000008043c247897 */ /* 0x000fe2000fffe0ff */
[----:B------:R3:W-:Y:S01]  /*1e3e0*/  UTCHMMA tmem[UR6], gdesc[UR56], tmem[UR10], tmem[UR72], idesc[UR73], UPT ;  /* 0x00ff4838060079ea */ /* 0x0007e2000b80000a */
[----:B------:R-:W-:-:S02]  /*1e3f0*/  UIADD3 UR18, UPT, UPT, UR10, 0xe0, URZ ;  /* 0x000000e00a127890 */ /* 0x000fc4000fffe0ff */
[----:B------:R3:W-:Y:S01]  /*1e400*/  UTCHMMA tmem[UR5], gdesc[UR54], tmem[UR10], tmem[UR64], idesc[UR65], UPT ;  /* 0x00ff4036050079ea */ /* 0x0007e2000b80000a */
[----:B------:R-:W-:Y:S01]  /*1e410*/  UIADD3.64 UR32, UPT, UPT, UR60, 0xbfe, URZ ;  /* 0x00000bfe3c207897 */ /* 0x000fe2000fffe0ff */
[----:B------:R3:W-:Y:S01]  /*1e420*/  UTCHMMA tmem[UR7], gdesc[UR52], tmem[UR10], tmem[UR68], idesc[UR69], UPT ;  /* 0x00ff4434070079ea */ /* 0x0007e2000b80000a */
[----:B------:R-:W-:Y:S02]  /*1e430*/  UIADD3 UR19, UPT, UPT, UR10, 0xe8, URZ ;  /* 0x000000e80a137890 */ /* 0x000fe4000fffe0ff */
[----:B------:R3:W-:Y:S01]  /*1e440*/  UTCHMMA tmem[UR8], gdesc[UR50], tmem[UR10], tmem[UR70], idesc[UR71], UPT ;  /* 0x00ff4632080079ea */ /* 0x0007e2000b80000a */
[----:B------:R-:W-:Y:S01]  /*1e450*/  UMOV UR76, UR24 ;  /* 0x00000018004c7c82 */ /* 0x000fe20008000000 */
[----:B----4-:R-:W-:Y:S01]  /*1e460*/  UIADD3.64 UR28, UPT, UPT, UR60, 0xc00, URZ ;  /* 0x00000c003c1c7897 */ /* 0x010fe2000fffe0ff */
[----:B------:R3:W-:Y:S01]  /*1e470*/  UTCHMMA tmem[UR14], gdesc[UR48], tmem[UR10], tmem[UR72], idesc[UR73], UPT ;  /* 0x00ff48300e0079ea */ /* 0x0007e2000b80000a */
[----:B------:R-:W-:Y:S02]  /*1e480*/  UIADD3 UR74, UPT, UPT, UR10, 0xf0, URZ ;  /* 0x000000f00a4a7890 */ /* 0x000fe4000fffe0ff */
[----:B------:R-:W-:-:S02]  /*1e490*/  UIADD3.64 UR24, UPT, UPT, UR60, 0xc02, URZ ;  /* 0x00000c023c187897 */ /* 0x000fc4000fffe0ff */
[----:B------:R-:W-:Y:S02]  /*1e4a0*/  UIADD3 UR75, UPT, UPT, UR10, 0xf8, URZ ;  /* 0x000000f80a4b7890 */ /* 0x000fe4000fffe0ff */
[----:B------:R-:W-:Y:S01]  /*1e4b0*/  UIADD3.64 UR62, UPT, UPT, UR60, 0xc04, URZ ;  /* 0x00000c043c3e7897 */ /* 0x000fe2000fffe0ff */
[----:B------:R-:W-:Y:S01]  /*1e4c0*/  UMOV UR46, 0x0 ;  /* 0x00000000002e7882 */ /* 0x000fe20000000000 */
[----:B------:R-:W-:Y:S01]  /*1e4d0*/  UMOV UR47, 0x8200910 ;  /* 0x08200910002f7882 */ /* 0x000fe20000000000 */
[----:B------:R-:W-:Y:S01]  /*1e4e0*/  UMOV UR42, 0x0 ;  /* 0x00000000002a7882 */ /* 0x000fe20000000000 */
[----:B------:R-:W-:Y:S01]  /*1e4f0*/  UMOV UR43, 0x8200910 ;  /* 0x08200910002b7882 */ /* 0x000fe20000000000 */
[----:B------:R-:W-:Y:S01]  /*1e500*/  UMOV UR38, 0x0 ;  /* 0x0000000000267882 */ /* 0x000fe20000000000 */
[----:B------:R-:W-:Y:S01]  /*1e510*/  UMOV UR39, 0x8200910 ;  /* 0x0820091000277882 */ /* 0x000fe20000000000 */
[----:B------:R3:W-:Y:S01]  /*1e520*/  UTCHMMA tmem[UR15], gdesc[UR44], tmem[UR10], tmem[UR46], idesc[UR47], UPT ;  /* 0x00ff2e2c0f0079ea */ /* 0x0007e2000b80000a */
        /* <DEDUP_REMOVED lines=12> */
[----:B------:R3:W-:Y:S01]  /*1e5f0*/  UTCHMMA tmem[UR74], gdesc[UR24], tmem[UR10], tmem[UR26], idesc[UR27], UPT ;  /* 0x00ff1a184a0079ea */ /* 0x0007e2000b80000a */
[----:B------:R3:W-:Y:S01]  /*1e600*/  UTCHMMA tmem[UR75], gdesc[UR62], tmem[UR10], tmem[UR20], idesc[UR21], UPT ;  /* 0x00ff143e4b0079ea */ /* 0x0007e2000b80000a */
[----:B------:R3:W-:Y:S01]  /*1e610*/  UTCBAR [UR76], URZ ;  /* 0x000000ff4c0073e9 */ /* 0x0007e200080000ff */
[----:B------:R-:W-:Y:S01]  /*1e620*/  NOP ;  /* 0x0000000000007918 */ /* 0x000fe20000000000 */
.L_x_7:
[----:B------:R-:W4:Y:S01]  /*1e630*/  LDL.LU.64 R12, [R1+0xa8] ;  /* 0x0000a800010c7983 */ /* 0x000f220000300a00 */
[----:B------:R-:W-:Y:S01]  /*1e640*/  IADD3 R218, P5, PT, R218, R2, RZ ;  /* 0x00000002dada7210 */ /* 0x000fe20007fbe0ff */
[----:B------:R-:W-:Y:S01]  /*1e650*/  BAR.SYNC.DEFER_BLOCKING 0x0 ;  /* 0x0000000000007b1d */ /* 0x000fe20000010000 */
[----:B------:R-:W-:Y:S01]  /*1e660*/  VIADD R4, R4, 0xfffffdfd ;  /* 0xfffffdfd04047836 */ /* 0x000fe20000000000 */
[----:B---3--:R-:W-:-:S06]  /*1e670*/  IADD3 R5, PT, PT, R5, -0x204, RZ ;  /* 0xfffffdfc05057810 */ /* 0x008fcc0007ffe0ff */
[----:B------:R-:W1:Y:S01]  /*1e680*/  LDC R36, c[0x0][0x3a0] ;  /* 0x0000e800ff247b82 */ /* 0x000e620000000800 */
[----:B------:R-:W3:Y:S04]  /*1e690*/  LDL.LU.64 R10, [R1+0xb0] ;  /* 0x0000b000010a7983 */ /* 0x000ee80000300a00 */
[----:B------:R-:W5:Y:S01]  /*1e6a0*/  LDL.LU.64 R8, [R1+0xb8] ;  /* 0x0000b80001087983 */ /* 0x000f620000300a00 */
[--C-:B------:R-:W-:Y:S01]  /*1e6b0*/  IMAD.X R219, R219, 0x1, R0.reuse, P5 ;  /* 0x00000001dbdb7824 */ /* 0x100fe200028e0600 */
[-C--:B------:R-:W-:Y:S01]  /*1e6c0*/  IADD3 R212, P5, PT, R212, R2.reuse, RZ ;  /* 0x00000002d4d47210 */ /* 0x080fe20007fbe0ff */
[----:B------:R-:W2:Y:S01]  /*1e6d0*/  LDC R37, c[0x0][0x3a0] ;  /* 0x0000e800ff257b82 */ /* 0x000ea20000000800 */
[----:B------:R-:W-:Y:S01]  /*1e6e0*/  ISETP.GE.U32.AND P4, PT, R4, 0x7ffffd7e, PT ;  /* 0x7ffffd7e0400780c */ /* 0x000fe20003f86070 */
[----:B------:R-:W2:Y:S02]  /*1e6f0*/  LDL.LU.64 R18, [R1+0xc0] ;  /* 0x0000c00001127983 */ /* 0x000ea40000300a00 */
[--C-:B------:R-:W-:Y:S01]  /*1e700*/  IMAD.X R213, R213, 0x1, R0.reuse, P5 ;  /* 0x00000001d5d57824 */ /* 0x100fe200028e0600 */
[-C--:B------:R-:W-:Y:S01]  /*1e710*/  IADD3 R206, P5, PT, R206, R2.reuse, RZ ;  /* 0x00000002cece7210 */ /* 0x080fe20007fbe0ff */
[----:B--2---:R-:W-:Y:S01]  /*1e720*/  VIADD R4, R6, 0xfffffdfb ;  /* 0xfffffdfb06047836 */ /* 0x004fe20000000000 */
[----:B------:R-:W2:Y:S01]  /*1e730*/  LDL.LU.64 R16, [R1+0xf8] ;  /* 0x0000f80001107983 */ /* 0x000ea20000300a00 */
[----:B------:R-:W1:Y:S02]  /*1e740*/  LDC R6, c[0x0][0x3a0] ;  /* 0x0000e800ff067b82 */ /* 0x000e640000000800 */
[--C-:B------:R-:W-:Y:S01]  /*1e750*/  IMAD.X R207, R207, 0x1, R0.reuse, P5 ;  /* 0x00000001cfcf7824 */ /* 0x100fe200028e0600 */
[-C--:B------:R-:W-:Y:S01]  /*1e760*/  IADD3 R200, P5, PT, R200, R2.reuse, RZ ;  /* 0x00000002c8c87210 */ /* 0x080fe20007fbe0ff */
[----:B------:R-:W-:Y:S01]  /*1e770*/  @!PT LDS RZ, [RZ] ;  /* 0x00000000fffff984 */ /* 0x000fe20000000800 */
[----:B------:R-:W-:Y:S01]  /*1e780*/  @!PT LDS RZ, [RZ] ;  /* 0x00000000fffff984 */ /* 0x000fe20000000800 */
[----:B------:R-:W-:Y:S01]  /*1e790*/  @!PT LDS RZ, [RZ] ;  /* 0x00000000fffff984 */ /* 0x000fe20000000800 */
[----:B------:R-:W-:Y:S04]  /*1e7a0*/  LDGSTS.E [R134+0x50000], desc[UR22][R230.64], !P2 ;  /* 0x50000000e6867fae */ /* 0x000fe8000d1a1016 */
[--C-:B------:R-:W-:Y:S01]  /*1e7b0*/  IMAD.X R201, R201, 0x1, R0.reuse, P5 ;  /* 0x00000001c9c97824 */ /* 0x100fe200028e0600 */
[-C--:B------:R-:W-:Y:S01]  /*1e7c0*/  IADD3 R194, P5, PT, R194, R2.reuse, RZ ;  /* 0x00000002c2c27210 */ /* 0x080fe20007fbe0ff */
[----:B------:R-:W-:Y:S01]  /*1e7d0*/  LDGSTS.E [R134+0x50004], desc[UR22][R224.64], !P3 ;  /* 0x50004000e0867fae */ /* 0x000fe2000d9a1016 */
[----:B------:R-:W1:Y:S03]  /*1e7e0*/  LDC R135, c[0x0][0x3a0] ;  /* 0x0000e800ff877b82 */ /* 0x000e660000000800 */
[--C-:B------:R-:W-:Y:S01]  /*1e7f0*/  IMAD.X R195, R195, 0x1, R0.reuse, P5 ;  /* 0x00000001c3c37824 */ /* 0x100fe200028e0600 */
[-C--:B------:R-:W-:Y:S01]  /*1e800*/  IADD3 R188, P5, PT, R188, R2.reuse, RZ ;  /* 0x00000002bcbc7210 */ /* 0x080fe20007fbe0ff */
[----:B------:R-:W-:Y:S04]  /*1e810*/  LDGSTS.E [R134+0x50008], desc[UR22][R218.64], !P4 ;  /* 0x50008000da867fae */ /* 0x000fe8000e1a1016 */
[----:B------:R-:W-:Y:S01]  /*1e820*/  IMAD.X R189, R189, 0x1, R0, P5 ;  /* 0x00000001bdbd7824 */ /* 0x000fe200028e0600 */
[----:B------:R-:W-:Y:S01]  /*1e830*/  IADD3 R182, P5, PT, R182, R2, RZ ;  /* 0x00000002b6b67210 */ /* 0x000fe20007fbe0ff */
[----:B------:R-:W2:Y:S01]  /*1e840*/  LDL.LU.64 R14, [R1+0x118] ;  /* 0x00011800010e7983 */ /* 0x000ea20000300a00 */
[----:B------:R-:W-:-:S02]  /*1e850*/  ISETP.GE.U32.AND P2, PT, R4, 0x7ffffd7c, PT ;  /* 0x7ffffd7c0400780c */ /* 0x000fc40003f46070 */
[----:B------:R-:W1:Y:S01]  /*1e860*/  LDC R4, c[0x0][0x3a0] ;  /* 0x0000e800ff047b82 */ /* 0x000e620000000800 */
[----:B------:R-:W-:Y:S01]  /*1e870*/  IMAD.X R183, R183, 0x1, R0, P5 ;  /* 0x00000001b7b77824 */ /* 0x000fe200028e0600 */
[----:B------:R-:W-:Y:S02]  /*1e880*/  IADD3 R176, P5, PT, R176, R2, RZ ;  /* 0x00000002b0b07210 */ /* 0x000fe40007fbe0ff */
[----:B------:R-:W-:-:S03]  /*1e890*/  ISETP.GE.U32.AND P3, PT, R5, 0x7ffffd7d, PT ;  /* 0x7ffffd7d0500780c */ /* 0x000fc60003f66070 */
[--C-:B------:R-:W-:Y:S01]  /*1e8a0*/  IMAD.X R177, R177, 0x1, R0.reuse, P5 ;  /* 0x00000001b1b17824 */ /* 0x100fe200028e0600 */
[-C--:B------:R-:W-:Y:S01]  /*1e8b0*/  IADD3 R170, P5, PT, R170, R2.reuse, RZ ;  /* 0x00000002aaaa7210 */ /* 0x080fe20007fbe0ff */
[----:B------:R-:W1:Y:S04]  /*1e8c0*/  LDC R5, c[0x0][0x3a0] ;  /* 0x0000e800ff057b82 */ /* 0x000e680000000800 */
[----:B------:R-:W-:Y:S01]  /*1e8d0*/  IMAD.X R171, R171, 0x1, R0, P5 ;  /* 0x00000001abab7824 */ /* 0x000fe200028e0600 */
[----:B------:R-:W-:-:S03]  /*1e8e0*/  IADD3 R158, P5, PT, R158, R2, RZ ;  /* 0x000000029e9e7210 */ /* 0x000fc60007fbe0ff */
[----:B------:R-:W-:Y:S02]  /*1e8f0*/  LDGSTS.E [R134+0x5000c], desc[UR22][R212.64], !P3 ;  /* 0x5000c000d4867fae */ /* 0x000fe4000d9a1016 */
[----:B------:R-:W-:Y:S01]  /*1e900*/  IMAD.X R159, R159, 0x1, R0, P5 ;  /* 0x000000019f9f7824 */ /* 0x000fe200028e0600 */
[----:B------:R-:W-:Y:S01]  /*1e910*/  IADD3 R160, P5, PT, R160, R2, RZ ;  /* 0x00000002a0a07210 */ /* 0x000fe20007fbe0ff */
[----:B------:R-:W-:Y:S01]  /*1e920*/  LDGSTS.E [R134+0x50010], desc[UR22][R206.64], !P2 ;  /* 0x50010000ce867fae */ /* 0x000fe2000d1a1016 */
[----:B-1----:R-:W-:-:S03]  /*1e930*/  VIADD R4, R4, 0xfffffdfa ;  /* 0xfffffdfa04047836 */ /* 0x002fc60000000000 */
[--C-:B------:R-:W-:Y:S01]  /*1e940*/  IMAD.X R161, R161, 0x1, R0.reuse, P5 ;  /* 0x00000001a1a17824 */ /* 0x100fe200028e0600 */
[-C--:B------:R-:W-:Y:S02]  /*1e950*/  IADD3 R162, P5, PT, R162, R2.reuse, RZ ;  /* 0x00000002a2a27210 */ /* 0x080fe40007fbe0ff */
[----:B------:R-:W-:Y:S01]  /*1e960*/  ISETP.GE.U32.AND P4, PT, R4, 0x7ffffd7b, PT ;  /* 0x7ffffd7b0400780c */ /* 0x000fe20003f86070 */
[----:B------:R-:W-:Y:S02]  /*1e970*/  VIADD R4, R6, 0xfffffdf8 ;  /* 0xfffffdf806047836 */ /* 0x000fe40000000000 */
[--C-:B------:R-:W-:Y:S01]  /*1e980*/  IMAD.X R163, R163, 0x1, R0.reuse, P5 ;  /* 0x00000001a3a37824 */ /* 0x100fe200028e0600 */
[-C--:B------:R-:W-:Y:S01]  /*1e990*/  IADD3 R164, P5, PT, R164, R2.reuse, RZ ;  /* 0x00000002a4a47210 */ /* 0x080fe20007fbe0ff */
[----:B------:R-:W1:Y:S01]  /*1e9a0*/  LDC R6, c[0x0][0x3a0] ;  /* 0x0000e800ff067b82 */ /* 0x000e620000000800 */
[----:B------:R-:W-:Y:S02]  /*1e9b0*/  ISETP.GE.U32.AND P2, PT, R4, 0x7ffffd79, PT ;  /* 0x7ffffd790400780c */ /* 0x000fe40003f46070 */
[----:B------:R-:W-:Y:S01]  /*1e9c0*/  IADD3 R5, PT, PT, R5, -0x207, RZ ;  /* 0xfffffdf905057810 */ /* 0x000fe20007ffe0ff */
[----:B------:R-:W-:Y:S01]  /*1e9d0*/  IMAD.X R165, R165, 0x1, R0, P5 ;  /* 0x00000001a5a57824 */ /* 0x000fe200028e0600 */
[----:B------:R-:W-:-:S02]  /*1e9e0*/  IADD3 R166, P5, PT, R166, R2, RZ ;  /* 0x00000002a6a67210 */ /* 0x000fc40007fbe0ff */
[----:B------:R-:W-:Y:S01]  /*1e9f0*/  ISETP.GE.U32.AND P3, PT, R5, 0x7ffffd7a, PT ;  /* 0x7ffffd7a0500780c */ /* 0x000fe20003f66070 */
[----:B------:R-:W1:Y:S01]  /*1ea00*/  LDC R4, c[0x0][0x3a0] ;  /* 0x0000e800ff047b82 */ /* 0x000e620000000800 */
[----:B------:R-:W-:Y:S01]  /*1ea10*/  LDGSTS.E [R134+0x50014], desc[UR22][R200.64], !P4 ;  /* 0x50014000c8867fae */ /* 0x000fe2000e1a1016 */
[----:B------:R-:W-:Y:S01]  /*1ea20*/  IMAD.X R167, R167, 0x1, R0, P5 ;  /* 0x00000001a7a77824 */ /* 0x000fe200028e0600 */
[----:B------:R-:W-:-:S05]  /*1ea30*/  IADD3 R168, P5, PT, R168, R2, RZ ;  /* 0x00000002a8a87210 */ /* 0x000fca0007fbe0ff */
[--C-:B------:R-:W-:Y:S01]  /*1ea40*/  IMAD.X R169, R169, 0x1, R0.reuse, P5 ;  /* 0x00000001a9a97824 */ /* 0x100fe200028e0600 */
[-C--:B------:R-:W-:Y:S01]  /*1ea50*/  IADD3 R130, P5, PT, R234, R2.reuse, RZ ;  /* 0x00000002ea827210 */ /* 0x080fe20007fbe0ff */
[----:B------:R-:W1:Y:S02]  /*1ea60*/  LDC R5, c[0x0][0x3a0] ;  /* 0x0000e800ff057b82 */ /* 0x000e640000000800 */
[----:B------:R-:W-:Y:S02]  /*1ea70*/  LDGSTS.E [R134+0x50018], desc[UR22][R194.64], !P3 ;  /* 0x50018000c2867fae */ /* 0x000fe4000d9a1016 */
[--C-:B------:R-:W-:Y:S01]  /*1ea80*/  IMAD.X R131, R235, 0x1, R0.reuse, P5 ;  /* 0x00000001eb837824 */ /* 0x100fe200028e0600 */
[-C--:B------:R-:W-:Y:S01]  /*1ea90*/  IADD3 R128, P5, PT, R232, R2.reuse, RZ ;  /* 0x00000002e8807210 */ /* 0x080fe20007fbe0ff */
[----:B------:R-:W-:Y:S04]  /*1eaa0*/  LDGSTS.E [R134+0x5001c], desc[UR22][R188.64], !P2 ;  /* 0x5001c000bc867fae */ /* 0x000fe8000d1a1016 */
[----:B------:R-:W-:Y:S01]  /*1eab0*/  IMAD.X R129, R233, 0x1, R0, P5 ;  /* 0x00000001e9817824 */ /* 0x000fe200028e0600 */
[----:B------:R-:W-:Y:S01]  /*1eac0*/  IADD3 R126, P5, PT, R228, R2, RZ ;  /* 0x00000002e47e7210 */ /* 0x000fe20007fbe0ff */
[----:B-1----:R-:W-:-:S04]  /*1ead0*/  VIADD R4, R4, 0xfffffdf7 ;  /* 0xfffffdf704047836 */ /* 0x002fc80000000000 */
        /* <DEDUP_REMOVED lines=44> */
[----:B------:R-:W4:Y:S02]  /*1eda0*/  LDC R5, c[0x0][0x3a0] ;  /* 0x0000e800ff057b82 */ /* 0x000f240000000800 */
        /* <DEDUP_REMOVED lines=15> */
[----:B----4-:R-:W-:Y:S01]  /*1eea0*/  IADD3 R5, PT, PT, R5, -0x210, RZ ;  /* 0xfffffdf005057810 */ /* 0x010fe20007ffe0ff */
[----:B------:R-:W-:Y:S01]  /*1eeb0*/  IMAD.X R77, R181, 0x1, R0, P5 ;  /* 0x00000001b54d7824 */ /* 0x000fe200028e0600 */
[----:B------:R-:W-:-:S02]  /*1eec0*/  IADD3 R74, P5, PT, R178, R2, RZ ;  /* 0x00000002b24a7210 */ /* 0x000fc40007fbe0ff */
[----:B------:R-:W-:Y:S01]  /*1eed0*/  ISETP.GE.U32.AND P3, PT, R5, 0x7ffffd71, PT ;  /* 0x7ffffd710500780c */ /* 0x000fe20003f66070 */
[----:B------:R-:W4:Y:S01]  /*1eee0*/  LDC R4, c[0x0][0x3a0] ;  /* 0x0000e800ff047b82 */ /* 0x000f220000000800 */
[----:B------:R-:W-:Y:S01]  /*1eef0*/  LDGSTS.E [R134+0x50038], desc[UR22][R164.64], !P4 ;  /* 0x50038000a4867fae */ /* 0x000fe2000e1a1016 */
[----:B------:R-:W-:Y:S01]  /*1ef00*/  IMAD.X R75, R179, 0x1, R0, P5 ;  /* 0x00000001b34b7824 */ /* 0x000fe200028e0600 */
[----:B------:R-:W-:-:S05]  /*1ef10*/  IADD3 R70, P5, PT, R174, R2, RZ ;  /* 0x00000002ae467210 */ /* 0x000fca0007fbe0ff */
[--C-:B------:R-:W-:Y:S01]  /*1ef20*/  IMAD.X R71, R175, 0x1, R0.reuse, P5 ;  /* 0x00000001af477824 */ /* 0x100fe200028e0600 */
[-C--:B------:R-:W-:Y:S01]  /*1ef30*/  IADD3 R66, P5, PT, R172, R2.reuse, RZ ;  /* 0x00000002ac427210 */ /* 0x080fe20007fbe0ff */
[----:B------:R-:W2:Y:S02]  /*1ef40*/  LDC R5, c[0x0][0x3a0] ;  /* 0x0000e800ff057b82 */ /* 0x000ea40000000800 */
[----:B------:R-:W-:Y:S02]  /*1ef50*/  LDGSTS.E [R134+0x5003c], desc[UR22][R166.64], !P3 ;  /* 0x5003c000a6867fae */ /* 0x000fe4000d9a1016 */
[--C-:B------:R-:W-:Y:S01]  /*1ef60*/  IMAD.X R67, R173, 0x1, R0.reuse, P5 ;  /* 0x00000001ad437824 */ /* 0x100fe200028e0600 */
[-C--:B------:R-:W-:Y:S01]  /*1ef70*/  IADD3 R62, P5, PT, R156, R2.reuse, RZ ;  /* 0x000000029c3e7210 */ /* 0x080fe20007fbe0ff */
[----:B------:R-:W-:Y:S04]  /*1ef80*/  LDGSTS.E [R134+0x50040], desc[UR22][R168.64], !P2 ;  /* 0x50040000a8867fae */ /* 0x000fe8000d1a1016 */
[----:B------:R-:W-:Y:S01]  /*1ef90*/  IMAD.X R63, R157, 0x1, R0, P5 ;  /* 0x000000019d3f7824 */ /* 0x000fe200028e0600 */
[----:B------:R-:W-:Y:S01]  /*1efa0*/  IADD3 R58, P5, PT, R154, R2, RZ ;  /* 0x000000029a3a7210 */ /* 0x000fe20007fbe0ff */
[----:B----4-:R-:W-:-:S04]  /*1efb0*/  VIADD R4, R4, 0xfffffdee ;  /* 0xfffffdee04047836 */ /* 0x010fc80000000000 */
[--C-:B------:R-:W-:Y:S01]  /*1efc0*/  IMAD.X R59, R155, 0x1, R0.reuse, P5 ;  /* 0x000000019b3b7824 */ /* 0x100fe200028e0600 */
[-C--:B------:R-:W-:Y:S02]  /*1efd0*/  IADD3 R54, P5, PT, R152, R2.reuse, RZ ;  /* 0x0000000298367210 */ /* 0x080fe40007fbe0ff */
[----:B------:R-:W-:Y:S01]  /*1efe0*/  ISETP.GE.U32.AND P4, PT, R4, 0x7ffffd6f, PT ;  /* 0x7ffffd6f0400780c */ /* 0x000fe20003f86070 */
[----:B-1----:R-:W-:Y:S02]  /*1eff0*/  VIADD R4, R6, 0xfffffdec ;  /* 0xfffffdec06047836 */ /* 0x002fe40000000000 */
[--C-:B------:R-:W-:Y:S01]  /*1f000*/  IMAD.X R55, R153, 0x1, R0.reuse, P5 ;  /* 0x0000000199377824 */ /* 0x100fe200028e0600 */
[-C--:B------:R-:W-:Y:S01]  /*1f010*/  IADD3 R50, P5, PT, R150, R2.reuse, RZ ;  /* 0x0000000296327210 */ /* 0x080fe20007fbe0ff */
[----:B------:R-:W1:Y:S01]  /*1f020*/  LDC R6, c[0x0][0x3a0] ;  /* 0x0000e800ff067b82 */ /* 0x000e620000000800 */
[----:B------:R-:W-:Y:S02]  /*1f030*/  ISETP.GE.U32.AND P2, PT, R4, 0x7ffffd6d, PT ;  /* 0x7ffffd6d0400780c */ /* 0x000fe40003f46070 */
[----:B--2---:R-:W-:Y:S01]  /*1f040*/  IADD3 R5, PT, PT, R5, -0x213, RZ ;  /* 0xfffffded05057810 */ /* 0x004fe20007ffe0ff */
[----:B------:R-:W-:Y:S01]  /*1f050*/  IMAD.X R51, R151, 0x1, R0, P5 ;  /* 0x0000000197337824 */ /* 0x000fe200028e0600 */
[----:B------:R-:W-:-:S02]  /*1f060*/  IADD3 R46, P5, PT, R148, R2, RZ ;  /* 0x00000002942e7210 */ /* 0x000fc40007fbe0ff */
[----:B------:R-:W-:Y:S01]  /*1f070*/  ISETP.GE.U32.AND P3, PT, R5, 0x7ffffd6e, PT ;  /* 0x7ffffd6e0500780c */ /* 0x000fe20003f66070 */
[----:B------:R-:W2:Y:S01]  /*1f080*/  LDC R4, c[0x0][0x3a0] ;  /* 0x0000e800ff047b82 */ /* 0x000ea20000000800 */
[----:B------:R-:W-:Y:S01]  /*1f090*/  LDGSTS.E [R134+0x50044], desc[UR22][R130.64], !P4 ;  /* 0x5004400082867fae */ /* 0x000fe2000e1a1016 */
[----:B------:R-:W-:-:S06]  /*1f0a0*/  IMAD.X R47, R149, 0x1, R0, P5 ;  /* 0x00000001952f7824 */ /* 0x000fcc00028e0600 */
[----:B------:R-:W4:Y:S04]  /*1f0b0*/  LDC R5, c[0x0][0x3a0] ;  /* 0x0000e800ff057b82 */ /* 0x000f280000000800 */
[----:B------:R-:W-:Y:S04]  /*1f0c0*/  LDGSTS.E [R134+0x50048], desc[UR22][R128.64], !P3 ;  /* 0x5004800080867fae */ /* 0x000fe8000d9a1016 */
[----:B------:R-:W-:Y:S01]  /*1f0d0*/  LDGSTS.E [R134+0x5004c], desc[UR22][R126.64], !P2 ;  /* 0x5004c0007e867fae */ /* 0x000fe2000d1a1016 */
[----:B------:R-:W-:Y:S01]  /*1f0e0*/  VIADD R36, R36, 0xfffffdc1 ;  /* 0xfffffdc124247836 */ /* 0x000fe20000000000 */
[----:B------:R-:W-:Y:S01]  /*1f0f0*/  IADD3 R37, PT, PT, R37, -0x240, RZ ;  /* 0xfffffdc025257810 */ /* 0x000fe20007ffe0ff */
[----:B------:R-:W3:Y:S01]  /*1f100*/  LDC R148, c[0x0][0x3a0] ;  /* 0x0000e800ff947b82 */ /* 0x000ee20000000800 */
[----:B--2---:R-:W-:-:S07]  /*1f110*/  VIADD R4, R4, 0xfffffdeb ;  /* 0xfffffdeb04047836 */ /* 0x004fce0000000000 */
[----:B------:R-:W2:Y:S01]  /*1f120*/  LDC R149, c[0x0][0x3a0] ;  /* 0x0000e800ff957b82 */ /* 0x000ea20000000800 */
[----:B------:R-:W-:Y:S01]  /*1f130*/  ISETP.GE.U32.AND P4, PT, R4, 0x7ffffd6c, PT ;  /* 0x7ffffd6c0400780c */ /* 0x000fe20003f86070 */
[----:B-1----:R-:W-:Y:S01]  /*1f140*/  VIADD R4, R6, 0xfffffde9 ;  /* 0xfffffde906047836 */ /* 0x002fe20000000000 */
[----:B----4-:R-:W-:-:S04]  /*1f150*/  IADD3 R5, PT, PT, R5, -0x216, RZ ;  /* 0xfffffdea05057810 */ /* 0x010fc80007ffe0ff */
[----:B------:R-:W-:Y:S01]  /*1f160*/  ISETP.GE.U32.AND P2, PT, R4, 0x7ffffd6a, PT ;  /* 0x7ffffd6a0400780c */ /* 0x000fe20003f46070 */
[----:B------:R-:W1:Y:S01]  /*1f170*/  LDC R6, c[0x0][0x3a0] ;  /* 0x0000e800ff067b82 */ /* 0x000e620000000800 */
[----:B------:R-:W-:Y:S02]  /*1f180*/  ISETP.GE.U32.AND P3, PT, R5, 0x7ffffd6b, PT ;  /* 0x7ffffd6b0500780c */ /* 0x000fe40003f66070 */
[----:B------:R-:W-:-:S03]  /*1f190*/  IADD3 R42, P5, PT, R12, R2, RZ ;  /* 0x000000020c2a7210 */ /* 0x000fc60007fbe0ff */
[----:B------:R-:W-:Y:S02]  /*1f1a0*/  LDGSTS.E [R134+0x50050], desc[UR22][R124.64], !P4 ;  /* 0x500500007c867fae */ /* 0x000fe4000e1a1016 */
[----:B------:R-:W-:Y:S01]  /*1f1b0*/  IMAD.X R43, R13, 0x1, R0, P5 ;  /* 0x000000010d2b7824 */ /* 0x000fe200028e0600 */
[----:B------:R-:W4:Y:S01]  /*1f1c0*/  LDC R4, c[0x0][0x3a0] ;  /* 0x0000e800ff047b82 */ /* 0x000f220000000800 */
[----:B------:R-:W2:Y:S01]  /*1f1d0*/  LDL.LU.64 R12, [R1+0x128] ;  /* 0x00012800010c7983 */ /* 0x000ea20000300a00 */
[----:B---3--:R-:W-:-:S03]  /*1f1e0*/  IADD3 R38, P5, PT, R10, R2, RZ ;  /* 0x000000020a267210 */ /* 0x008fc60007fbe0ff */
[----:B------:R-:W-:Y:S03]  /*1f1f0*/  LDGSTS.E [R134+0x50054], desc[UR22][R122.64], !P3 ;  /* 0x500540007a867fae */ /* 0x000fe6000d9a1016 */
[----:B------:R-:W3:Y:S01]  /*1f200*/  LDC R5, c[0x0][0x3a0] ;  /* 0x0000e800ff057b82 */ /* 0x000ee20000000800 */
[--C-:B------:R-:W-:Y:S01]  /*1f210*/  IMAD.X R39, R11, 0x1, R0.reuse, P5 ;  /* 0x000000010b277824 */ /* 0x100fe200028e0600 */
[----:B-----5:R-:W-:Y:S01]  /*1f220*/  IADD3 R34, P5, PT, R8, R2, RZ ;  /* 0x0000000208227210 */ /* 0x020fe20007fbe0ff */
[----:B------:R-:W5:Y:S04]  /*1f230*/  LDL.LU.64 R10, [R1+0x148] ;  /* 0x00014800010a7983 */ /* 0x000f680000300a00 */
[----:B------:R-:W-:Y:S01]  /*1f240*/  IMAD.X R35, R9, 0x1, R0, P5 ;  /* 0x0000000109237824 */ /* 0x000fe200028e0600 */
[----:B------:R-:W-:Y:S04]  /*1f250*/  LDGSTS.E [R134+0x50058], desc[UR22][R120.64], !P2 ;  /* 0x5005800078867fae */ /* 0x000fe8000d1a1016 */
[----:B------:R-:W2:Y:S01]  /*1f260*/  LDL.LU.64 R8, [R1+0x158] ;  /* 0x0001580001087983 */ /* 0x000ea20000300a00 */
[----:B----4-:R-:W-:-:S05]  /*1f270*/  VIADD R4, R4, 0xfffffde8 ;  /* 0xfffffde804047836 */ /* 0x010fca0000000000 */
[----:B------:R-:W-:Y:S01]  /*1f280*/  ISETP.GE.U32.AND P4, PT, R4, 0x7ffffd69, PT ;  /* 0x7ffffd690400780c */ /* 0x000fe20003f86070 */
[----:B-1----:R-:W-:Y:S02]  /*1f290*/  VIADD R4, R6, 0xfffffde6 ;  /* 0xfffffde606047836 */ /* 0x002fe40000000000 */
[----:B------:R-:W1:Y:S01]  /*1f2a0*/  LDC R6, c[0x0][0x3a0] ;  /* 0x0000e800ff067b82 */ /* 0x000e620000000800 */
[----:B---3--:R-:W-:Y:S02]  /*1f2b0*/  IADD3 R5, PT, PT, R5, -0x219, RZ ;  /* 0xfffffde705057810 */ /* 0x008fe40007ffe0ff */
[----:B------:R-:W-:Y:S02]  /*1f2c0*/  ISETP.GE.U32.AND P2, PT, R4, 0x7ffffd67, PT ;  /* 0x7ffffd670400780c */ /* 0x000fe40003f46070 */
[----:B------:R-:W-:-:S03]  /*1f2d0*/  ISETP.GE.U32.AND P3, PT, R5, 0x7ffffd68, PT ;  /* 0x7ffffd680500780c */ /* 0x000fc60003f66070 */
[----:B------:R-:W3:Y:S02]  /*1f2e0*/  LDC R4, c[0x0][0x3a0] ;  /* 0x0000e800ff047b82 */ /* 0x000ee40000000800 */
[----:B------:R-:W-:Y:S06]  /*1f2f0*/  LDGSTS.E [R134+0x5005c], desc[UR22][R118.64], !P4 ;  /* 0x5005c00076867fae */ /* 0x000fec000e1a1016 */
[----:B------:R-:W4:Y:S02]  /*1f300*/  LDC R5, c[0x0][0x3a0] ;  /* 0x0000e800ff057b82 */ /* 0x000f240000000800 */
[----:B------:R-:W-:Y:S04]  /*1f310*/  LDGSTS.E [R134+0x50060], desc[UR22][R116.64], !P3 ;  /* 0x5006000074867fae */ /* 0x000fe8000d9a1016 */
[----:B------:R-:W-:Y:S01]  /*1f320*/  LDGSTS.E [R134+0x50064], desc[UR22][R114.64], !P2 ;  /* 0x5006400072867fae */ /* 0x000fe2000d1a1016 */
[----:B---3--:R-:W-:-:S05]  /*1f330*/  VIADD R4, R4, 0xfffffde5 ;  /* 0xfffffde504047836 */ /* 0x008fca0000000000 */
[----:B------:R-:W-:Y:S01]  /*1f340*/  ISETP.GE.U32.AND P4, PT, R4, 0x7ffffd66, PT ;  /* 0x7ffffd660400780c */ /* 0x000fe20003f86070 */
[----:B-1----:R-:W-:Y:S02]  /*1f350*/  VIADD R4, R6, 0xfffffde3 ;  /* 0xfffffde306047836 */ /* 0x002fe40000000000 */
[----:B------:R-:W1:Y:S01]  /*1f360*/  LDC R6, c[0x0][0x3a0] ;  /* 0x0000e800ff067b82 */ /* 0x000e620000000800 */
[----:B----4-:R-:W-:Y:S02]  /*1f370*/  IADD3 R5, PT, PT, R5, -0x21c, RZ ;  /* 0xfffffde405057810 */ /* 0x010fe40007ffe0ff */
[----:B------:R-:W-:Y:S02]  /*1f380*/  ISETP.GE.U32.AND P2, PT, R4, 0x7ffffd64, PT ;  /* 0x7ffffd640400780c */ /* 0x000fe40003f46070 */
[----:B------:R-:W-:-:S03]  /*1f390*/  ISETP.GE.U32.AND P3, PT, R5, 0x7ffffd65, PT ;  /* 0x7ffffd650500780c */ /* 0x000fc60003f66070 */
[----:B------:R-:W3:Y:S02]  /*1f3a0*/  LDC R4, c[0x0][0x3a0] ;  /* 0x0000e800ff047b82 */ /* 0x000ee40000000800 */
[----:B------:R-:W-:Y:S01]  /*1f3b0*/  LDGSTS.E [R134+0x50068], desc[UR22][R110.64], !P4 ;  /* 0x500680006e867fae */ /* 0x000fe2000e1a1016 */
[----:B------:R-:W-:-:S05]  /*1f3c0*/  IADD3 R32, P5, PT, R18, R2, RZ ;  /* 0x0000000212207210 */ /* 0x000fca0007fbe0ff */
[----:B------:R-:W4:Y:S02]  /*1f3d0*/  LDC R5, c[0x0][0x3a0] ;  /* 0x0000e800ff057b82 */ /* 0x000f240000000800 */
[----:B------:R-:W-:Y:S01]  /*1f3e0*/  LDGSTS.E [R134+0x5006c], desc[UR22][R106.64], !P3 ;  /* 0x5006c0006a867fae */ /* 0x000fe2000d9a1016 */
[----:B------:R-:W-:Y:S01]  /*1f3f0*/  IMAD.X R33, R19, 0x1, R0, P5 ;  /* 0x0000000113217824 */ /* 0x000fe200028e0600 */
[----:B------:R-:W-:Y:S02]  /*1f400*/  IADD3 R30, P5, PT, R16, R2, RZ ;  /* 0x00000002101e7210 */ /* 0x000fe40007fbe0ff */
[----:B------:R-:W-:Y:S04]  /*1f410*/  LDGSTS.E [R134+0x50070], desc[UR22][R102.64], !P2 ;  /* 0x5007000066867fae */ /* 0x000fe8000d1a1016 */
[----:B------:R-:W2:Y:S01]  /*1f420*/  LDL.LU.64 R18, [R1+0x178] ;  /* 0x0001780001127983 */ /* 0x000ea20000300a00 */
[----:B---3--:R-:W-:-:S05]  /*1f430*/  VIADD R4, R4, 0xfffffde2 ;  /* 0xfffffde204047836 */ /* 0x008fca0000000000 */
[----:B------:R-:W-:Y:S01]  /*1f440*/  ISETP.GE.U32.AND P4, PT, R4, 0x7ffffd63, PT ;  /* 0x7ffffd630400780c */ /* 0x000fe20003f86070 */
[----:B-1----:R-:W-:Y:S02]  /*1f450*/  VIADD R4, R6, 0xfffffde0 ;  /* 0xfffffde006047836 */ /* 0x002fe40000000000 */
[--C-:B------:R-:W-:Y:S01]  /*1f460*/  IMAD.X R31, R17, 0x1, R0.reuse, P5 ;  /* 0x00000001111f7824 */ /* 0x100fe200028e0600 */
[----:B------:R-:W1:Y:S01]  /*1f470*/  LDC R6, c[0x0][0x3a0] ;  /* 0x0000e800ff067b82 */ /* 0x000e620000000800 */
[----:B----4-:R-:W-:Y:S01]  /*1f480*/  IADD3 R5, PT, PT, R5, -0x21f, RZ ;  /* 0xfffffde105057810 */ /* 0x010fe20007ffe0ff */
[----:B------:R-:W3:Y:S01]  /*1f490*/  LDL.LU.64 R16, [R1+0x188] ;  /* 0x0001880001107983 */ /* 0x000ee20000300a00 */
[----:B------:R-:W-:Y:S02]  /*1f4a0*/  ISETP.GE.U32.AND P2, PT, R4, 0x7ffffd61, PT ;  /* 0x7ffffd610400780c */ /* 0x000fe40003f46070 */
[----:B------:R-:W-:Y:S02]  /*1f4b0*/  IADD3 R28, P5, PT, R14, R2, RZ ;  /* 0x000000020e1c7210 */ /* 0x000fe40007fbe0ff */
[----:B------:R-:W-:Y:S01]  /*1f4c0*/  ISETP.GE.U32.AND P3, PT, R5, 0x7ffffd62, PT ;  /* 0x7ffffd620500780c */ /* 0x000fe20003f66070 */
[----:B------:R-:W4:Y:S01]  /*1f4d0*/  LDC R4, c[0x0][0x3a0] ;  /* 0x0000e800ff047b82 */ /* 0x000f220000000800 */
[----:B------:R-:W-:Y:S01]  /*1f4e0*/  LDGSTS.E [R134+0x50074], desc[UR22][R98.64], !P4 ;  /* 0x5007400062867fae */ /* 0x000fe2000e1a1016 */
[----:B------:R-:W-:-:S03]  /*1f4f0*/  IMAD.X R29, R15, 0x1, R0, P5 ;  /* 0x000000010f1d7824 */ /* 0x000fc600028e0600 */
[----:B------:R-:W3:Y:S03]  /*1f500*/  LDL.LU.64 R14, [R1+0x1a8] ;  /* 0x0001a800010e7983 */ /* 0x000ee60000300a00 */
[----:B------:R-:W1:Y:S04]  /*1f510*/  LDC R5, c[0x0][0x3a0] ;  /* 0x0000e800ff057b82 */ /* 0x000e680000000800 */
[----:B------:R-:W-:Y:S04]  /*1f520*/  LDGSTS.E [R134+0x50078], desc[UR22][R94.64], !P3 ;  /* 0x500780005e867fae */ /* 0x000fe8000d9a1016 */
[----:B------:R-:W-:Y:S01]  /*1f530*/  LDGSTS.E [R134+0x5007c], desc[UR22][R90.64], !P2 ;  /* 0x5007c0005a867fae */ /* 0x000fe2000d1a1016 */
[----:B----4-:R-:W-:-:S05]  /*1f540*/  VIADD R4, R4, 0xfffffddf ;  /* 0xfffffddf04047836 */ /* 0x010fca0000000000 */
[----:B------:R-:W-:Y:S01]  /*1f550*/  ISETP.GE.U32.AND P4, PT, R4, 0x7ffffd60, PT ;  /* 0x7ffffd600400780c */ /* 0x000fe20003f86070 */
[----:B-1----:R-:W-:Y:S02]  /*1f560*/  VIADD R4, R6, 0xfffffddd ;  /* 0xfffffddd06047836 */ /* 0x002fe40000000000 */
[----:B------:R-:W1:Y:S01]  /*1f570*/  LDC R6, c[0x0][0x3a0] ;  /* 0x0000e800ff067b82 */ /* 0x000e620000000800 */
[----:B------:R-:W-:Y:S02]  /*1f580*/  IADD3 R5, PT, PT, R5, -0x222, RZ ;  /* 0xfffffdde05057810 */ /* 0x000fe40007ffe0ff */
[----:B------:R-:W-:Y:S02]  /*1f590*/  ISETP.GE.U32.AND P2, PT, R4, 0x7ffffd5e, PT ;  /* 0x7ffffd5e0400780c */ /* 0x000fe40003f46070 */
[----:B------:R-:W-:-:S03]  /*1f5a0*/  ISETP.GE.U32.AND P3, PT, R5, 0x7ffffd5f, PT ;  /* 0x7ffffd5f0500780c */ /* 0x000fc60003f66070 */
[----:B------:R-:W4:Y:S02]  /*1f5b0*/  LDC R4, c[0x0][0x3a0] ;  /* 0x0000e800ff047b82 */ /* 0x000f240000000800 */
[----:B------:R-:W-:Y:S06]  /*1f5c0*/  LDGSTS.E [R134+0x50080], desc[UR22][R86.64], !P4 ;  /* 0x5008000056867fae */ /* 0x000fec000e1a1016 */
[----:B------:R-:W5:Y:S02]  /*1f5d0*/  LDC R5, c[0x0][0x3a0] ;  /* 0x0000e800ff057b82 */ /* 0x000f640000000800 */
[----:B------:R-:W-:Y:S04]  /*1f5e0*/  LDGSTS.E [R134+0x50084], desc[UR22][R84.64], !P3 ;  /* 0x5008400054867fae */ /* 0x000fe8000d9a1016 */
[----:B------:R-:W-:Y:S01]  /*1f5f0*/  LDGSTS.E [R134+0x50088], desc[UR22][R80.64], !P2 ;  /* 0x5008800050867fae */ /* 0x000fe2000d1a1016 */
[----:B----4-:R-:W-:-:S05]  /*1f600*/  VIADD R4, R4, 0xfffffddc ;  /* 0xfffffddc04047836 */ /* 0x010fca0000000000 */
[----:B------:R-:W-:Y:S01]  /*1f610*/  ISETP.GE.U32.AND P4, PT, R4, 0x7ffffd5d, PT ;  /* 0x7ffffd5d0400780c */ /* 0x000fe20003f86070 */
[----:B-1----:R-:W-:Y:S02]  /*1f620*/  VIADD R4, R6, 0xfffffdda ;  /* 0xfffffdda06047836 */ /* 0x002fe40000000000 */
[----:B------:R-:W1:Y:S01]  /*1f630*/  LDC R6, c[0x0][0x3a0] ;  /* 0x0000e800ff067b82 */ /* 0x000e620000000800 */
[----:B-----5:R-:W-:Y:S02]  /*1f640*/  IADD3 R5, PT, PT, R5, -0x225, RZ ;  /* 0xfffffddb05057810 */ /* 0x020fe40007ffe0ff */
        /* <DEDUP_REMOVED lines=31> */
[----:B--2---:R-:W-:Y:S01]  /*1f840*/  IADD3 R26, P5, PT, R12, R2, RZ ;  /* 0x000000020c1a7210 */ /* 0x004fe20007fbe0ff */
[----:B----4-:R-:W-:-:S04]  /*1f850*/  VIADD R4, R4, 0xfffffdd3 ;  /* 0xfffffdd304047836 */ /* 0x010fc80000000000 */
[--C-:B------:R-:W-:Y:S02]  /*1f860*/  IMAD.X R27, R13, 0x1, R0.reuse, P5 ;  /* 0x000000010d1b7824 */ /* 0x100fe400028e0600 */
[----:B------:R-:W2:Y:S01]  /*1f870*/  LDL.LU.64 R12, [R1+0x1b8] ;  /* 0x0001b800010c7983 */ /* 0x000ea20000300a00 */
[----:B------:R-:W-:Y:S01]  /*1f880*/  ISETP.GE.U32.AND P4, PT, R4, 0x7ffffd54, PT ;  /* 0x7ffffd540400780c */ /* 0x000fe20003f86070 */
[----:B-1----:R-:W-:Y:S01]  /*1f890*/  VIADD R4, R6, 0xfffffdd1 ;  /* 0xfffffdd106047836 */ /* 0x002fe20000000000 */
[-C--:B------:R-:W-:Y:S01]  /*1f8a0*/  IADD3 R24, P5, PT, R10, R2.reuse, RZ ;  /* 0x000000020a187210 */ /* 0x080fe20007fbe0ff */
[----:B------:R-:W1:Y:S01]  /*1f8b0*/  LDC R6, c[0x0][0x3a0] ;  /* 0x0000e800ff067b82 */ /* 0x000e620000000800 */
[----:B-----5:R-:W-:Y:S02]  /*1f8c0*/  IADD3 R5, PT, PT, R5, -0x22e, RZ ;  /* 0xfffffdd205057810 */ /* 0x020fe40007ffe0ff */
[----:B------:R-:W-:Y:S01]  /*1f8d0*/  ISETP.GE.U32.AND P2, PT, R4, 0x7ffffd52, PT ;  /* 0x7ffffd520400780c */ /* 0x000fe20003f46070 */
[--C-:B------:R-:W-:Y:S01]  /*1f8e0*/  IMAD.X R25, R11, 0x1, R0.reuse, P5 ;  /* 0x000000010b197824 */ /* 0x100fe200028e0600 */
[----:B------:R-:W-:Y:S01]  /*1f8f0*/  ISETP.GE.U32.AND P3, PT, R5, 0x7ffffd53, PT ;  /* 0x7ffffd530500780c */ /* 0x000fe20003f66070 */
[----:B------:R-:W4:Y:S01]  /*1f900*/  LDL.LU.64 R10, [R1+0x1d8] ;  /* 0x0001d800010a7983 */ /* 0x000f220000300a00 */
[----:B------:R-:W-:Y:S01]  /*1f910*/  IADD3 R22, P5, PT, R8, R2, RZ ;  /* 0x0000000208167210 */ /* 0x000fe20007fbe0ff */
[----:B------:R-:W5:Y:S02]  /*1f920*/  LDC R4, c[0x0][0x3a0] ;  /* 0x0000e800ff047b82 */ /* 0x000f640000000800 */
[----:B------:R-:W-:Y:S02]  /*1f930*/  LDGSTS.E [R134+0x500b0], desc[UR22][R42.64], !P4 ;  /* 0x500b00002a867fae */ /* 0x000fe4000e1a1016 */
[----:B------:R-:W-:-:S02]  /*1f940*/  IMAD.X R23, R9, 0x1, R0, P5 ;  /* 0x0000000109177824 */ /* 0x000fc400028e0600 */
[----:B------:R-:W4:Y:S02]  /*1f950*/  LDL.LU.64 R8, [R1+0x1e8] ;  /* 0x0001e80001087983 */ /* 0x000f240000300a00 */
[----:B------:R-:W3:Y:S02]  /*1f960*/  LDC R5, c[0x0][0x3a0] ;  /* 0x0000e800ff057b82 */ /* 0x000ee40000000800 */
[----:B------:R-:W4:Y:S04]  /*1f970*/  LDL.LU.64 R40, [R1+0x208] ;  /* 0x0002080001287983 */ /* 0x000f280000300a00 */
[----:B------:R-:W4:Y:S04]  /*1f980*/  LDL.LU.64 R56, [R1+0x218] ;  /* 0x0002180001387983 */ /* 0x000f280000300a00 */
[----:B------:R-:W-:Y:S04]  /*1f990*/  LDGSTS.E [R134+0x500b4], desc[UR22][R38.64], !P3 ;  /* 0x500b400026867fae */ /* 0x000fe8000d9a1016 */
[----:B------:R-:W-:Y:S01]  /*1f9a0*/  LDGSTS.E [R134+0x500b8], desc[UR22][R34.64], !P2 ;  /* 0x500b800022867fae */ /* 0x000fe2000d1a1016 */
[----:B-----5:R-:W-:-:S03]  /*1f9b0*/  VIADD R4, R4, 0xfffffdd0 ;  /* 0xfffffdd004047836 */ /* 0x020fc60000000000 */
[----:B------:R-:W5:Y:S02]  /*1f9c0*/  LDL.LU.64 R48, [R1+0x228] ;  /* 0x0002280001307983 */ /* 0x000f640000300a00 */
[----:B------:R-:W-:Y:S01]  /*1f9d0*/  ISETP.GE.U32.AND P4, PT, R4, 0x7ffffd51, PT ;  /* 0x7ffffd510400780c */ /* 0x000fe20003f86070 */
[----:B-1----:R-:W-:Y:S01]  /*1f9e0*/  VIADD R4, R6, 0xfffffdce ;  /* 0xfffffdce06047836 */ /* 0x002fe20000000000 */
[----:B------:R-:W5:Y:S01]  /*1f9f0*/  LDL.LU.64 R52, [R1+0x238] ;  /* 0x0002380001347983 */ /* 0x000f620000300a00 */
[----:B------:R-:W1:Y:S03]  /*1fa00*/  LDC R6, c[0x0][0x3a0] ;  /* 0x0000e800ff067b82 */ /* 0x000e660000000800 */
[----:B------:R-:W-:Y:S01]  /*1fa10*/  ISETP.GE.U32.AND P2, PT, R4, 0x7ffffd4f, PT ;  /* 0x7ffffd4f0400780c */ /* 0x000fe20003f46070 */
[----:B------:R-:W5:Y:S04]  /*1fa20*/  LDL.LU.64 R44, [R1+0x240] ;  /* 0x00024000012c7983 */ /* 0x000f680000300a00 */
[----:B------:R-:W1:Y:S01]  /*1fa30*/  LDC R4, c[0x0][0x3a0] ;  /* 0x0000e800ff047b82 */ /* 0x000e620000000800 */
[----:B---3--:R-:W-:Y:S01]  /*1fa40*/  IADD3 R5, PT, PT, R5, -0x231, RZ ;  /* 0xfffffdcf05057810 */ /* 0x008fe20007ffe0ff */
[----:B------:R-:W-:Y:S03]  /*1fa50*/  LDGSTS.E [R134+0x500bc], desc[UR22][R32.64], !P4 ;  /* 0x500bc00020867fae */ /* 0x000fe6000e1a1016 */
[----:B------:R-:W-:Y:S01]  /*1fa60*/  ISETP.GE.U32.AND P3, PT, R5, 0x7ffffd50, PT ;  /* 0x7ffffd500500780c */ /* 0x000fe20003f66070 */
[----:B------:R-:W3:Y:S02]  /*1fa70*/  LDL.LU.64 R60, [R1+0x250] ;  /* 0x00025000013c7983 */ /* 0x000ee40000300a00 */
[----:B------:R-:W1:Y:S02]  /*1fa80*/  LDC R5, c[0x0][0x3a0] ;  /* 0x0000e800ff057b82 */ /* 0x000e640000000800 */
[----:B------:R-:W3:Y:S08]  /*1fa90*/  LDL.LU.64 R64, [R1+0x258] ;  /* 0x0002580001407983 */ /* 0x000ef00000300a00 */
[----:B------:R-:W-:Y:S04]  /*1faa0*/  LDGSTS.E [R134+0x500c0], desc[UR22][R30.64], !P3 ;  /* 0x500c00001e867fae */ /* 0x000fe8000d9a1016 */
[----:B------:R-:W-:Y:S01]  /*1fab0*/  LDGSTS.E [R134+0x500c4], desc[UR22][R28.64], !P2 ;  /* 0x500c40001c867fae */ /* 0x000fe2000d1a1016 */
[----:B-1----:R-:W-:-:S05]  /*1fac0*/  VIADD R4, R4, 0xfffffdcd ;  /* 0xfffffdcd04047836 */ /* 0x002fca0000000000 */
[----:B------:R-:W-:Y:S01]  /*1fad0*/  ISETP.GE.U32.AND P4, PT, R4, 0x7ffffd4e, PT ;  /* 0x7ffffd4e0400780c */ /* 0x000fe20003f86070 */
[----:B------:R-:W-:Y:S02]  /*1fae0*/  VIADD R4, R6, 0xfffffdcb ;  /* 0xfffffdcb06047836 */ /* 0x000fe40000000000 */
[----:B------:R-:W1:Y:S03]  /*1faf0*/  LDC R6, c[0x0][0x3a0] ;  /* 0x0000e800ff067b82 */ /* 0x000e660000000800 */
[----:B------:R-:W-:-:S05]  /*1fb00*/  ISETP.GE.U32.AND P2, PT, R4, 0x7ffffd4c, PT ;  /* 0x7ffffd4c0400780c */ /* 0x000fca0003f46070 */
[----:B------:R-:W1:Y:S01]  /*1fb10*/  LDC R4, c[0x0][0x3a0] ;  /* 0x0000e800ff047b82 */ /* 0x000e620000000800 */
[----:B------:R-:W-:Y:S01]  /*1fb20*/  IADD3 R5, PT, PT, R5, -0x234, RZ ;  /* 0xfffffdcc05057810 */ /* 0x000fe20007ffe0ff */
[----:B------:R-:W-:Y:S03]  /*1fb30*/  LDGSTS.E [R134+0x500c8], desc[UR22][R26.64], !P4 ;  /* 0x500c80001a867fae */ /* 0x000fe6000e1a1016 */
[----:B------:R-:W-:-:S03]  /*1fb40*/  ISETP.GE.U32.AND P3, PT, R5, 0x7ffffd4d, PT ;  /* 0x7ffffd4d0500780c */ /* 0x000fc60003f66070 */
[----:B------:R-:W1:Y:S10]  /*1fb50*/  LDC R5, c[0x0][0x3a0] ;  /* 0x0000e800ff057b82 */ /* 0x000e740000000800 */
        /* <DEDUP_REMOVED lines=8> */
[----:B------:R-:W-:Y:S02]  /*1fbe0*/  IADD3 R20, P5, PT, R18, R2, RZ ;  /* 0x0000000212147210 */ /* 0x000fe40007fbe0ff */
[----:B------:R-:W-:-:S03]  /*1fbf0*/  IADD3 R5, PT, PT, R5, -0x237, RZ ;  /* 0xfffffdc905057810 */ /* 0x000fc60007ffe0ff */
[--C-:B------:R-:W-:Y:S01]  /*1fc00*/  IMAD.X R21, R19, 0x1, R0.reuse, P5 ;  /* 0x0000000113157824 */ /* 0x100fe200028e0600 */
[-C--:B------:R-:W-:Y:S02]  /*1fc10*/  IADD3 R18, P5, PT, R16, R2.reuse, RZ ;  /* 0x0000000210127210 */ /* 0x080fe40007fbe0ff */
[----:B------:R-:W-:Y:S02]  /*1fc20*/  ISETP.GE.U32.AND P3, PT, R5, 0x7ffffd4a, PT ;  /* 0x7ffffd4a0500780c */ /* 0x000fe40003f66070 */
[----:B------:R-:W-:Y:S01]  /*1fc30*/  LDGSTS.E [R134+0x500d4], desc[UR22][R20.64], !P4 ;  /* 0x500d400014867fae */ /* 0x000fe2000e1a1016 */
[--C-:B------:R-:W-:Y:S01]  /*1fc40*/  IMAD.X R19, R17, 0x1, R0.reuse, P5 ;  /* 0x0000000111137824 */ /* 0x100fe200028e0600 */
[----:B------:R-:W-:Y:S01]  /*1fc50*/  IADD3 R16, P5, PT, R14, R2, RZ ;  /* 0x000000020e107210 */ /* 0x000fe20007fbe0ff */
[----:B------:R-:W2:Y:S04]  /*1fc60*/  LDC R5, c[0x0][0x3a0] ;  /* 0x0000e800ff057b82 */ /* 0x000ea80000000800 */
[----:B------:R-:W-:-:S04]  /*1fc70*/  IMAD.X R17, R15, 0x1, R0, P5 ;  /* 0x000000010f117824 */ /* 0x000fc800028e0600 */
[----:B------:R-:W-:Y:S01]  /*1fc80*/  LDGSTS.E [R134+0x500d8], desc[UR22][R18.64], !P3 ;  /* 0x500d800012867fae */ /* 0x000fe2000d9a1016 */
[----:B-1----:R-:W-:-:S03]  /*1fc90*/  VIADD R4, R4, 0xfffffdc7 ;  /* 0xfffffdc704047836 */ /* 0x002fc60000000000 */
[----:B------:R-:W-:Y:S02]  /*1fca0*/  LDGSTS.E [R134+0x500dc], desc[UR22][R16.64], !P2 ;  /* 0x500dc00010867fae */ /* 0x000fe4000d1a1016 */
[----:B------:R-:W-:Y:S01]  /*1fcb0*/  ISETP.GE.U32.AND P4, PT, R4, 0x7ffffd48, PT ;  /* 0x7ffffd480400780c */ /* 0x000fe20003f86070 */
[----:B------:R-:W-:Y:S02]  /*1fcc0*/  VIADD R4, R6, 0xfffffdc5 ;  /* 0xfffffdc506047836 */ /* 0x000fe40000000000 */
[----:B------:R-:W1:Y:S03]  /*1fcd0*/  LDC R6, c[0x0][0x3a0] ;  /* 0x0000e800ff067b82 */ /* 0x000e660000000800 */
[----:B------:R-:W-:-:S05]  /*1fce0*/  ISETP.GE.U32.AND P2, PT, R4, 0x7ffffd46, PT ;  /* 0x7ffffd460400780c */ /* 0x000fca0003f46070 */
[----:B------:R-:W1:Y:S02]  /*1fcf0*/  LDC R4, c[0x0][0x3a0] ;  /* 0x0000e800ff047b82 */ /* 0x000e640000000800 */
[----:B-1----:R-:W-:Y:S01]  /*1fd00*/  VIADD R4, R4, 0xfffffdc4 ;  /* 0xfffffdc404047836 */ /* 0x002fe20000000000 */
[----:B--2---:R-:W-:-:S05]  /*1fd10*/  IADD3 R14, P5, PT, R12, R2, RZ ;  /* 0x000000020c0e7210 */ /* 0x004fca0007fbe0ff */
[----:B------:R-:W-:Y:S01]  /*1fd20*/  IMAD.X R15, R13, 0x1, R0, P5 ;  /* 0x000000010d0f7824 */ /* 0x000fe200028e0600 */
[----:B----4-:R-:W-:-:S04]  /*1fd30*/  IADD3 R12, P5, PT, R10, R2, RZ ;  /* 0x000000020a0c7210 */ /* 0x010fc80007fbe0ff */
[----:B------:R-:W-:Y:S01]  /*1fd40*/  LDGSTS.E [R134+0x500e0], desc[UR22][R14.64], !P4 ;  /* 0x500e00000e867fae */ /* 0x000fe2000e1a1016 */
[----:B------:R-:W-:Y:S01]  /*1fd50*/  IMAD.X R13, R11, 0x1, R0, P5 ;  /* 0x000000010b0d7824 */ /* 0x000fe200028e0600 */
[----:B------:R-:W-:-:S05]  /*1fd60*/  IADD3 R10, P5, PT, R8, R2, RZ ;  /* 0x00000002080a7210 */ /* 0x000fca0007fbe0ff */
[--C-:B------:R-:W-:Y:S01]  /*1fd70*/  IMAD.X R11, R9, 0x1, R0.reuse, P5 ;  /* 0x00000001090b7824 */ /* 0x100fe200028e0600 */
[-C--:B------:R-:W-:Y:S02]  /*1fd80*/  IADD3 R8, P5, PT, R40, R2.reuse, RZ ;  /* 0x0000000228087210 */ /* 0x080fe40007fbe0ff */
[----:B------:R-:W-:Y:S01]  /*1fd90*/  ISETP.GE.U32.AND P4, PT, R4, 0x7ffffd45, PT ;  /* 0x7ffffd450400780c */ /* 0x000fe20003f86070 */
[----:B------:R-:W-:Y:S01]  /*1fda0*/  VIADD R4, R6, 0xfffffdc2 ;  /* 0xfffffdc206047836 */ /* 0x000fe20000000000 */
[----:B------:R-:W-:Y:S01]  /*1fdb0*/  IADD3 R5, PT, PT, R5, -0x23a, RZ ;  /* 0xfffffdc605057810 */ /* 0x000fe20007ffe0ff */
[--C-:B------:R-:W-:Y:S01]  /*1fdc0*/  IMAD.X R9, R41, 0x1, R0.reuse, P5 ;  /* 0x0000000129097824 */ /* 0x100fe200028e0600 */
[----:B------:R-:W-:Y:S01]  /*1fdd0*/  IADD3 R6, P5, PT, R56, R2, RZ ;  /* 0x0000000238067210 */ /* 0x000fe20007fbe0ff */
[----:B------:R-:W1:Y:S04]  /*1fde0*/  LDC R40, c[0x0][0x3a0] ;  /* 0x0000e800ff287b82 */ /* 0x000e680000000800 */
[----:B------:R-:W-:-:S02]  /*1fdf0*/  IMAD.X R7, R57, 0x1, R0, P5 ;  /* 0x0000000139077824 */ /* 0x000fc400028e0600 */
[----:B------:R-:W2:Y:S04]  /*1fe00*/  LDL.LU.64 R56, [R1+0x260] ;  /* 0x0002600001387983 */ /* 0x000ea80000300a00 */
[----:B------:R-:W4:Y:S04]  /*1fe10*/  LDL.LU.64 R72, [R1+0x268] ;  /* 0x0002680001487983 */ /* 0x000f280000300a00 */
        /* <DEDUP_REMOVED lines=11> */
[----:B------:R-:W4:Y:S01]  /*1fed0*/  LDL.LU.64 R234, [R1+0x2c8] ;  /* 0x0002c80001ea7983 */ /* 0x000f220000300a00 */
[----:B------:R-:W-:-:S02]  /*1fee0*/  ISETP.GE.U32.AND P3, PT, R5, 0x7ffffd47, PT ;  /* 0x7ffffd470500780c */ /* 0x000fc40003f66070 */
[----:B------:R-:W1:Y:S01]  /*1fef0*/  LDC R5, c[0x0][0x3a0] ;  /* 0x0000e800ff057b82 */ /* 0x000e620000000800 */
[----:B------:R-:W4:Y:S04]  /*1ff00*/  LDL.LU.64 R220, [R1+0x2d0] ;  /* 0x0002d00001dc7983 */ /* 0x000f280000300a00 */
[----:B------:R-:W4:Y:S04]  /*1ff10*/  LDL.LU.64 R222, [R1+0x2d8] ;  /* 0x0002d80001de7983 */ /* 0x000f280000300a00 */
[----:B------:R-:W4:Y:S04]  /*1ff20*/  LDL.LU.64 R226, [R1+0x2e0] ;  /* 0x0002e00001e27983 */ /* 0x000f280000300a00 */
[----:B------:R-:W-:Y:S04]  /*1ff30*/  LDGSTS.E [R134+0x500e4], desc[UR22][R12.64], !P3 ;  /* 0x500e40000c867fae */ /* 0x000fe8000d9a1016 */
[----:B------:R-:W-:Y:S01]  /*1ff40*/  LDGSTS.E [R134+0x500e8], desc[UR22][R10.64], !P2 ;  /* 0x500e80000a867fae */ /* 0x000fe2000d1a1016 */
[----:B------:R-:W-:-:S02]  /*1ff50*/  ISETP.GE.U32.AND P2, PT, R4, 0x7ffffd43, PT ;  /* 0x7ffffd430400780c */ /* 0x000fc40003f46070 */
[----:B-1----:R-:W-:Y:S01]  /*1ff60*/  IADD3 R5, PT, PT, R5, -0x23d, RZ ;  /* 0xfffffdc305057810 */ /* 0x002fe20007ffe0ff */
[----:B------:R-:W-:Y:S03]  /*1ff70*/  LDGSTS.E [R134+0x500ec], desc[UR22][R8.64], !P4 ;  /* 0x500ec00008867fae */ /* 0x000fe6000e1a1016 */
[----:B------:R-:W-:Y:S01]  /*1ff80*/  ISETP.GE.U32.AND P3, PT, R5, 0x7ffffd44, PT ;  /* 0x7ffffd440500780c */ /* 0x000fe20003f66070 */
[----:B------:R-:W4:Y:S01]  /*1ff90*/  LDL.LU.64 R228, [R1+0x300] ;  /* 0x0003000001e47983 */ /* 0x000f220000300a00 */
[----:B-----5:R-:W-:Y:S02]  /*1ffa0*/  IADD3 R4, P5, PT, R48, R2, RZ ;  /* 0x0000000230047210 */ /* 0x020fe40007fbe0ff */
[----:B------:R-:W-:Y:S01]  /*1ffb0*/  ISETP.GE.U32.AND P4, PT, R36, 0x7ffffd42, PT ;  /* 0x7ffffd422400780c */ /* 0x000fe20003f86070 */
[----:B------:R-:W-:Y:S01]  /*1ffc0*/  VIADD R36, R40, 0xfffffdbf ;  /* 0xfffffdbf28247836 */ /* 0x000fe20000000000 */
[----:B------:R-:W1:Y:S01]  /*1ffd0*/  LDC R48, c[0x0][0x3a0] ;  /* 0x0000e800ff307b82 */ /* 0x000e620000000800 */
[----:B------:R-:W-:-:S06]  /*1ffe0*/  IMAD.X R5, R49, 0x1, R0, P5 ;  /* 0x0000000131057824 */ /* 0x000fcc00028e0600 */
[----:B------:R-:W-:Y:S01]  /*1fff0*/  LDGSTS.E [R134+0x500f0], desc[UR22][R6.64], !P3 ;  /* 0x500f000006867fae */ /* 0x000fe2000d9a1016 */
[----:B------:R-:W5:Y:S03]  /*20000*/  LDC R49, c[0x0][0x3a0] ;  /* 0x0000e800ff317b82 */ /* 0x000f660000000800 */
[----:B------:R-:W-:Y:S01]  /*20010*/  LDGSTS.E [R134+0x500f4], desc[UR22][R4.64], !P2 ;  /* 0x500f400004867fae */ /* 0x000fe2000d1a1016 */
[----:B------:R-:W-:Y:S02]  /*20020*/  ISETP.GE.U32.AND P2, PT, R36, 0x7ffffd40, PT ;  /* 0x7ffffd402400780c */ /* 0x000fe40003f46070 */
[----:B------:R-:W-:Y:S02]  /*20030*/  IADD3 R36, P5, PT, R52, R2, RZ ;  /* 0x0000000234247210 */ /* 0x000fe40007fbe0ff */
[----:B------:R-:W5:Y:S01]  /*20040*/  LDC R52, c[0x0][0x3a0] ;  /* 0x0000e800ff347b82 */ /* 0x000f620000000800 */
[----:B------:R-:W-:-:S02]  /*20050*/  ISETP.GE.U32.AND P3, PT, R37, 0x7ffffd41, PT ;  /* 0x7ffffd412500780c */ /* 0x000fc40003f66070 */
[----:B------:R-:W-:Y:S01]  /*20060*/  IMAD.X R37, R53, 0x1, R0, P5 ;  /* 0x0000000135257824 */ /* 0x000fe200028e0600 */
[----:B------:R-:W-:Y:S01]  /*20070*/  IADD3 R40, P5, PT, R44, R2, RZ ;  /* 0x000000022c287210 */ /* 0x000fe20007fbe0ff */
[----:B-1----:R-:W-:-:S03]  /*20080*/  VIADD R48, R48, 0xfffffdbe ;  /* 0xfffffdbe30307836 */ /* 0x002fc60000000000 */
[----:B------:R-:W-:Y:S01]  /*20090*/  LDGSTS.E [R134+0x500f8], desc[UR22][R36.64], !P4 ;  /* 0x500f800024867fae */ /* 0x000fe2000e1a1016 */
[--C-:B------:R-:W-:Y:S01]  /*200a0*/  IMAD.X R41, R45, 0x1, R0.reuse, P5 ;  /* 0x000000012d297824 */ /* 0x100fe200028e0600 */
[----:B---3--:R-:W-:Y:S02]  /*200b0*/  IADD3 R44, P5, PT, R60, R2, RZ ;  /* 0x000000023c2c7210 */ /* 0x008fe40007fbe0ff */
[----:B------:R-:W-:Y:S01]  /*200c0*/  ISETP.GE.U32.AND P4, PT, R48, 0x7ffffd3f, PT ;  /* 0x7ffffd3f3000780c */ /* 0x000fe20003f86070 */
[----:B------:R-:W1:Y:S01]  /*200d0*/  LDC R60, c[0x0][0x3a0] ;  /* 0x0000e800ff3c7b82 */ /* 0x000e620000000800 */
[----:B------:R-:W-:Y:S01]  /*200e0*/  LDGSTS.E [R134+0x500fc], desc[UR22][R40.64], !P3 ;  /* 0x500fc00028867fae */ /* 0x000fe2000d9a1016 */
[----:B------:R-:W-:-:S05]  /*200f0*/  IMAD.X R45, R61, 0x1, R0, P5 ;  /* 0x000000013d2d7824 */ /* 0x000fca00028e0600 */
[----:B------:R-:W-:Y:S01]  /*20100*/  LDGSTS.E [R134+0x50100], desc[UR22][R44.64], !P2 ;  /* 0x501000002c867fae */ /* 0x000fe2000d1a1016 */
[----:B-----5:R-:W-:Y:S01]  /*20110*/  IADD3 R49, PT, PT, R49, -0x243, RZ ;  /* 0xfffffdbd31317810 */ /* 0x020fe20007ffe0ff */
[----:B------:R-:W3:Y:S01]  /*20120*/  LDC R61, c[0x0][0x3a0] ;  /* 0x0000e800ff3d7b82 */ /* 0x000ee20000000800 */
[----:B------:R-:W-:-:S05]  /*20130*/  VIADD R48, R52, 0xfffffdbc ;  /* 0xfffffdbc34307836 */ /* 0x000fca0000000000 */
[----:B------:R-:W-:Y:S02]  /*20140*/  ISETP.GE.U32.AND P2, PT, R48, 0x7ffffd3d, PT ;  /* 0x7ffffd3d3000780c */ /* 0x000fe40003f46070 */
[----:B------:R-:W-:Y:S02]  /*20150*/  IADD3 R48, P5, PT, R64, R2, RZ ;  /* 0x0000000240307210 */ /* 0x000fe40007fbe0ff */
[----:B------:R-:W5:Y:S01]  /*20160*/  LDC R64, c[0x0][0x3a0] ;  /* 0x0000e800ff407b82 */ /* 0x000f620000000800 */
[----:B------:R-:W-:Y:S02]  /*20170*/  ISETP.GE.U32.AND P3, PT, R49, 0x7ffffd3e, PT ;  /* 0x7ffffd3e3100780c */ /* 0x000fe40003f66070 */
[----:B------:R-:W-:Y:S02]  /*20180*/  IMAD.X R49, R65, 0x1, R0, P5 ;  /* 0x0000000141317824 */ /* 0x000fe400028e0600 */
[----:B-1----:R-:W-:-:S03]  /*20190*/  VIADD R60, R60, 0xfffffdbb ;  /* 0xfffffdbb3c3c7836 */ /* 0x002fc60000000000 */
[----:B------:R-:W-:Y:S02]  /*201a0*/  LDGSTS.E [R134+0x50104], desc[UR22][R48.64], !P4 ;  /* 0x5010400030867fae */ /* 0x000fe4000e1a1016 */
[----:B------:R-:W-:Y:S01]  /*201b0*/  ISETP.GE.U32.AND P4, PT, R60, 0x7ffffd3c, PT ;  /* 0x7ffffd3c3c00780c */ /* 0x000fe20003f86070 */
[----:B-----5:R-:W-:Y:S01]  /*201c0*/  VIADD R60, R64, 0xfffffdb9 ;  /* 0xfffffdb9403c7836 */ /* 0x020fe20000000000 */
[----:B---3--:R-:W-:Y:S02]  /*201d0*/  IADD3 R61, PT, PT, R61, -0x246, RZ ;  /* 0xfffffdba3d3d7810 */ /* 0x008fe40007ffe0ff */
[----:B--2---:R-:W-:-:S05]  /*201e0*/  IADD3 R52, P5, PT, R56, R2, RZ ;  /* 0x0000000238347210 */ /* 0x004fca0007fbe0ff */
[--C-:B------:R-:W-:Y:S01]  /*201f0*/  IMAD.X R53, R57, 0x1, R0.reuse, P5 ;  /* 0x0000000139357824 */ /* 0x100fe200028e0600 */
[----:B----4-:R-:W-:Y:S02]  /*20200*/  IADD3 R56, P5, PT, R72, R2, RZ ;  /* 0x0000000248387210 */ /* 0x010fe40007fbe0ff */
[----:B------:R-:W1:Y:S02]  /*20210*/  LDC R72, c[0x0][0x3a0] ;  /* 0x0000e800ff487b82 */ /* 0x000e640000000800 */
[----:B------:R-:W-:Y:S01]  /*20220*/  LDGSTS.E [R134+0x50108], desc[UR22][R52.64], !P3 ;  /* 0x5010800034867fae */ /* 0x000fe2000d9a1016 */
[----:B------:R-:W-:-:S05]  /*20230*/  IMAD.X R57, R73, 0x1, R0, P5 ;  /* 0x0000000149397824 */ /* 0x000fca00028e0600 */
[----:B------:R-:W-:Y:S01]  /*20240*/  LDGSTS.E [R134+0x5010c], desc[UR22][R56.64], !P2 ;  /* 0x5010c00038867fae */ /* 0x000fe2000d1a1016 */
[----:B------:R-:W-:Y:S01]  /*20250*/  ISETP.GE.U32.AND P2, PT, R60, 0x7ffffd3a, PT ;  /* 0x7ffffd3a3c00780c */ /* 0x000fe20003f46070 */
[----:B------:R-:W2:Y:S01]  /*20260*/  LDC R73, c[0x0][0x3a0] ;  /* 0x0000e800ff497b82 */ /* 0x000ea20000000800 */
[----:B------:R-:W-:-:S07]  /*20270*/  IADD3 R60, P5, PT, R78, R2, RZ ;  /* 0x000000024e3c7210 */ /* 0x000fce0007fbe0ff */
[----:B------:R-:W3:Y:S01]  /*20280*/  LDC R78, c[0x0][0x3a0] ;  /* 0x0000e800ff4e7b82 */ /* 0x000ee20000000800 */
[----:B------:R-:W-:Y:S01]  /*20290*/  ISETP.GE.U32.AND P3, PT, R61, 0x7ffffd3b, PT ;  /* 0x7ffffd3b3d00780c */ /* 0x000fe20003f66070 */
[----:B------:R-:W-:Y:S01]  /*202a0*/  IMAD.X R61, R79, 0x1, R0, P5 ;  /* 0x000000014f3d7824 */ /* 0x000fe200028e0600 */
[----:B------:R-:W-:Y:S01]  /*202b0*/  IADD3 R64, P5, PT, R68, R2, RZ ;  /* 0x0000000244407210 */ /* 0x000fe20007fbe0ff */
[----:B-1----:R-:W-:-:S03]  /*202c0*/  VIADD R72, R72, 0xfffffdb8 ;  /* 0xfffffdb848487836 */ /* 0x002fc60000000000 */
[----:B------:R-:W-:Y:S01]  /*202d0*/  LDGSTS.E [R134+0x50110], desc[UR22][R60.64], !P4 ;  /* 0x501100003c867fae */ /* 0x000fe2000e1a1016 */
[--C-:B------:R-:W-:Y:S01]  /*202e0*/  IMAD.X R65, R69, 0x1, R0.reuse, P5 ;  /* 0x0000000145417824 */ /* 0x100fe200028e0600 */
[----:B------:R-:W-:Y:S02]  /*202f0*/  IADD3 R68, P5, PT, R88, R2, RZ ;  /* 0x0000000258447210 */ /* 0x000fe40007fbe0ff */
[----:B------:R-:W-:Y:S01]  /*20300*/  ISETP.GE.U32.AND P4, PT, R72, 0x7ffffd39, PT ;  /* 0x7ffffd394800780c */ /* 0x000fe20003f86070 */
[----:B------:R-:W1:Y:S02]  /*20310*/  LDC R88, c[0x0][0x3a0] ;  /* 0x0000e800ff587b82 */ /* 0x000e640000000800 */
[----:B------:R-:W-:Y:S01]  /*20320*/  IMAD.X R69, R89, 0x1, R0, P5 ;  /* 0x0000000159457824 */ /* 0x000fe200028e0600 */
[----:B------:R-:W-:Y:S04]  /*20330*/  LDGSTS.E [R134+0x50114], desc[UR22][R64.64], !P3 ;  /* 0x5011400040867fae */ /* 0x000fe8000d9a1016 */
[----:B------:R-:W-:Y:S01]  /*20340*/  LDGSTS.E [R134+0x50118], desc[UR22][R68.64], !P2 ;  /* 0x5011800044867fae */ /* 0x000fe2000d1a1016 */
[----:B--2---:R-:W-:Y:S01]  /*20350*/  IADD3 R73, PT, PT, R73, -0x249, RZ ;  /* 0xfffffdb749497810 */ /* 0x004fe20007ffe0ff */
[----:B------:R-:W2:Y:S01]  /*20360*/  LDC R89, c[0x0][0x3a0] ;  /* 0x0000e800ff597b82 */ /* 0x000ea20000000800 */
[----:B---3--:R-:W-:-:S05]  /*20370*/  VIADD R72, R78, 0xfffffdb6 ;  /* 0xfffffdb64e487836 */ /* 0x008fca0000000000 */
[----:B------:R-:W-:Y:S02]  /*20380*/  ISETP.GE.U32.AND P2, PT, R72, 0x7ffffd37, PT ;  /* 0x7ffffd374800780c */ /* 0x000fe40003f46070 */
[-C--:B------:R-:W-:Y:S02]  /*20390*/  IADD3 R72, P5, PT, R92, R2.reuse, RZ ;  /* 0x000000025c487210 */ /* 0x080fe40007fbe0ff */
[----:B------:R-:W3:Y:S01]  /*203a0*/  LDC R92, c[0x0][0x3a0] ;  /* 0x0000e800ff5c7b82 */ /* 0x000ee20000000800 */
[----:B------:R-:W-:Y:S02]  /*203b0*/  ISETP.GE.U32.AND P3, PT, R73, 0x7ffffd38, PT ;  /* 0x7ffffd384900780c */ /* 0x000fe40003f66070 */
[----:B------:R-:W-:Y:S01]  /*203c0*/  IMAD.X R73, R93, 0x1, R0, P5 ;  /* 0x000000015d497824 */ /* 0x000fe200028e0600 */
[----:B------:R-:W-:Y:S01]  /*203d0*/  IADD3 R78, P5, PT, R82, R2, RZ ;  /* 0x00000002524e7210 */ /* 0x000fe20007fbe0ff */
[----:B-1----:R-:W-:-:S03]  /*203e0*/  VIADD R88, R88, 0xfffffdb5 ;  /* 0xfffffdb558587836 */ /* 0x002fc60000000000 */
[----:B------:R-:W-:Y:S01]  /*203f0*/  LDGSTS.E [R134+0x5011c], desc[UR22][R72.64], !P4 ;  /* 0x5011c00048867fae */ /* 0x000fe2000e1a1016 */
[--C-:B------:R-:W-:Y:S01]  /*20400*/  IMAD.X R79, R83, 0x1, R0.reuse, P5 ;  /* 0x00000001534f7824 */ /* 0x100fe200028e0600 */
[----:B------:R-:W-:Y:S02]  /*20410*/  IADD3 R82, P5, PT, R100, R2, RZ ;  /* 0x0000000264527210 */ /* 0x000fe40007fbe0ff */
[----:B------:R-:W-:Y:S01]  /*20420*/  ISETP.GE.U32.AND P4, PT, R88, 0x7ffffd36, PT ;  /* 0x7ffffd365800780c */ /* 0x000fe20003f86070 */
[----:B------:R-:W1:Y:S01]  /*20430*/  LDC R100, c[0x0][0x3a0] ;  /* 0x0000e800ff647b82 */ /* 0x000e620000000800 */
[----:B------:R-:W-:Y:S01]  /*20440*/  LDGSTS.E [R134+0x50120], desc[UR22][R78.64], !P3 ;  /* 0x501200004e867fae */ /* 0x000fe2000d9a1016 */
[----:B------:R-:W-:-:S05]  /*20450*/  IMAD.X R83, R101, 0x1, R0, P5 ;  /* 0x0000000165537824 */ /* 0x000fca00028e0600 */
        /* <DEDUP_REMOVED lines=17> */
[----:B------:R-:W-:Y:S01]  /*20570*/  IMAD.X R97, R113, 0x1, R0, P5 ;  /* 0x0000000171617824 */ /* 0x000fe200028e0600 */
[----:B--2---:R-:W-:-:S04]  /*20580*/  IADD3 R101, PT, PT, R101, -0x24f, RZ ;  /* 0xfffffdb165657810 */ /* 0x004fc80007ffe0ff */
[----:B------:R-:W-:Y:S01]  /*20590*/  LDGSTS.E [R134+0x50130], desc[UR22][R96.64], !P2 ;  /* 0x5013000060867fae */ /* 0x000fe2000d1a1016 */
[----:B---3--:R-:W-:Y:S01]  /*205a0*/  VIADD R100, R104, 0xfffffdb0 ;  /* 0xfffffdb068647836 */ /* 0x008fe20000000000 */
[----:B------:R-:W2:Y:S04]  /*205b0*/  LDC R113, c[0x0][0x3a0] ;  /* 0x0000e800ff717b82 */ /* 0x000ea80000000800 */
[----:B------:R-:W-:Y:S02]  /*205c0*/  ISETP.GE.U32.AND P2, PT, R100, 0x7ffffd31, PT ;  /* 0x7ffffd316400780c */ /* 0x000fe40003f46070 */
[----:B------:R-:W-:Y:S02]  /*205d0*/  IADD3 R100, P5, PT, R232, R2, RZ ;  /* 0x00000002e8647210 */ /* 0x000fe40007fbe0ff */
[----:B------:R-:W-:-:S03]  /*205e0*/  ISETP.GE.U32.AND P3, PT, R101, 0x7ffffd32, PT ;  /* 0x7ffffd326500780c */ /* 0x000fc60003f66070 */
[--C-:B------:R-:W-:Y:S01]  /*205f0*/  IMAD.X R101, R233, 0x1, R0.reuse, P5 ;  /* 0x00000001e9657824 */ /* 0x100fe200028e0600 */
[-C--:B------:R-:W-:Y:S01]  /*20600*/  IADD3 R104, P5, PT, R108, R2.reuse, RZ ;  /* 0x000000026c687210 */ /* 0x080fe20007fbe0ff */
[----:B------:R-:W3:Y:S04]  /*20610*/  LDL.LU.64 R232, [R1+0x308] ;  /* 0x0003080001e87983 */ /* 0x000ee80000300a00 */
[--C-:B------:R-:W-:Y:S01]  /*20620*/  IMAD.X R105, R109, 0x1, R0.reuse, P5 ;  /* 0x000000016d697824 */ /* 0x100fe200028e0600 */
[----:B------:R-:W-:Y:S01]  /*20630*/  IADD3 R108, P5, PT, R234, R2, RZ ;  /* 0x00000002ea6c7210 */ /* 0x000fe20007fbe0ff */
[----:B-1----:R-:W-:Y:S01]  /*20640*/  VIADD R112, R112, 0xfffffdaf ;  /* 0xfffffdaf70707836 */ /* 0x002fe20000000000 */
[----:B------:R-:W-:Y:S03]  /*20650*/  LDGSTS.E [R134+0x50134], desc[UR22][R100.64], !P4 ;  /* 0x5013400064867fae */ /* 0x000fe6000e1a1016 */
[----:B------:R-:W-:Y:S01]  /*20660*/  IMAD.X R109, R235, 0x1, R0, P5 ;  /* 0x00000001eb6d7824 */ /* 0x000fe200028e0600 */
[----:B------:R-:W-:Y:S01]  /*20670*/  ISETP.GE.U32.AND P4, PT, R112, 0x7ffffd30, PT ;  /* 0x7ffffd307000780c */ /* 0x000fe20003f86070 */
[----:B------:R-:W4:Y:S01]  /*20680*/  LDL.LU.64 R234, [R1+0x310] ;  /* 0x0003100001ea7983 */ /* 0x000f220000300a00 */
[----:B------:R-:W-:Y:S01]  /*20690*/  VIADD R112, R135, 0xfffffdad ;  /* 0xfffffdad87707836 */ /* 0x000fe20000000000 */
[----:B--2---:R-:W-:Y:S01]  /*206a0*/  IADD3 R113, PT, PT, R113, -0x252, RZ ;  /* 0xfffffdae71717810 */ /* 0x004fe20007ffe0ff */
[----:B------:R-:W1:Y:S01]  /*206b0*/  LDC R135, c[0x0][0x3a0] ;  /* 0x0000e800ff877b82 */ /* 0x000e620000000800 */
[----:B------:R-:W-:Y:S04]  /*206c0*/  LDGSTS.E [R134+0x50138], desc[UR22][R104.64], !P3 ;  /* 0x5013800068867fae */ /* 0x000fe8000d9a1016 */
[----:B------:R-:W-:Y:S01]  /*206d0*/  LDGSTS.E [R134+0x5013c], desc[UR22][R108.64], !P2 ;  /* 0x5013c0006c867fae */ /* 0x000fe2000d1a1016 */
[----:B------:R-:W-:-:S02]  /*206e0*/  ISETP.GE.U32.AND P2, PT, R112, 0x7ffffd2e, PT ;  /* 0x7ffffd2e7000780c */ /* 0x000fc40003f46070 */
[----:B------:R-:W-:Y:S02]  /*206f0*/  IADD3 R112, P5, PT, R220, R2, RZ ;  /* 0x00000002dc707210 */ /* 0x000fe40007fbe0ff */
[----:B------:R-:W-:-:S03]  /*20700*/  ISETP.GE.U32.AND P3, PT, R113, 0x7ffffd2f, PT ;  /* 0x7ffffd2f7100780c */ /* 0x000fc60003f66070 */
[----:B------:R-:W-:Y:S01]  /*20710*/  IMAD.X R113, R221, 0x1, R0, P5 ;  /* 0x00000001dd717824 */ /* 0x000fe200028e0600 */
[----:B------:R-:W-:-:S04]  /*20720*/  IADD3 R152, P5, PT, R222, R2, RZ ;  /* 0x00000002de987210 */ /* 0x000fc80007fbe0ff */
[----:B------:R-:W-:Y:S01]  /*20730*/  LDGSTS.E [R134+0x50140], desc[UR22][R112.64], !P4 ;  /* 0x5014000070867fae */ /* 0x000fe2000e1a1016 */
[----:B------:R-:W-:Y:S01]  /*20740*/  IMAD.X R153, R223, 0x1, R0, P5 ;  /* 0x00000001df997824 */ /* 0x000fe200028e0600 */
[----:B------:R-:W-:-:S04]  /*20750*/  IADD3 R150, P5, PT, R226, R2, RZ ;  /* 0x00000002e2967210 */ /* 0x000fc80007fbe0ff */
[----:B------:R3:W-:Y:S01]  /*20760*/  LDGSTS.E [R134+0x50144], desc[UR22][R152.64], !P3 ;  /* 0x5014400098867fae */ /* 0x0007e2000d9a1016 */
[----:B------:R-:W-:-:S03]  /*20770*/  IMAD.X R151, R227, 0x1, R0, P5 ;  /* 0x00000001e3977824 */ /* 0x000fc600028e0600 */
[----:B------:R3:W-:Y:S04]  /*20780*/  STL.64 [R1+0xa8], R152 ;  /* 0x0000a89801007387 */ /* 0x0007e80000100a00 */
[----:B------:R4:W-:Y:S04]  /*20790*/  STL.64 [R1+0xb0], R150 ;  /* 0x0000b09601007387 */ /* 0x0009e80000100a00 */
[----:B------:R-:W2:Y:S04]  /*207a0*/  LDL.LU.64 R220, [R1+0x328] ;  /* 0x0003280001dc7983 */ /* 0x000ea80000300a00 */
[----:B------:R-:W5:Y:S04]  /*207b0*/  LDL.LU.64 R222, [R1+0x330] ;  /* 0x0003300001de7983 */ /* 0x000f680000300a00 */
[----:B------:R-:W5:Y:S01]  /*207c0*/  LDL.LU.64 R226, [R1+0x338] ;  /* 0x0003380001e27983 */ /* 0x000f620000300a00 */
[----:B------:R-:W-:-:S03]  /*207d0*/  IADD3 R154, P5, PT, R228, R2, RZ ;  /* 0x00000002e49a7210 */ /* 0x000fc60007fbe0ff */
[----:B------:R4:W-:Y:S02]  /*207e0*/  LDGSTS.E [R134+0x50148], desc[UR22][R150.64], !P2 ;  /* 0x5014800096867fae */ /* 0x0009e4000d1a1016 */
[----:B------:R-:W-:-:S05]  /*207f0*/  IMAD.X R155, R229, 0x1, R0, P5 ;  /* 0x00000001e59b7824 */ /* 0x000fca00028e0600 */
[----:B------:R2:W-:Y:S01]  /*20800*/  STL.64 [R1+0xb8], R154 ;  /* 0x0000b89a01007387 */ /* 0x0005e20000100a00 */
[----:B---3--:R-:W-:-:S05]  /*20810*/  IADD3 R152, P5, PT, R232, R2, RZ ;  /* 0x00000002e8987210 */ /* 0x008fca0007fbe0ff */
[----:B------:R-:W-:Y:S01]  /*20820*/  IMAD.X R153, R233, 0x1, R0, P5 ;  /* 0x00000001e9997824 */ /* 0x000fe200028e0600 */
[----:B----4-:R-:W-:-:S04]  /*20830*/  IADD3 R150, P5, PT, R234, R2, RZ ;  /* 0x00000002ea967210 */ /* 0x010fc80007fbe0ff */
[----:B------:R5:W-:Y:S01]  /*20840*/  STL.64 [R1+0xc0], R152 ;  /* 0x0000c09801007387 */ /* 0x000be20000100a00 */
[----:B------:R-:W-:-:S05]  /*20850*/  IMAD.X R151, R235, 0x1, R0, P5 ;  /* 0x00000001eb977824 */ /* 0x000fca00028e0600 */
[----:B------:R3:W-:Y:S04]  /*20860*/  STL.64 [R1+0xf8], R150 ;  /* 0x0000f89601007387 */ /* 0x0007e80000100a00 */
[----:B------:R-:W4:Y:S04]  /*20870*/  LDL.LU.64 R228, [R1+0x340] ;  /* 0x0003400001e47983 */ /* 0x000f280000300a00 */
[----:B------:R-:W4:Y:S04]  /*20880*/  LDL.LU.64 R232, [R1+0x348] ;  /* 0x0003480001e87983 */ /* 0x000f280000300a00 */
[----:B------:R-:W4:Y:S01]  /*20890*/  LDL.LU.64 R234, [R1+0x350] ;  /* 0x0003500001ea7983 */ /* 0x000f220000300a00 */
[----:B-1----:R-:W-:Y:S01]  /*208a0*/  VIADD R135, R135, 0xfffffdac ;  /* 0xfffffdac87877836 */ /* 0x002fe20000000000 */
[----:B------:R-:W-:-:S04]  /*208b0*/  IADD3 R148, PT, PT, R148, -0x255, RZ ;  /* 0xfffffdab94947810 */ /* 0x000fc80007ffe0ff */
[----:B------:R-:W-:Y:S01]  /*208c0*/  ISETP.GE.U32.AND P4, PT, R135, 0x7ffffd2d, PT ;  /* 0x7ffffd2d8700780c */ /* 0x000fe20003f86070 */
[----:B------:R-:W-:Y:S01]  /*208d0*/  VIADD R135, R149, 0xfffffdaa ;  /* 0xfffffdaa95877836 */ /* 0x000fe20000000000 */
[----:B------:R-:W-:Y:S01]  /*208e0*/  ISETP.GE.U32.AND P3, PT, R148, 0x7ffffd2c, PT ;  /* 0x7ffffd2c9400780c */ /* 0x000fe20003f66070 */
[----:B------:R-:W1:Y:S03]  /*208f0*/  LDC R149, c[0x0][0x3a0] ;  /* 0x0000e800ff957b82 */ /* 0x000e660000000800 */
[----:B------:R-:W-:-:S05]  /*20900*/  ISETP.GE.U32.AND P2, PT, R135, 0x7ffffd2b, PT ;  /* 0x7ffffd2b8700780c */ /* 0x000fca0003f46070 */
[----:B------:R-:W1:Y:S02]  /*20910*/  LDC R135, c[0x0][0x3a0] ;  /* 0x0000e800ff877b82 */ /* 0x000e640000000800 */
[----:B------:R2:W-:Y:S04]  /*20920*/  LDGSTS.E [R134+0x5014c], desc[UR22][R154.64], !P4 ;  /* 0x5014c0009a867fae */ /* 0x0005e8000e1a1016 */
[----:B------:R5:W-:Y:S02]  /*20930*/  LDGSTS.E [R134+0x50150], desc[UR22][R152.64], !P3 ;  /* 0x5015000098867fae */ /* 0x000be4000d9a1016 */
[----:B------:R-:W1:Y:S02]  /*20940*/  LDC R148, c[0x0][0x3a0] ;  /* 0x0000e800ff947b82 */ /* 0x000e640000000800 */
[----:B------:R3:W-:Y:S01]  /*20950*/  LDGSTS.E [R134+0x50154], desc[UR22][R150.64], !P2 ;  /* 0x5015400096867fae */ /* 0x0007e2000d1a1016 */
[----:B--2---:R-:W-:-:S05]  /*20960*/  IADD3 R154, P5, PT, R220, R2, RZ ;  /* 0x00000002dc9a7210 */ /* 0x004fca0007fbe0ff */
[----:B------:R-:W-:Y:S01]  /*20970*/  IMAD.X R155, R221, 0x1, R0, P5 ;  /* 0x00000001dd9b7824 */ /* 0x000fe200028e0600 */
[----:B-----5:R-:W-:-:S05]  /*20980*/  IADD3 R152, P5, PT, R222, R2, RZ ;  /* 0x00000002de987210 */ /* 0x020fca0007fbe0ff */
[--C-:B------:R-:W-:Y:S01]  /*20990*/  IMAD.X R153, R223, 0x1, R0.reuse, P5 ;  /* 0x00000001df997824 */ /* 0x100fe200028e0600 */
[----:B---3--:R-:W-:Y:S01]  /*209a0*/  IADD3 R150, P5, PT, R226, R2, RZ ;  /* 0x00000002e2967210 */ /* 0x008fe20007fbe0ff */
[----:B------:R4:W-:Y:S04]  /*209b0*/  STL.64 [R1+0x118], R154 ;  /* 0x0001189a01007387 */ /* 0x0009e80000100a00 */
[----:B------:R-:W-:Y:S01]  /*209c0*/  IMAD.X R151, R227, 0x1, R0, P5 ;  /* 0x00000001e3977824 */ /* 0x000fe200028e0600 */
[----:B------:R2:W-:Y:S01]  /*209d0*/  STL.64 [R1+0x128], R152 ;  /* 0x0001289801007387 */ /* 0x0005e20000100a00 */
[----:B-1----:R-:W-:-:S03]  /*209e0*/  VIADD R135, R135, 0xfffffda9 ;  /* 0xfffffda987877836 */ /* 0x002fc60000000000 */
[----:B------:R1:W-:Y:S04]  /*209f0*/  STL.64 [R1+0x148], R150 ;  /* 0x0001489601007387 */ /* 0x0003e80000100a00 */
[----:B------:R-:W3:Y:S01]  /*20a00*/  LDL.LU.64 R220, [R1+0x358] ;  /* 0x0003580001dc7983 */ /* 0x000ee20000300a00 */
[----:B------:R-:W-:-:S03]  /*20a10*/  ISETP.GE.U32.AND P4, PT, R135, 0x7ffffd2a, PT ;  /* 0x7ffffd2a8700780c */ /* 0x000fc60003f86070 */
[----:B------:R-:W5:Y:S01]  /*20a20*/  LDL.LU.64 R222, [R1+0x360] ;  /* 0x0003600001de7983 */ /* 0x000f620000300a00 */
[----:B------:R-:W-:Y:S01]  /*20a30*/  IADD3 R148, PT, PT, R148, -0x258, RZ ;  /* 0xfffffda894947810 */ /* 0x000fe20007ffe0ff */
[----:B------:R-:W-:Y:S02]  /*20a40*/  VIADD R135, R149, 0xfffffda7 ;  /* 0xfffffda795877836 */ /* 0x000fe40000000000 */
[----:B------:R-:W5:Y:S01]  /*20a50*/  LDL.LU.64 R226, [R1+0x368] ;  /* 0x0003680001e27983 */ /* 0x000f620000300a00 */
[----:B------:R-:W-:Y:S01]  /*20a60*/  ISETP.GE.U32.AND P3, PT, R148, 0x7ffffd29, PT ;  /* 0x7ffffd299400780c */ /* 0x000fe20003f66070 */
[----:B------:R-:W1:Y:S01]  /*20a70*/  LDC R149, c[0x0][0x3a0] ;  /* 0x0000e800ff957b82 */ /* 0x000e620000000800 */
[----:B------:R-:W-:-:S03]  /*20a80*/  ISETP.GE.U32.AND P2, PT, R135, 0x7ffffd28, PT ;  /* 0x7ffffd288700780c */ /* 0x000fc60003f46070 */
[----:B------:R4:W-:Y:S04]  /*20a90*/  LDGSTS.E [R134+0x50158], desc[UR22][R154.64], !P4 ;  /* 0x501580009a867fae */ /* 0x0009e8000e1a1016 */
[----:B------:R-:W1:Y:S04]  /*20aa0*/  LDC R135, c[0x0][0x3a0] ;  /* 0x0000e800ff877b82 */ /* 0x000e680000000800 */
[----:B------:R2:W-:Y:S04]  /*20ab0*/  LDGSTS.E [R134+0x5015c], desc[UR22][R152.64], !P3 ;  /* 0x5015c00098867fae */ /* 0x0005e8000d9a1016 */
[----:B------:R1:W-:Y:S01]  /*20ac0*/  LDGSTS.E [R134+0x50160], desc[UR22][R150.64], !P2 ;  /* 0x5016000096867fae */ /* 0x0003e2000d1a1016 */
[----:B------:R-:W1:Y:S01]  /*20ad0*/  LDC R148, c[0x0][0x3a0] ;  /* 0x0000e800ff947b82 */ /* 0x000e620000000800 */
[----:B----4-:R-:W-:-:S05]  /*20ae0*/  IADD3 R154, P5, PT, R228, R2, RZ ;  /* 0x00000002e49a7210 */ /* 0x010fca0007fbe0ff */
[----:B------:R-:W-:Y:S01]  /*20af0*/  IMAD.X R155, R229, 0x1, R0, P5 ;  /* 0x00000001e59b7824 */ /* 0x000fe200028e0600 */
[----:B--2---:R-:W-:-:S05]  /*20b00*/  IADD3 R152, P5, PT, R232, R2, RZ ;  /* 0x00000002e8987210 */ /* 0x004fca0007fbe0ff */
[--C-:B------:R-:W-:Y:S01]  /*20b10*/  IMAD.X R153, R233, 0x1, R0.reuse, P5 ;  /* 0x00000001e9997824 */ /* 0x100fe200028e0600 */
[----:B-1----:R-:W-:Y:S01]  /*20b20*/  IADD3 R150, P5, PT, R234, R2, RZ ;  /* 0x00000002ea967210 */ /* 0x002fe20007fbe0ff */
[----:B------:R3:W-:Y:S04]  /*20b30*/  STL.64 [R1+0x158], R154 ;  /* 0x0001589a01007387 */ /* 0x0007e80000100a00 */
[----:B------:R-:W-:Y:S01]  /*20b40*/  IMAD.X R151, R235, 0x1, R0, P5 ;  /* 0x00000001eb977824 */ /* 0x000fe200028e0600 */
[----:B------:R5:W-:Y:S04]  /*20b50*/  STL.64 [R1+0x178], R152 ;  /* 0x0001789801007387 */ /* 0x000be80000100a00 */
[----:B------:R1:W-:Y:S04]  /*20b60*/  STL.64 [R1+0x188], R150 ;  /* 0x0001889601007387 */ /* 0x0003e80000100a00 */
[----:B------:R-:W2:Y:S04]  /*20b70*/  LDL.LU.64 R228, [R1+0x370] ;  /* 0x0003700001e47983 */ /* 0x000ea80000300a00 */
[----:B------:R-:W4:Y:S04]  /*20b80*/  LDL.LU.64 R232, [R1+0x380] ;  /* 0x0003800001e87983 */ /* 0x000f280000300a00 */
[----:B------:R-:W4:Y:S01]  /*20b90*/  LDL.LU.64 R234, [R1+0x390] ;  /* 0x0003900001ea7983 */ /* 0x000f220000300a00 */
[----:B------:R-:W-:Y:S01]  /*20ba0*/  VIADD R135, R135, 0xfffffda6 ;  /* 0xfffffda687877836 */ /* 0x000fe20000000000 */
        /* <DEDUP_REMOVED lines=11> */
[----:B---3--:R-:W-:-:S05]  /*20c60*/  IADD3 R154, P5, PT, R220, R2, RZ ;  /* 0x00000002dc9a7210 */ /* 0x008fca0007fbe0ff */
[----:B------:R-:W-:Y:S01]  /*20c70*/  IMAD.X R155, R221, 0x1, R0, P5 ;  /* 0x00000001dd9b7824 */ /* 0x000fe200028e0600 */
[----:B-----5:R-:W-:-:S05]  /*20c80*/  IADD3 R152, P5, PT, R222, R2, RZ ;  /* 0x00000002de987210 */ /* 0x020fca0007fbe0ff */
[--C-:B------:R-:W-:Y:S01]  /*20c90*/  IMAD.X R153, R223, 0x1, R0.reuse, P5 ;  /* 0x00000001df997824 */ /* 0x100fe200028e0600 */
[----:B-1----:R-:W-:Y:S01]  /*20ca0*/  IADD3 R150, P5, PT, R226, R2, RZ ;  /* 0x00000002e2967210 */ /* 0x002fe20007fbe0ff */
[----:B------:R2:W-:Y:S04]  /*20cb0*/  STL.64 [R1+0x1a8], R154 ;  /* 0x0001a89a01007387 */ /* 0x0005e80000100a00 */
[----:B------:R-:W-:Y:S01]  /*20cc0*/  IMAD.X R151, R227, 0x1, R0, P5 ;  /* 0x00000001e3977824 */ /* 0x000fe200028e0600 */
[----:B------:R4:W-:Y:S01]  /*20cd0*/  STL.64 [R1+0x1b8], R152 ;  /* 0x0001b89801007387 */ /* 0x0009e20000100a00 */
[----:B------:R-:W-:-:S03]  /*20ce0*/  VIADD R135, R135, 0xfffffda3 ;  /* 0xfffffda387877836 */ /* 0x000fc60000000000 */
        /* <DEDUP_REMOVED lines=15> */
[----:B--2---:R-:W-:-:S05]  /*20de0*/  IADD3 R154, P5, PT, R228, R2, RZ ;  /* 0x00000002e49a7210 */ /* 0x004fca0007fbe0ff */
[----:B------:R-:W-:Y:S01]  /*20df0*/  IMAD.X R155, R229, 0x1, R0, P5 ;  /* 0x00000001e59b7824 */ /* 0x000fe200028e0600 */
[----:B----4-:R-:W-:-:S05]  /*20e00*/  IADD3 R152, P5, PT, R232, R2, RZ ;  /* 0x00000002e8987210 */ /* 0x010fca0007fbe0ff */
        /* <DEDUP_REMOVED lines=178> */
[----:B------:R-:W-:-:S03]  /*21930*/  IADD3 R148, PT, PT, R148, -0x276, RZ ;  /* 0xfffffd8a94947810 */ /* 0x000fc60007ffe0ff */
[----:B------:R-:W5:Y:S01]  /*21940*/  LDL.LU.64 R226, [R1+0x488] ;  /* 0x0004880001e27983 */ /* 0x000f620000300a00 */
[----:B------:R-:W-:Y:S01]  /*21950*/  ISETP.GE.U32.AND P3, PT, R148, 0x7ffffd0b, PT ;  /* 0x7ffffd0b9400780c */ /* 0x000fe20003f66070 */
[----:B------:R-:W-:Y:S01]  /*21960*/  VIADD R135, R149, 0xfffffd89 ;  /* 0xfffffd8995877836 */ /* 0x000fe20000000000 */
[----:B------:R-:W1:Y:S03]  /*21970*/  LDC R148, c[0x0][0x3a0] ;  /* 0x0000e800ff947b82 */ /* 0x000e660000000800 */
[----:B------:R2:W-:Y:S01]  /*21980*/  LDGSTS.E [R134+0x501d0], desc[UR22][R154.64], !P4 ;  /* 0x501d00009a867fae */ /* 0x0005e2000e1a1016 */
[----:B------:R-:W-:-:S04]  /*21990*/  ISETP.GE.U32.AND P2, PT, R135, 0x7ffffd0a, PT ;  /* 0x7ffffd0a8700780c */ /* 0x000fc80003f46070 */
[----:B------:R-:W1:Y:S03]  /*219a0*/  LDC R135, c[0x0][0x3a0] ;  /* 0x0000e800ff877b82 */ /* 0x000e660000000800 */
[----:B------:R4:W-:Y:S05]  /*219b0*/  LDGSTS.E [R134+0x501d4], desc[UR22][R152.64], !P3 ;  /* 0x501d400098867fae */ /* 0x0009ea000d9a1016 */
[----:B------:R-:W1:Y:S01]  /*219c0*/  LDC R149, c[0x0][0x3a0] ;  /* 0x0000e800ff957b82 */ /* 0x000e620000000800 */
[----:B------:R1:W-:Y:S01]  /*219d0*/  LDGSTS.E [R134+0x501d8], desc[UR22][R150.64], !P2 ;  /* 0x501d800096867fae */ /* 0x0003e2000d1a1016 */
[----:B--2---:R-:W-:-:S05]  /*219e0*/  IADD3 R154, P5, PT, R228, R2, RZ ;  /* 0x00000002e49a7210 */ /* 0x004fca0007fbe0ff */
[----:B------:R-:W-:Y:S01]  /*219f0*/  IMAD.X R155, R229, 0x1, R0, P5 ;  /* 0x00000001e59b7824 */ /* 0x000fe200028e0600 */
[----:B----4-:R-:W-:-:S04]  /*21a00*/  IADD3 R152, P5, PT, R232, R2, RZ ;  /* 0x00000002e8987210 */ /* 0x010fc80007fbe0ff */
[----:B------:R3:W-:Y:S04]  /*21a10*/  STL.64 [R1+0x330], R154 ;  /* 0x0003309a01007387 */ /* 0x0007e80000100a00 */
[----:B------:R-:W2:Y:S01]  /*21a20*/  LDL.LU.64 R228, [R1+0x480] ;  /* 0x0004800001e47983 */ /* 0x000ea20000300a00 */
[----:B------:R-:W-:Y:S01]  /*21a30*/  IMAD.X R153, R233, 0x1, R0, P5 ;  /* 0x00000001e9997824 */ /* 0x000fe200028e0600 */
[----:B-1----:R-:W-:-:S04]  /*21a40*/  IADD3 R150, P5, PT, R234, R2, RZ ;  /* 0x00000002ea967210 */ /* 0x002fc80007fbe0ff */
[----:B------:R5:W-:Y:S01]  /*21a50*/  STL.64 [R1+0x338], R152 ;  /* 0x0003389801007387 */ /* 0x000be20000100a00 */
[----:B------:R-:W-:-:S03]  /*21a60*/  IMAD.X R151, R235, 0x1, R0, P5 ;  /* 0x00000001eb977824 */ /* 0x000fc600028e0600 */
[----:B------:R-:W4:Y:S04]  /*21a70*/  LDL.LU.64 R232, [R1+0x470] ;  /* 0x0004700001e87983 */ /* 0x000f280000300a00 */
[----:B------:R1:W-:Y:S04]  /*21a80*/  STL.64 [R1+0x350], R150 ;  /* 0x0003509601007387 */ /* 0x0003e80000100a00 */
        /* <DEDUP_REMOVED lines=15> */
[----:B-----5:R-:W-:Y:S01]  /*21b80*/  IADD3 R152, P5, PT, R222, R2, RZ ;  /* 0x00000002de987210 */ /* 0x020fe20007fbe0ff */
[----:B-1----:R-:W-:-:S04]  /*21b90*/  VIADD R135, R135, 0xfffffd85 ;  /* 0xfffffd8587877836 */ /* 0x002fc80000000000 */
[----:B------:R-:W-:Y:S01]  /*21ba0*/  IMAD.X R153, R223, 0x1, R0, P5 ;  /* 0x00000001df997824 */ /* 0x000fe200028e0600 */
[----:B------:R-:W-:Y:S02]  /*21bb0*/  IADD3 R150, P5, PT, R226, R2, RZ ;  /* 0x00000002e2967210 */ /* 0x000fe40007fbe0ff */
[----:B------:R-:W-:-:S03]  /*21bc0*/  IADD3 R148, PT, PT, R148, -0x27c, RZ ;  /* 0xfffffd8494947810 */ /* 0x000fc60007ffe0ff */
[----:B------:R-:W-:Y:S01]  /*21bd0*/  IMAD.X R151, R227, 0x1, R0, P5 ;  /* 0x00000001e3977824 */ /* 0x000fe200028e0600 */
[----:B------:R-:W-:Y:S01]  /*21be0*/  ISETP.GE.U32.AND P4, PT, R135, 0x7ffffd06, PT ;  /* 0x7ffffd068700780c */ /* 0x000fe20003f86070 */
[----:B------:R-:W-:Y:S01]  /*21bf0*/  VIADD R135, R149, 0xfffffd83 ;  /* 0xfffffd8395877836 */ /* 0x000fe20000000000 */
[----:B------:R-:W-:Y:S01]  /*21c00*/  ISETP.GE.U32.AND P3, PT, R148, 0x7ffffd05, PT ;  /* 0x7ffffd059400780c */ /* 0x000fe20003f66070 */
[----:B------:R-:W-:Y:S01]  /*21c10*/  STL.64 [R1+0x360], R154 ;  /* 0x0003609a01007387 */ /* 0x000fe20000100a00 */
[----:B------:R-:W1:Y:S02]  /*21c20*/  LDC R148, c[0x0][0x3a0] ;  /* 0x0000e800ff947b82 */ /* 0x000e640000000800 */
[----:B------:R-:W-:Y:S01]  /*21c30*/  ISETP.GE.U32.AND P2, PT, R135, 0x7ffffd04, PT ;  /* 0x7ffffd048700780c */ /* 0x000fe20003f46070 */
[----:B------:R2:W-:Y:S04]  /*21c40*/  STL.64 [R1+0x370], R152 ;  /* 0x0003709801007387 */ /* 0x0005e80000100a00 */
[----:B------:R4:W-:Y:S01]  /*21c50*/  STL.64 [R1+0x380], R150 ;  /* 0x0003809601007387 */ /* 0x0009e20000100a00 */
[----:B------:R-:W3:Y:S03]  /*21c60*/  LDC R135, c[0x0][0x3a0] ;  /* 0x0000e800ff877b82 */ /* 0x000ee60000000800 */
[----:B------:R-:W5:Y:S04]  /*21c70*/  LDL.LU.64 R208, [R1+0x560] ;  /* 0x0005600001d07983 */ /* 0x000f680000300a00 */
[----:B------:R-:W5:Y:S01]  /*21c80*/  LDL.LU.64 R220, [R1+0x410] ;  /* 0x0004100001dc7983 */ /* 0x000f620000300a00 */
[----:B------:R-:W3:Y:S03]  /*21c90*/  LDC R149, c[0x0][0x3a0] ;  /* 0x0000e800ff957b82 */ /* 0x000ee60000000800 */
[----:B------:R-:W-:Y:S04]  /*21ca0*/  LDGSTS.E [R134+0x501e8], desc[UR22][R154.64], !P4 ;  /* 0x501e80009a867fae */ /* 0x000fe8000e1a1016 */
[----:B------:R2:W-:Y:S04]  /*21cb0*/  LDGSTS.E [R134+0x501ec], desc[UR22][R152.64], !P3 ;  /* 0x501ec00098867fae */ /* 0x0005e8000d9a1016 */
[----:B------:R-:W5:Y:S01]  /*21cc0*/  LDL.LU.64 R222, [R1+0x430] ;  /* 0x0004300001de7983 */ /* 0x000f620000300a00 */
[----:B-1----:R-:W-:-:S03]  /*21cd0*/  VIADD R148, R148, 0xfffffd82 ;  /* 0xfffffd8294947836 */ /* 0x002fc60000000000 */
[----:B------:R4:W-:Y:S01]  /*21ce0*/  LDGSTS.E [R134+0x501f0], desc[UR22][R150.64], !P2 ;  /* 0x501f000096867fae */ /* 0x0009e2000d1a1016 */
[----:B---3--:R-:W-:Y:S02]  /*21cf0*/  IADD3 R135, PT, PT, R135, -0x27f, RZ ;  /* 0xfffffd8187877810 */ /* 0x008fe40007ffe0ff */
[----:B------:R-:W-:Y:S02]  /*21d00*/  ISETP.GE.U32.AND P3, PT, R148, 0x7ffffd03, PT ;  /* 0x7ffffd039400780c */ /* 0x000fe40003f66070 */
[----:B------:R-:W-:Y:S01]  /*21d10*/  ISETP.GE.U32.AND P2, PT, R135, 0x7ffffd02, PT ;  /* 0x7ffffd028700780c */ /* 0x000fe20003f46070 */
[----:B------:R-:W-:Y:S01]  /*21d20*/  VIADD R135, R149, 0xfffffd80 ;  /* 0xfffffd8095877836 */ /* 0x000fe20000000000 */
[----:B--2---:R-:W-:-:S05]  /*21d30*/  IADD3 R152, P4, PT, R228, R2, RZ ;  /* 0x00000002e4987210 */ /* 0x004fca0007f9e0ff */
[----:B------:R-:W-:-:S05]  /*21d40*/  IMAD.X R153, R229, 0x1, R0, P4 ;  /* 0x00000001e5997824 */ /* 0x000fca00020e0600 */
[----:B------:R-:W-:Y:S01]  /*21d50*/  STL.64 [R1+0x390], R152 ;  /* 0x0003909801007387 */ /* 0x000fe20000100a00 */
[----:B----4-:R-:W-:-:S03]  /*21d60*/  IADD3 R150, P5, PT, R232, R2, RZ ;  /* 0x00000002e8967210 */ /* 0x010fc60007fbe0ff */
[----:B------:R-:W2:Y:S02]  /*21d70*/  LDL.LU.64 R226, [R1+0x3d8] ;  /* 0x0003d80001e27983 */ /* 0x000ea40000300a00 */
[--C-:B------:R-:W-:Y:S01]  /*21d80*/  IMAD.X R151, R233, 0x1, R0.reuse, P5 ;  /* 0x00000001e9977824 */ /* 0x100fe200028e0600 */
[----:B------:R-:W-:Y:S01]  /*21d90*/  IADD3 R148, P5, PT, R234, R2, RZ ;  /* 0x00000002ea947210 */ /* 0x000fe20007fbe0ff */
[----:B------:R-:W-:Y:S04]  /*21da0*/  LDGSTS.E [R134+0x501f4], desc[UR22][R152.64], !P3 ;  /* 0x501f400098867fae */ /* 0x000fe8000d9a1016 */
[----:B------:R-:W-:Y:S01]  /*21db0*/  STL.64 [R1+0x3a0], R150 ;  /* 0x0003a09601007387 */ /* 0x000fe20000100a00 */
[----:B------:R-:W-:-:S03]  /*21dc0*/  IMAD.X R149, R235, 0x1, R0, P5 ;  /* 0x00000001eb957824 */ /* 0x000fc600028e0600 */
[----:B------:R-:W3:Y:S04]  /*21dd0*/  LDL.LU.64 R210, [R1+0x3c8] ;  /* 0x0003c80001d27983 */ /* 0x000ee80000300a00 */
[----:B------:R5:W-:Y:S04]  /*21de0*/  STL.64 [R1+0x3b0], R148 ;  /* 0x0003b09401007387 */ /* 0x000be80000100a00 */
[----:B------:R-:W4:Y:S04]  /*21df0*/  LDL.LU.64 R228, [R1+0x398] ;  /* 0x0003980001e47983 */ /* 0x000f280000300a00 */
[----:B------:R-:W4:Y:S04]  /*21e00*/  LDL.LU.64 R232, [R1+0x320] ;  /* 0x0003200001e87983 */ /* 0x000f280000300a00 */
[----:B------:R-:W4:Y:S04]  /*21e10*/  LDL.LU.64 R214, [R1+0x248] ;  /* 0x0002480001d67983 */ /* 0x000f280000300a00 */
[----:B------:R-:W4:Y:S04]  /*21e20*/  LDL.LU.64 R216, [R1+0x1e0] ;  /* 0x0001e00001d87983 */ /* 0x000f280000300a00 */
[----:B------:R-:W4:Y:S01]  /*21e30*/  LDL.LU.64 R234, [R1+0x190] ;  /* 0x0001900001ea7983 */ /* 0x000f220000300a00 */
[----:B------:R-:W-:-:S02]  /*21e40*/  ISETP.GE.U32.AND P4, PT, R135, 0x7ffffd01, PT ;  /* 0x7ffffd018700780c */ /* 0x000fc40003f86070 */
[----:B------:R-:W-:Y:S01]  /*21e50*/  ISETP.GE.AND P3, PT, R132, R145, PT ;  /* 0x000000918400720c */ /* 0x000fe20003f66270 */
[----:B------:R-:W-:Y:S01]  /*21e60*/  LDGSTS.E [R134+0x501f8], desc[UR22][R150.64], !P2 ;  /* 0x501f800096867fae */ /* 0x000fe2000d1a1016 */
[----:B------:R-:W-:-:S09]  /*21e70*/  ISETP.GT.AND P2, PT, R252, 0x27f, PT ;  /* 0x0000027ffc00780c */ /* 0x000fd20003f44270 */
[----:B------:R1:W-:Y:S01]  /*21e80*/  LDGSTS.E [R134+0x501fc], desc[UR22][R148.64], !P4 ;  /* 0x501fc00094867fae */ /* 0x0003e2000e1a1016 */
[----:B------:R-:W-:-:S03]  /*21e90*/  SHF.R.S32.HI R135, RZ, 0x1f, R144 ;  /* 0x0000001fff877819 */ /* 0x000fc60000011490 */
[----:B------:R-:W0:Y:S01]  /*21ea0*/  LDGDEPBAR ;  /* 0x00000000000079af */ /* 0x000e220000000000 */
[----:B-1----:R-:W-:-:S04]  /*21eb0*/  SEL R134, RZ, 0x4, P3 ;  /* 0x00000004ff867807 */ /* 0x002fc80001800000 */
[----:B------:R-:W-:-:S04]  /*21ec0*/  SEL R134, R134, RZ, P2 ;  /* 0x000000ff86867207 */ /* 0x000fc80001000000 */
[----:B------:R-:W-:Y:S01]  /*21ed0*/  ISETP.NE.U32.AND P2, PT, R134, RZ, PT ;  /* 0x000000ff8600720c */ /* 0x000fe20003f45070 */
[C---:B------:R-:W-:Y:S01]  /*21ee0*/  IMAD.SHL.U32 R134, R144.reuse, 0x4, RZ ;  /* 0x0000000490867824 */ /* 0x040fe200078e00ff */
[----:B------:R-:W-:-:S04]  /*21ef0*/  SHF.L.U64.HI R135, R144, 0x2, R135 ;  /* 0x0000000290877819 */ /* 0x000fc80000010287 */
[----:B-----5:R-:W-:-:S04]  /*21f00*/  IADD3 R148, P3, PT, R208, R134, RZ ;  /* 0x00000086d0947210 */ /* 0x020fc80007f7e0ff */
[----:B------:R-:W-:Y:S02]  /*21f10*/  IADD3.X R149, PT, PT, R209, R135, RZ, P3, !PT ;  /* 0x00000087d1957210 */ /* 0x000fe40001ffe4ff */
[----:B------:R-:W-:-:S03]  /*21f20*/  IADD3 R150, P3, PT, R220, R134, RZ ;  /* 0x00000086dc967210 */ /* 0x000fc60007f7e0ff */
[----:B------:R1:W-:Y:S02]  /*21f30*/  STL.64 [R1+0x3a8], R148 ;  /* 0x0003a89401007387 */ /* 0x0003e40000100a00 */
[----:B------:R-:W-:Y:S02]  /*21f40*/  IMAD.X R151, R221, 0x1, R135, P3 ;  /* 0x00000001dd977824 */ /* 0x000fe400018e0687 */
[----:B------:R1:W-:Y:S04]  /*21f50*/  LDGSTS.E [R143+0x40000], desc[UR22][R148.64], P2 ;  /* 0x40000000948f7fae */ /* 0x0003e800091a1016 */
[----:B------:R-:W5:Y:S01]  /*21f60*/  LDL.LU.64 R220, [R1+0x138] ;  /* 0x0001380001dc7983 */ /* 0x000f620000300a00 */
[----:B-1----:R-:W-:-:S03]  /*21f70*/  IADD3 R148, P3, PT, R222, R134, RZ ;  /* 0x00000086de947210 */ /* 0x002fc60007f7e0ff */
[----:B------:R3:W-:Y:S02]  /*21f80*/  STL.64 [R1+0x410], R150 ;  /* 0x0004109601007387 */ /* 0x0007e40000100a00 */
[----:B------:R-:W-:Y:S02]  /*21f90*/  IMAD.X R149, R223, 0x1, R135, P3 ;  /* 0x00000001df957824 */ /* 0x000fe400018e0687 */
[----:B------:R3:W-:Y:S04]  /*21fa0*/  LDGSTS.E [R143+0x40400], desc[UR22][R150.64], P2 ;  /* 0x40400000968f7fae */ /* 0x0007e800091a1016 */
[----:B------:R-:W5:Y:S04]  /*21fb0*/  LDL.LU.64 R222, [R1+0xe8] ;  /* 0x0000e80001de7983 */ /* 0x000f680000300a00 */
[----:B------:R4:W-:Y:S04]  /*21fc0*/  STL.64 [R1+0x470], R148 ;  /* 0x0004709401007387 */ /* 0x0009e80000100a00 */
[----:B------:R4:W-:Y:S01]  /*21fd0*/  LDGSTS.E [R143+0x40800], desc[UR22][R148.64], P2 ;  /* 0x40800000948f7fae */ /* 0x0009e200091a1016 */
[----:B--2---:R-:W-:-:S05]  /*21fe0*/  IADD3 R144, P3, PT, R226, R134, RZ ;  /* 0x00000086e2907210 */ /* 0x004fca0007f7e0ff */
[----:B------:R-:W-:Y:S02]  /*21ff0*/  IMAD.X R145, R227, 0x1, R135, P3 ;  /* 0x00000001e3917824 */ /* 0x000fe400018e0687 */
[----:B------:R-:W2:Y:S01]  /*22000*/  LDL.LU.64 R226, [R1+0x90] ;  /* 0x0000900001e27983 */ /* 0x000ea20000300a00 */
[----:B---3--:R-:W-:-:S03]  /*22010*/  IADD3 R150, P3, PT, R210, R134, RZ ;  /* 0x00000086d2967210 */ /* 0x008fc60007f7e0ff */
[----:B------:R1:W-:Y:S02]  /*22020*/  LDGSTS.E [R143+0x40c00], desc[UR22][R144.64], P2 ;  /* 0x40c00000908f7fae */ /* 0x0003e400091a1016 */
[--C-:B------:R-:W-:Y:S01]  /*22030*/  IMAD.X R151, R211, 0x1, R135.reuse, P3 ;  /* 0x00000001d3977824 */ /* 0x100fe200018e0687 */
[-C--:B----4-:R-:W-:Y:S01]  /*22040*/  IADD3 R148, P3, PT, R228, R134.reuse, RZ ;  /* 0x00000086e4947210 */ /* 0x090fe20007f7e0ff */
[----:B------:R1:W-:Y:S04]  /*22050*/  STL.64 [R1+0x4b0], R144 ;  /* 0x0004b09001007387 */ /* 0x0003e80000100a00 */
[----:B------:R-:W-:Y:S01]  /*22060*/  IMAD.X R149, R229, 0x1, R135, P3 ;  /* 0x00000001e5957824 */ /* 0x000fe200018e0687 */
[----:B------:R3:W-:Y:S04]  /*22070*/  LDGSTS.E [R143+0x41000], desc[UR22][R150.64], P2 ;  /* 0x41000000968f7fae */ /* 0x0007e800091a1016 */
[----:B------:R-:W4:Y:S01]  /*22080*/  LDL.LU.64 R228, [R1+0x58] ;  /* 0x0000580001e47983 */ /* 0x000f220000300a00 */
[----:B-1----:R-:W-:-:S03]  /*22090*/  IADD3 R144, P3, PT, R232, R134, RZ ;  /* 0x00000086e8907210 */ /* 0x002fc60007f7e0ff */
[----:B------:R3:W-:Y:S01]  /*220a0*/  STL.64 [R1+0x4f0], R150 ;  /* 0x0004f09601007387 */ /* 0x0007e20000100a00 */
[----:B------:R-:W-:-:S03]  /*220b0*/  IADD3.X R145, PT, PT, R233, R135, RZ, P3, !PT ;  /* 0x00000087e9917210 */ /* 0x000fc60001ffe4ff */
[----:B------:R1:W-:Y:S04]  /*220c0*/  STL.64 [R1+0x5e8], R148 ;  /* 0x0005e89401007387 */ /* 0x0003e80000100a00 */
[----:B------:R-:W4:Y:S01]  /*220d0*/  LDL.LU.64 R232, [R1+0x20] ;  /* 0x0000200001e87983 */ /* 0x000f220000300a00 */
[----:B---3--:R-:W-:-:S03]  /*220e0*/  IADD3 R150, P3, PT, R214, R134, RZ ;  /* 0x00000086d6967210 */ /* 0x008fc60007f7e0ff */
[----:B------:R1:W-:Y:S02]  /*220f0*/  LDGSTS.E [R143+0x41400], desc[UR22][R148.64], P2 ;  /* 0x41400000948f7fae */ /* 0x0003e400091a1016 */
[----:B------:R-:W-:Y:S02]  /*22100*/  IMAD.X R151, R215, 0x1, R135, P3 ;  /* 0x00000001d7977824 */ /* 0x000fe400018e0687 */
[----:B------:R3:W-:Y:S04]  /*22110*/  STL.64 [R1+0x610], R144 ;  /* 0x0006109001007387 */ /* 0x0007e80000100a00 */
[----:B------:R3:W-:Y:S01]  /*22120*/  LDGSTS.E [R143+0x41800], desc[UR22][R144.64], P2 ;  /* 0x41800000908f7fae */ /* 0x0007e200091a1016 */
[----:B-1----:R-:W-:-:S03]  /*22130*/  IADD3 R148, P3, PT, R216, R134, RZ ;  /* 0x00000086d8947210 */ /* 0x002fc60007f7e0ff */
[----:B------:R5:W-:Y:S02]  /*22140*/  STL.64 [R1+0x650], R150 ;  /* 0x0006509601007387 */ /* 0x000be40000100a00 */
[----:B------:R-:W-:Y:S02]  /*22150*/  IMAD.X R149, R217, 0x1, R135, P3 ;  /* 0x00000001d9957824 */ /* 0x000fe400018e0687 */
[----:B------:R-:W4:Y:S01]  /*22160*/  LDL.LU.64 R208, [R1+0x578] ;  /* 0x0005780001d07983 */ /* 0x000f220000300a00 */
[----:B---3--:R-:W-:-:S03]  /*22170*/  IADD3 R144, P3, PT, R234, R134, RZ ;  /* 0x00000086ea907210 */ /* 0x008fc60007f7e0ff */
[----:B------:R1:W-:Y:S02]  /*22180*/  STL.64 [R1+0x678], R148 ;  /* 0x0006789401007387 */ /* 0x0003e40000100a00 */
[----:B------:R-:W-:Y:S02]  /*22190*/  IMAD.X R145, R235, 0x1, R135, P3 ;  /* 0x00000001eb917824 */ /* 0x000fe400018e0687 */
[----:B------:R5:W-:Y:S04]  /*221a0*/  LDGSTS.E [R143+0x41c00], desc[UR22][R150.64], P2 ;  /* 0x41c00000968f7fae */ /* 0x000be800091a1016 */
[----:B------:R2:W-:Y:S04]  /*221b0*/  STL.64 [R1+0x6c0], R144 ;  /* 0x0006c09001007387 */ /* 0x0005e80000100a00 */
[----:B------:R-:W3:Y:S04]  /*221c0*/  LDL.LU.64 R216, [R1+0x478] ;  /* 0x0004780001d87983 */ /* 0x000ee80000300a00 */
[----:B------:R-:W3:Y:S04]  /*221d0*/  LDL.LU.64 R234, [R1+0x448] ;  /* 0x0004480001ea7983 */ /* 0x000ee80000300a00 */
[----:B------:R1:W-:Y:S01]  /*221e0*/  LDGSTS.E [R143+0x42000], desc[UR22][R148.64], P2 ;  /* 0x42000000948f7fae */ /* 0x0003e200091a1016 */
[----:B-----5:R-:W-:-:S03]  /*221f0*/  IADD3 R150, P3, PT, R220, R134, RZ ;  /* 0x00000086dc967210 */ /* 0x020fc60007f7e0ff */
[----:B------:R2:W-:Y:S02]  /*22200*/  LDGSTS.E [R143+0x42400], desc[UR22][R144.64], P2 ;  /* 0x42400000908f7fae */ /* 0x0005e400091a1016 */
[----:B------:R-:W-:-:S05]  /*22210*/  IMAD.X R151, R221, 0x1, R135, P3 ;  /* 0x00000001dd977824 */ /* 0x000fca00018e0687 */
[----:B------:R4:W-:Y:S01]  /*22220*/  LDGSTS.E [R143+0x42800], desc[UR22][R150.64], P2 ;  /* 0x42800000968f7fae */ /* 0x0009e200091a1016 */
[----:B-1----:R-:W-:-:S05]  /*22230*/  IADD3 R148, P3, PT, R222, R134, RZ ;  /* 0x00000086de947210 */ /* 0x002fca0007f7e0ff */
[----:B------:R-:W-:Y:S02]  /*22240*/  IMAD.X R149, R223, 0x1, R135, P3 ;  /* 0x00000001df957824 */ /* 0x000fe400018e0687 */
[----:B------:R-:W5:Y:S04]  /*22250*/  LDL.LU.64 R222, [R1+0x3f0] ;  /* 0x0003f00001de7983 */ /* 0x000f680000300a00 */
[----:B------:R4:W-:Y:S04]  /*22260*/  STL.64 [R1+0x700], R150 ;  /* 0x0007009601007387 */ /* 0x0009e80000100a00 */
[----:B------:R1:W-:Y:S04]  /*22270*/  STL.64 [R1+0x728], R148 ;  /* 0x0007289401007387 */ /* 0x0003e80000100a00 */
[----:B------:R-:W5:Y:S04]  /*22280*/  LDL.LU.64 R210, [R1+0x3e8] ;  /* 0x0003e80001d27983 */ /* 0x000f680000300a00 */
[----:B------:R1:W-:Y:S01]  /*22290*/  LDGSTS.E [R143+0x42c00], desc[UR22][R148.64], P2 ;  /* 0x42c00000948f7fae */ /* 0x0003e200091a1016 */
[----:B--2---:R-:W-:-:S04]  /*222a0*/  IADD3 R144, P3, PT, R226, R134, RZ ;  /* 0x00000086e2907210 */ /* 0x004fc80007f7e0ff */
[----:B------:R-:W-:-:S05]  /*222b0*/  IADD3.X R145, PT, PT, R227, R135, RZ, P3, !PT ;  /* 0x00000087e3917210 */ /* 0x000fca0001ffe4ff */
[----:B------:R2:W-:Y:S04]  /*222c0*/  STL.64 [R1+0x758], R144 ;  /* 0x0007589001007387 */ /* 0x0005e80000100a00 */
[----:B------:R-:W5:Y:S04]  /*222d0*/  LDL.LU.64 R226, [R1+0x388] ;  /* 0x0003880001e27983 */ /* 0x000f680000300a00 */
[----:B------:R2:W-:Y:S01]  /*222e0*/  LDGSTS.E [R143+0x43000], desc[UR22][R144.64], P2 ;  /* 0x43000000908f7fae */ /* 0x0005e200091a1016 */
[----:B----4-:R-:W-:-:S05]  /*222f0*/  IADD3 R150, P3, PT, R228, R134, RZ ;  /* 0x00000086e4967210 */ /* 0x010fca0007f7e0ff */
[----:B------:R-:W-:Y:S02]  /*22300*/  IMAD.X R151, R229, 0x1, R135, P3 ;  /* 0x00000001e5977824 */ /* 0x000fe400018e0687 */
[----:B------:R-:W4:Y:S01]  /*22310*/  LDL.LU.64 R228, [R1+0x318] ;  /* 0x0003180001e47983 */ /* 0x000f220000300a00 */
[----:B-1----:R-:W-:-:S03]  /*22320*/  IADD3 R148, P3, PT, R232, R134, RZ ;  /* 0x00000086e8947210 */ /* 0x002fc60007f7e0ff */
[----:B------:R-:W-:Y:S02]  /*22330*/  STL.64 [R1+0x778], R150 ;  /* 0x0007789601007387 */ /* 0x000fe40000100a00 */
[--C-:B------:R-:W-:Y:S01]  /*22340*/  IMAD.X R149, R233, 0x1, R135.reuse, P3 ;  /* 0x00000001e9957824 */ /* 0x100fe200018e0687 */
[----:B--2---:R-:W-:Y:S01]  /*22350*/  IADD3 R144, P3, PT, R246, R134, RZ ;  /* 0x00000086f6907210 */ /* 0x004fe20007f7e0ff */
[----:B------:R-:W-:Y:S04]  /*22360*/  LDGSTS.E [R143+0x43400], desc[UR22][R150.64], P2 ;  /* 0x43400000968f7fae */ /* 0x000fe800091a1016 */
[----:B------:R-:W-:Y:S01]  /*22370*/  STL.64 [R1+0x788], R148 ;  /* 0x0007889401007387 */ /* 0x000fe20000100a00 */
[----:B------:R-:W-:-:S03]  /*22380*/  IMAD.X R145, R247, 0x1, R135, P3 ;  /* 0x00000001f7917824 */ /* 0x000fc600018e0687 */
[----:B------:R-:W2:Y:S04]  /*22390*/  LDL.LU.64 R214, [R1+0x230] ;  /* 0x0002300001d67983 */ /* 0x000ea80000300a00 */
[----:B------:R1:W-:Y:S04]  /*223a0*/  STL.64 [R1+0x798], R144 ;  /* 0x0007989001007387 */ /* 0x0003e80000100a00 */
[----:B------:R-:W2:Y:S04]  /*223b0*/  LDL.LU.64 R220, [R1+0x1d0] ;  /* 0x0001d00001dc7983 */ /* 0x000ea80000300a00 */
[----:B------:R-:W-:Y:S04]  /*223c0*/  LDGSTS.E [R143+0x43800], desc[UR22][R148.64], P2 ;  /* 0x43800000948f7fae */ /* 0x000fe800091a1016 */
[----:B------:R1:W-:Y:S04]  /*223d0*/  LDGSTS.E [R143+0x43c00], desc[UR22][R144.64], P2 ;  /* 0x43c00000908f7fae */ /* 0x0003e800091a1016 */
[----:B------:R-:W2:Y:S01]  /*223e0*/  LDL.LU.64 R232, [R1+0x180] ;  /* 0x0001800001e87983 */ /* 0x000ea20000300a00 */
[----:B-1----:R-:W-:-:S05]  /*223f0*/  IADD3 R144, P3, PT, R208, R134, RZ ;  /* 0x00000086d0907210 */ /* 0x002fca0007f7e0ff */
[----:B------:R-:W-:Y:S01]  /*22400*/  IMAD.X R145, R209, 0x1, R135, P3 ;  /* 0x00000001d1917824 */ /* 0x000fe200018e0687 */
[----:B---3--:R-:W-:-:S04]  /*22410*/  IADD3 R150, P3, PT, R216, R134, RZ ;  /* 0x00000086d8967210 */ /* 0x008fc80007f7e0ff */
[----:B------:R5:W-:Y:S01]  /*22420*/  STL.64 [R1+0x368], R144 ;  /* 0x0003689001007387 */ /* 0x000be20000100a00 */
[----:B------:R-:W-:Y:S01]  /*22430*/  IMAD.X R151, R217, 0x1, R135, P3 ;  /* 0x00000001d9977824 */ /* 0x000fe200018e0687 */
[-C--:B------:R-:W-:Y:S02]  /*22440*/  IADD3 R148, P3, PT, R234, R134.reuse, RZ ;  /* 0x00000086ea947210 */ /* 0x080fe40007f7e0ff */
[----:B------:R-:W3:Y:S02]  /*22450*/  LDL.LU.64 R216, [R1+0x130] ;  /* 0x0001300001d87983 */ /* 0x000ee40000300a00 */
[----:B------:R-:W-:Y:S02]  /*22460*/  IADD3.X R149, PT, PT, R235, R135, RZ, P3, !PT ;  /* 0x00000087eb957210 */ /* 0x000fe40001ffe4ff */
[----:B------:R1:W-:Y:S04]  /*22470*/  STL.64 [R1+0x3d8], R150 ;  /* 0x0003d89601007387 */ /* 0x0003e80000100a00 */
[----:B------:R-:W3:Y:S04]  /*22480*/  LDL.LU.64 R234, [R1+0xe0] ;  /* 0x0000e00001ea7983 */ /* 0x000ee80000300a00 */
[----:B------:R5:W-:Y:S04]  /*22490*/  LDGSTS.E [R136+0x40080], desc[UR22][R144.64], P2 ;  /* 0x4008000090887fae */ /* 0x000be800091a1016 */
[----:B------:R1:W-:Y:S04]  /*224a0*/  LDGSTS.E [R136+0x40480], desc[UR22][R150.64], P2 ;  /* 0x4048000096887fae */ /* 0x0003e800091a1016 */
[----:B------:R1:W-:Y:S01]  /*224b0*/  STL.64 [R1+0x430], R148 ;  /* 0x0004309401007387 */ /* 0x0003e20000100a00 */
[----:B-----5:R-:W-:-:S03]  /*224c0*/  IADD3 R144, P3, PT, R222, R134, RZ ;  /* 0x00000086de907210 */ /* 0x020fc60007f7e0ff */
[----:B------:R5:W-:Y:S02]  /*224d0*/  LDGSTS.E [R136+0x40880], desc[UR22][R148.64], P2 ;  /* 0x4088000094887fae */ /* 0x000be400091a1016 */
[--C-:B------:R-:W-:Y:S01]  /*224e0*/  IMAD.X R145, R223, 0x1, R135.reuse, P3 ;  /* 0x00000001df917824 */ /* 0x100fe200018e0687 */
[-C--:B-1----:R-:W-:Y:S01]  /*224f0*/  IADD3 R150, P3, PT, R210, R134.reuse, RZ ;  /* 0x00000086d2967210 */ /* 0x082fe20007f7e0ff */
[----:B------:R-:W3:Y:S04]  /*22500*/  LDL.LU.64 R222, [R1+0x88] ;  /* 0x0000880001de7983 */ /* 0x000ee80000300a00 */
[----:B------:R-:W-:Y:S01]  /*22510*/  IMAD.X R151, R211, 0x1, R135, P3 ;  /* 0x00000001d3977824 */ /* 0x000fe200018e0687 */
[----:B------:R4:W-:Y:S04]  /*22520*/  STL.64 [R1+0x478], R144 ;  /* 0x0004789001007387 */ /* 0x0009e80000100a00 */
[----:B------:R4:W-:Y:S04]  /*22530*/  LDGSTS.E [R136+0x40c80], desc[UR22][R144.64], P2 ;  /* 0x40c8000090887fae */ /* 0x0009e800091a1016 */
[----:B------:R2:W-:Y:S01]  /*22540*/  LDGSTS.E [R136+0x41080], desc[UR22][R150.64], P2 ;  /* 0x4108000096887fae */ /* 0x0005e200091a1016 */
[----:B-----5:R-:W-:-:S05]  /*22550*/  IADD3 R148, P3, PT, R226, R134, RZ ;  /* 0x00000086e2947210 */ /* 0x020fca0007f7e0ff */
[----:B------:R-:W-:Y:S02]  /*22560*/  IMAD.X R149, R227, 0x1, R135, P3 ;  /* 0x00000001e3957824 */ /* 0x000fe400018e0687 */
[----:B------:R-:W5:Y:S04]  /*22570*/  LDL.LU.64 R226, [R1+0x50] ;  /* 0x0000500001e27983 */ /* 0x000f680000300a00 */
[----:B------:R2:W-:Y:S01]  /*22580*/  STL.64 [R1+0x4b8], R150 ;  /* 0x0004b89601007387 */ /* 0x0005e20000100a00 */
[----:B----4-:R-:W-:-:S03]  /*22590*/  IADD3 R144, P3, PT, R228, R134, RZ ;  /* 0x00000086e4907210 */ /* 0x010fc60007f7e0ff */
[----:B------:R1:W-:Y:S02]  /*225a0*/  STL.64 [R1+0x500], R148 ;  /* 0x0005009401007387 */ /* 0x0003e40000100a00 */
[----:B------:R-:W-:Y:S02]  /*225b0*/  IMAD.X R145, R229, 0x1, R135, P3 ;  /* 0x00000001e5917824 */ /* 0x000fe400018e0687 */
[----:B------:R1:W-:Y:S04]  /*225c0*/  LDGSTS.E [R136+0x41480], desc[UR22][R148.64], P2 ;  /* 0x4148000094887fae */ /* 0x0003e800091a1016 */
[----:B------:R-:W4:Y:S01]  /*225d0*/  LDL.LU.64 R228, [R1+0x18] ;  /* 0x0000180001e47983 */ /* 0x000f220000300a00 */
[----:B--2---:R-:W-:-:S03]  /*225e0*/  IADD3 R150, P3, PT, R214, R134, RZ ;  /* 0x00000086d6967210 */ /* 0x004fc60007f7e0ff */
[----:B------:R2:W-:Y:S02]  /*225f0*/  LDGSTS.E [R136+0x41880], desc[UR22][R144.64], P2 ;  /* 0x4188000090887fae */ /* 0x0005e400091a1016 */
[----:B------:R-:W-:Y:S01]  /*22600*/  IMAD.X R151, R215, 0x1, R135, P3 ;  /* 0x00000001d7977824 */ /* 0x000fe200018e0687 */
[-C--:B-1----:R-:W-:Y:S01]  /*22610*/  IADD3 R148, P3, PT, R220, R134.reuse, RZ ;  /* 0x00000086dc947210 */ /* 0x082fe20007f7e0ff */
[----:B------:R2:W-:Y:S03]  /*22620*/  STL.64 [R1+0x560], R144 ;  /* 0x0005609001007387 */ /* 0x0005e60000100a00 */
[----:B------:R-:W-:Y:S01]  /*22630*/  IADD3.X R149, PT, PT, R221, R135, RZ, P3, !PT ;  /* 0x00000087dd957210 */ /* 0x000fe20001ffe4ff */
[----:B------:R3:W-:Y:S04]  /*22640*/  STL.64 [R1+0x608], R150 ;  /* 0x0006089601007387 */ /* 0x0007e80000100a00 */
[----:B------:R-:W4:Y:S01]  /*22650*/  LDL.LU.64 R208, [R1+0x5c8] ;  /* 0x0005c80001d07983 */ /* 0x000f220000300a00 */
[----:B--2---:R-:W-:-:S03]  /*22660*/  IADD3 R144, P3, PT, R232, R134, RZ ;  /* 0x00000086e8907210 */ /* 0x004fc60007f7e0ff */
[----:B------:R1:W-:Y:S02]  /*22670*/  STL.64 [R1+0x648], R148 ;  /* 0x0006489401007387 */ /* 0x0003e40000100a00 */
[----:B------:R-:W-:Y:S02]  /*22680*/  IMAD.X R145, R233, 0x1, R135, P3 ;  /* 0x00000001e9917824 */ /* 0x000fe400018e0687 */
[----:B------:R3:W-:Y:S04]  /*22690*/  LDGSTS.E [R136+0x41c80], desc[UR22][R150.64], P2 ;  /* 0x41c8000096887fae */ /* 0x0007e800091a1016 */
[----:B------:R2:W-:Y:S04]  /*226a0*/  STL.64 [R1+0x670], R144 ;  /* 0x0006709001007387 */ /* 0x0005e80000100a00 */
[----:B------:R-:W4:Y:S04]  /*226b0*/  LDL.LU.64 R220, [R1+0x568] ;  /* 0x0005680001dc7983 */ /* 0x000f280000300a00 */
[----:B------:R1:W-:Y:S01]  /*226c0*/  LDGSTS.E [R136+0x42080], desc[UR22][R148.64], P2 ;  /* 0x4208000094887fae */ /* 0x0003e200091a1016 */
[----:B---3--:R-:W-:-:S03]  /*226d0*/  IADD3 R150, P3, PT, R216, R134, RZ ;  /* 0x00000086d8967210 */ /* 0x008fc60007f7e0ff */
[----:B------:R-:W3:Y:S02]  /*226e0*/  LDL.LU.64 R232, [R1+0x460] ;  /* 0x0004600001e87983 */ /* 0x000ee40000300a00 */
[----:B------:R-:W-:Y:S02]  /*226f0*/  IMAD.X R151, R217, 0x1, R135, P3 ;  /* 0x00000001d9977824 */ /* 0x000fe400018e0687 */
[----:B------:R2:W-:Y:S01]  /*22700*/  LDGSTS.E [R136+0x42480], desc[UR22][R144.64], P2 ;  /* 0x4248000090887fae */ /* 0x0005e200091a1016 */
[----:B-1----:R-:W-:-:S03]  /*22710*/  IADD3 R148, P3, PT, R234, R134, RZ ;  /* 0x00000086ea947210 */ /* 0x002fc60007f7e0ff */
[----:B------:R5:W-:Y:S02]  /*22720*/  LDGSTS.E [R136+0x42880], desc[UR22][R150.64], P2 ;  /* 0x4288000096887fae */ /* 0x000be400091a1016 */
[----:B------:R-:W-:Y:S02]  /*22730*/  IMAD.X R149, R235, 0x1, R135, P3 ;  /* 0x00000001eb957824 */ /* 0x000fe400018e0687 */
[----:B------:R-:W3:Y:S04]  /*22740*/  LDL.LU.64 R234, [R1+0x408] ;  /* 0x0004080001ea7983 */ /* 0x000ee80000300a00 */
[----:B------:R5:W-:Y:S04]  /*22750*/  STL.64 [R1+0x6b8], R150 ;  /* 0x0006b89601007387 */ /* 0x000be80000100a00 */
[----:B------:R4:W-:Y:S04]  /*22760*/  STL.64 [R1+0x6f0], R148 ;  /* 0x0006f09401007387 */ /* 0x0009e80000100a00 */
[----:B------:R-:W3:Y:S01]  /*22770*/  LDL.LU.64 R210, [R1+0x3f8] ;  /* 0x0003f80001d27983 */ /* 0x000ee20000300a00 */
[----:B--2---:R-:W-:-:S03]  /*22780*/  IADD3 R144, P3, PT, R222, R134, RZ ;  /* 0x00000086de907210 */ /* 0x004fc60007f7e0ff */
[----:B------:R4:W-:Y:S02]  /*22790*/  LDGSTS.E [R136+0x42c80], desc[UR22][R148.64], P2 ;  /* 0x42c8000094887fae */ /* 0x0009e400091a1016 */
[----:B------:R-:W-:-:S05]  /*227a0*/  IMAD.X R145, R223, 0x1, R135, P3 ;  /* 0x00000001df917824 */ /* 0x000fca00018e0687 */
[----:B------:R1:W-:Y:S04]  /*227b0*/  STL.64 [R1+0x720], R144 ;  /* 0x0007209001007387 */ /* 0x0003e80000100a00 */
[----:B------:R-:W2:Y:S04]  /*227c0*/  LDL.LU.64 R222, [R1+0x3b8] ;  /* 0x0003b80001de7983 */ /* 0x000ea80000300a00 */
[----:B------:R1:W-:Y:S01]  /*227d0*/  LDGSTS.E [R136+0x43080], desc[UR22][R144.64], P2 ;  /* 0x4308000090887fae */ /* 0x0003e200091a1016 */
[----:B-----5:R-:W-:-:S05]  /*227e0*/  IADD3 R150, P3, PT, R226, R134, RZ ;  /* 0x00000086e2967210 */ /* 0x020fca0007f7e0ff */
[----:B------:R-:W-:Y:S02]  /*227f0*/  IMAD.X R151, R227, 0x1, R135, P3 ;  /* 0x00000001e3977824 */ /* 0x000fe400018e0687 */
[----:B------:R-:W5:Y:S04]  /*22800*/  LDL.LU.64 R226, [R1+0x2f8] ;  /* 0x0002f80001e27983 */ /* 0x000f680000300a00 */
[----:B------:R-:W-:Y:S04]  /*22810*/  STL.64 [R1+0x750], R150 ;  /* 0x0007509601007387 */ /* 0x000fe80000100a00 */
[----:B------:R-:W-:Y:S01]  /*22820*/  LDGSTS.E [R136+0x43480], desc[UR22][R150.64], P2 ;  /* 0x4348000096887fae */ /* 0x000fe200091a1016 */
[----:B----4-:R-:W-:-:S04]  /*22830*/  IADD3 R148, P3, PT, R228, R134, RZ ;  /* 0x00000086e4947210 */ /* 0x010fc80007f7e0ff */
[----:B------:R-:W-:Y:S02]  /*22840*/  IADD3.X R149, PT, PT, R229, R135, RZ, P3, !PT ;  /* 0x00000087e5957210 */ /* 0x000fe40001ffe4ff */
[----:B-1----:R-:W-:-:S03]  /*22850*/  IADD3 R144, P3, PT, R244, R134, RZ ;  /* 0x00000086f4907210 */ /* 0x002fc60007f7e0ff */
[----:B------:R-:W-:Y:S02]  /*22860*/  STL.64 [R1+0x770], R148 ;  /* 0x0007709401007387 */ /* 0x000fe40000100a00 */
[----:B------:R-:W-:Y:S02]  /*22870*/  IMAD.X R145, R245, 0x1, R135, P3 ;  /* 0x00000001f5917824 */ /* 0x000fe400018e0687 */
[----:B------:R-:W4:Y:S04]  /*22880*/  LDL.LU.64 R214, [R1+0x220] ;  /* 0x0002200001d67983 */ /* 0x000f280000300a00 */
[----:B------:R1:W-:Y:S04]  /*22890*/  STL.64 [R1+0x780], R144 ;  /* 0x0007809001007387 */ /* 0x0003e80000100a00 */
[----:B------:R-:W4:Y:S04]  /*228a0*/  LDL.LU.64 R216, [R1+0x1c8] ;  /* 0x0001c80001d87983 */ /* 0x000f280000300a00 */
[----:B------:R-:W-:Y:S04]  /*228b0*/  LDGSTS.E [R136+0x43880], desc[UR22][R148.64], P2 ;  /* 0x4388000094887fae */ /* 0x000fe800091a1016 */
[----:B------:R1:W-:Y:S04]  /*228c0*/  LDGSTS.E [R136+0x43c80], desc[UR22][R144.64], P2 ;  /* 0x43c8000090887fae */ /* 0x0003e800091a1016 */
[----:B------:R-:W4:Y:S01]  /*228d0*/  LDL.LU.64 R228, [R1+0x170] ;  /* 0x0001700001e47983 */ /* 0x000f220000300a00 */
[----:B-1----:R-:W-:-:S05]  /*228e0*/  IADD3 R144, P3, PT, R208, R134, RZ ;  /* 0x00000086d0907210 */ /* 0x002fca0007f7e0ff */
[----:B------:R-:W-:Y:S01]  /*228f0*/  IMAD.X R145, R209, 0x1, R135, P3 ;  /* 0x00000001d1917824 */ /* 0x000fe200018e0687 */
[----:B------:R-:W-:-:S04]  /*22900*/  IADD3 R150, P3, PT, R220, R134, RZ ;  /* 0x00000086dc967210 */ /* 0x000fc80007f7e0ff */
[----:B------:R1:W-:Y:S01]  /*22910*/  STL.64 [R1+0x230], R144 ;  /* 0x0002309001007387 */ /* 0x0003e20000100a00 */
[--C-:B------:R-:W-:Y:S01]  /*22920*/  IMAD.X R151, R221, 0x1, R135.reuse, P3 ;  /* 0x00000001dd977824 */ /* 0x100fe200018e0687 */
[-C--:B---3--:R-:W-:Y:S02]  /*22930*/  IADD3 R148, P3, PT, R232, R134.reuse, RZ ;  /* 0x00000086e8947210 */ /* 0x088fe40007f7e0ff */
[----:B------:R-:W3:Y:S03]  /*22940*/  LDL.LU.64 R220, [R1+0x120] ;  /* 0x0001200001dc7983 */ /* 0x000ee60000300a00 */
[----:B------:R-:W-:Y:S01]  /*22950*/  IMAD.X R149, R233, 0x1, R135, P3 ;  /* 0x00000001e9957824 */ /* 0x000fe200018e0687 */
[----:B------:R1:W-:Y:S04]  /*22960*/  STL.64 [R1+0x398], R150 ;  /* 0x0003989601007387 */ /* 0x0003e80000100a00 */
[----:B------:R1:W-:Y:S04]  /*22970*/  LDGSTS.E [R137+0x40100], desc[UR22][R144.64], P2 ;  /* 0x4010000090897fae */ /* 0x0003e800091a1016 */
[----:B------:R-:W3:Y:S01]  /*22980*/  LDL.LU.64 R232, [R1+0xd8] ;  /* 0x0000d80001e87983 */ /* 0x000ee20000300a00 */
[----:B-1----:R-:W-:-:S03]  /*22990*/  IADD3 R144, P3, PT, R234, R134, RZ ;  /* 0x00000086ea907210 */ /* 0x002fc60007f7e0ff */
[----:B------:R2:W-:Y:S02]  /*229a0*/  STL.64 [R1+0x3f0], R148 ;  /* 0x0003f09401007387 */ /* 0x0005e40000100a00 */
[----:B------:R-:W-:Y:S02]  /*229b0*/  IMAD.X R145, R235, 0x1, R135, P3 ;  /* 0x00000001eb917824 */ /* 0x000fe400018e0687 */
[----:B------:R1:W-:Y:S04]  /*229c0*/  LDGSTS.E [R137+0x40500], desc[UR22][R150.64], P2 ;  /* 0x4050000096897fae */ /* 0x0003e800091a1016 */
[----:B------:R-:W3:Y:S04]  /*229d0*/  LDL.LU.64 R234, [R1+0x80] ;  /* 0x0000800001ea7983 */ /* 0x000ee80000300a00 */
[----:B------:R2:W-:Y:S01]  /*229e0*/  LDGSTS.E [R137+0x40900], desc[UR22][R148.64], P2 ;  /* 0x4090000094897fae */ /* 0x0005e200091a1016 */
[----:B-1----:R-:W-:-:S03]  /*229f0*/  IADD3 R150, P3, PT, R210, R134, RZ ;  /* 0x00000086d2967210 */ /* 0x002fc60007f7e0ff */
[----:B------:R5:W-:Y:S01]  /*22a00*/  STL.64 [R1+0x448], R144 ;  /* 0x0004489001007387 */ /* 0x000be20000100a00 */
[----:B------:R-:W-:-:S03]  /*22a10*/  IADD3.X R151, PT, PT, R211, R135, RZ, P3, !PT ;  /* 0x00000087d3977210 */ /* 0x000fc60001ffe4ff */
[----:B------:R5:W-:Y:S01]  /*22a20*/  LDGSTS.E [R137+0x40d00], desc[UR22][R144.64], P2 ;  /* 0x40d0000090897fae */ /* 0x000be200091a1016 */
[----:B--2---:R-:W-:-:S03]  /*22a30*/  IADD3 R148, P3, PT, R222, R134, RZ ;  /* 0x00000086de947210 */ /* 0x004fc60007f7e0ff */
[----:B------:R4:W-:Y:S02]  /*22a40*/  LDGSTS.E [R137+0x41100], desc[UR22][R150.64], P2 ;  /* 0x4110000096897fae */ /* 0x0009e400091a1016 */
[----:B------:R-:W-:Y:S02]  /*22a50*/  IMAD.X R149, R223, 0x1, R135, P3 ;  /* 0x00000001df957824 */ /* 0x000fe400018e0687 */
[----:B------:R-:W2:Y:S04]  /*22a60*/  LDL.LU.64 R222, [R1+0x48] ;  /* 0x0000480001de7983 */ /* 0x000ea80000300a00 */
[----:B------:R4:W-:Y:S04]  /*22a70*/  STL.64 [R1+0x488], R150 ;  /* 0x0004889601007387 */ /* 0x0009e80000100a00 */
[----:B------:R1:W-:Y:S04]  /*22a80*/  STL.64 [R1+0x4c8], R148 ;  /* 0x0004c89401007387 */ /* 0x0003e80000100a00 */
[----:B------:R1:W-:Y:S01]  /*22a90*/  LDGSTS.E [R137+0x41500], desc[UR22][R148.64], P2 ;  /* 0x4150000094897fae */ /* 0x0003e200091a1016 */
[----:B-----5:R-:W-:-:S05]  /*22aa0*/  IADD3 R144, P3, PT, R226, R134, RZ ;  /* 0x00000086e2907210 */ /* 0x020fca0007f7e0ff */
[----:B------:R-:W-:Y:S02]  /*22ab0*/  IMAD.X R145, R227, 0x1, R135, P3 ;  /* 0x00000001e3917824 */ /* 0x000fe400018e0687 */
[----:B------:R-:W5:Y:S04]  /*22ac0*/  LDL.LU.64 R226, [R1+0x10] ;  /* 0x0000100001e27983 */ /* 0x000f680000300a00 */
[----:B------:R1:W-:Y:S04]  /*22ad0*/  STL.64 [R1+0x508], R144 ;  /* 0x0005089001007387 */ /* 0x0003e80000100a00 */
[----:B------:R1:W-:Y:S01]  /*22ae0*/  LDGSTS.E [R137+0x41900], desc[UR22][R144.64], P2 ;  /* 0x4190000090897fae */ /* 0x0003e200091a1016 */
[----:B----4-:R-:W-:-:S05]  /*22af0*/  IADD3 R150, P3, PT, R214, R134, RZ ;  /* 0x00000086d6967210 */ /* 0x010fca0007f7e0ff */
[----:B------:R-:W-:Y:S01]  /*22b00*/  IMAD.X R151, R215, 0x1, R135, P3 ;  /* 0x00000001d7977824 */ /* 0x000fe200018e0687 */
[----:B-1----:R-:W-:-:S04]  /*22b10*/  IADD3 R148, P3, PT, R216, R134, RZ ;  /* 0x00000086d8947210 */ /* 0x002fc80007f7e0ff */
[----:B------:R3:W-:Y:S01]  /*22b20*/  LDGSTS.E [R137+0x41d00], desc[UR22][R150.64], P2 ;  /* 0x41d0000096897fae */ /* 0x0007e200091a1016 */
[----:B------:R-:W-:-:S03]  /*22b30*/  IMAD.X R149, R217, 0x1, R135, P3 ;  /* 0x00000001d9957824 */ /* 0x000fc600018e0687 */
[----:B------:R3:W-:Y:S04]  /*22b40*/  STL.64 [R1+0x548], R150 ;  /* 0x0005489601007387 */ /* 0x0007e80000100a00 */
[----:B------:R-:W4:Y:S01]  /*22b50*/  LDL.LU.64 R208, [R1+0x5e0] ;  /* 0x0005e00001d07983 */ /* 0x000f220000300a00 */
[----:B------:R-:W-:-:S03]  /*22b60*/  IADD3 R144, P3, PT, R228, R134, RZ ;  /* 0x00000086e4907210 */ /* 0x000fc60007f7e0ff */
[----:B------:R1:W-:Y:S02]  /*22b70*/  LDGSTS.E [R137+0x42100], desc[UR22][R148.64], P2 ;  /* 0x4210000094897fae */ /* 0x0003e400091a1016 */
[----:B------:R-:W-:Y:S02]  /*22b80*/  IMAD.X R145, R229, 0x1, R135, P3 ;  /* 0x00000001e5917824 */ /* 0x000fe400018e0687 */
[----:B------:R1:W-:Y:S04]  /*22b90*/  STL.64 [R1+0x5c8], R148 ;  /* 0x0005c89401007387 */ /* 0x0003e80000100a00 */
[----:B------:R1:W-:Y:S04]  /*22ba0*/  STL.64 [R1+0x640], R144 ;  /* 0x0006409001007387 */ /* 0x0003e80000100a00 */
[----:B------:R-:W4:Y:S04]  /*22bb0*/  LDL.LU.64 R216, [R1+0x5b8] ;  /* 0x0005b80001d87983 */ /* 0x000f280000300a00 */
[----:B------:R-:W4:Y:S01]  /*22bc0*/  LDL.LU.64 R228, [R1+0x468] ;  /* 0x0004680001e47983 */ /* 0x000f220000300a00 */
[----:B---3--:R-:W-:-:S03]  /*22bd0*/  IADD3 R150, P3, PT, R220, R134, RZ ;  /* 0x00000086dc967210 */ /* 0x008fc60007f7e0ff */
[----:B------:R3:W-:Y:S01]  /*22be0*/  LDGSTS.E [R137+0x42500], desc[UR22][R144.64], P2 ;  /* 0x4250000090897fae */ /* 0x0007e200091a1016 */
[----:B------:R-:W-:-:S05]  /*22bf0*/  IADD3.X R151, PT, PT, R221, R135, RZ, P3, !PT ;  /* 0x00000087dd977210 */ /* 0x000fca0001ffe4ff */
[----:B------:R2:W-:Y:S01]  /*22c00*/  LDGSTS.E [R137+0x42900], desc[UR22][R150.64], P2 ;  /* 0x4290000096897fae */ /* 0x0005e200091a1016 */
[----:B-1----:R-:W-:-:S05]  /*22c10*/  IADD3 R148, P3, PT, R232, R134, RZ ;  /* 0x00000086e8947210 */ /* 0x002fca0007f7e0ff */
[----:B------:R-:W-:Y:S02]  /*22c20*/  IMAD.X R149, R233, 0x1, R135, P3 ;  /* 0x00000001e9957824 */ /* 0x000fe400018e0687 */
[----:B------:R-:W4:Y:S04]  /*22c30*/  LDL.LU.64 R232, [R1+0x450] ;  /* 0x0004500001e87983 */ /* 0x000f280000300a00 */
[----:B------:R2:W-:Y:S01]  /*22c40*/  STL.64 [R1+0x668], R150 ;  /* 0x0006689601007387 */ /* 0x0005e20000100a00 */
[----:B---3--:R-:W-:-:S03]  /*22c50*/  IADD3 R144, P3, PT, R234, R134, RZ ;  /* 0x00000086ea907210 */ /* 0x008fc60007f7e0ff */
[----:B------:R5:W-:Y:S02]  /*22c60*/  STL.64 [R1+0x6b0], R148 ;  /* 0x0006b09401007387 */ /* 0x000be40000100a00 */
[----:B------:R-:W-:Y:S02]  /*22c70*/  IMAD.X R145, R235, 0x1, R135, P3 ;  /* 0x00000001eb917824 */ /* 0x000fe400018e0687 */
[----:B------:R-:W3:Y:S04]  /*22c80*/  LDL.LU.64 R210, [R1+0x420] ;  /* 0x0004200001d27983 */ /* 0x000ee80000300a00 */
[----:B------:R1:W-:Y:S04]  /*22c90*/  STL.64 [R1+0x6e8], R144 ;  /* 0x0006e89001007387 */ /* 0x0003e80000100a00 */
[----:B------:R-:W3:Y:S04]  /*22ca0*/  LDL.LU.64 R234, [R1+0x3c0] ;  /* 0x0003c00001ea7983 */ /* 0x000ee80000300a00 */
[----:B------:R5:W-:Y:S04]  /*22cb0*/  LDGSTS.E [R137+0x42d00], desc[UR22][R148.64], P2 ;  /* 0x42d0000094897fae */ /* 0x000be800091a1016 */
[----:B------:R1:W-:Y:S01]  /*22cc0*/  LDGSTS.E [R137+0x43100], desc[UR22][R144.64], P2 ;  /* 0x4310000090897fae */ /* 0x0003e200091a1016 */
[----:B--2---:R-:W-:-:S05]  /*22cd0*/  IADD3 R150, P3, PT, R222, R134, RZ ;  /* 0x00000086de967210 */ /* 0x004fca0007f7e0ff */
[----:B------:R-:W-:Y:S02]  /*22ce0*/  IMAD.X R151, R223, 0x1, R135, P3 ;  /* 0x00000001df977824 */ /* 0x000fe400018e0687 */
[----:B------:R-:W2:Y:S04]  /*22cf0*/  LDL.LU.64 R222, [R1+0x2f0] ;  /* 0x0002f00001de7983 */ /* 0x000ea80000300a00 */
[----:B------:R-:W-:Y:S04]  /*22d00*/  STL.64 [R1+0x718], R150 ;  /* 0x0007189601007387 */ /* 0x000fe80000100a00 */
[----:B------:R-:W-:Y:S01]  /*22d10*/  LDGSTS.E [R137+0x43500], desc[UR22][R150.64], P2 ;  /* 0x4350000096897fae */ /* 0x000fe200091a1016 */
[----:B-----5:R-:W-:-:S05]  /*22d20*/  IADD3 R148, P3, PT, R226, R134, RZ ;  /* 0x00000086e2947210 */ /* 0x020fca0007f7e0ff */
[----:B------:R-:W-:Y:S01]  /*22d30*/  IMAD.X R149, R227, 0x1, R135, P3 ;  /* 0x00000001e3957824 */ /* 0x000fe200018e0687 */
[----:B-1----:R-:W-:-:S04]  /*22d40*/  IADD3 R144, P3, PT, R242, R134, RZ ;  /* 0x00000086f2907210 */ /* 0x002fc80007f7e0ff */
[----:B------:R-:W-:Y:S01]  /*22d50*/  STL.64 [R1+0x748], R148 ;  /* 0x0007489401007387 */ /* 0x000fe20000100a00 */
[----:B------:R-:W-:-:S03]  /*22d60*/  IMAD.X R145, R243, 0x1, R135, P3 ;  /* 0x00000001f3917824 */ /* 0x000fc600018e0687 */
[----:B------:R-:W5:Y:S04]  /*22d70*/  LDL.LU.64 R214, [R1+0x210] ;  /* 0x0002100001d67983 */ /* 0x000f680000300a00 */
[----:B------:R4:W-:Y:S04]  /*22d80*/  STL.64 [R1+0x768], R144 ;  /* 0x0007689001007387 */ /* 0x0009e80000100a00 */
[----:B------:R-:W5:Y:S04]  /*22d90*/  LDL.LU.64 R220, [R1+0x1c0] ;  /* 0x0001c00001dc7983 */ /* 0x000f680000300a00 */
[----:B------:R-:W5:Y:S04]  /*22da0*/  LDL.LU.64 R226, [R1+0x168] ;  /* 0x0001680001e27983 */ /* 0x000f680000300a00 */
[----:B------:R-:W-:Y:S04]  /*22db0*/  LDGSTS.E [R137+0x43900], desc[UR22][R148.64], P2 ;  /* 0x4390000094897fae */ /* 0x000fe800091a1016 */
[----:B------:R4:W-:Y:S02]  /*22dc0*/  LDGSTS.E [R137+0x43d00], desc[UR22][R144.64], P2 ;  /* 0x43d0000090897fae */ /* 0x0009e400091a1016 */
[----:B----4-:R-:W-:-:S04]  /*22dd0*/  IADD3 R144, P3, PT, R208, R134, RZ ;  /* 0x00000086d0907210 */ /* 0x010fc80007f7e0ff */
[----:B------:R-:W-:Y:S02]  /*22de0*/  IADD3.X R145, PT, PT, R209, R135, RZ, P3, !PT ;  /* 0x00000087d1917210 */ /* 0x000fe40001ffe4ff */
[----:B------:R-:W-:-:S03]  /*22df0*/  IADD3 R148, P3, PT, R216, R134, RZ ;  /* 0x00000086d8947210 */ /* 0x000fc60007f7e0ff */
[----:B------:R1:W-:Y:S04]  /*22e00*/  STL.64 [R1+0x2f8], R144 ;  /* 0x0002f89001007387 */ /* 0x0003e80000100a00 */
[----:B------:R1:W-:Y:S01]  /*22e10*/  LDGSTS.E [R138+0x40180], desc[UR22][R144.64], P2 ;  /* 0x40180000908a7fae */ /* 0x0003e200091a1016 */
[----:B------:R-:W-:-:S03]  /*22e20*/  IMAD.X R149, R217, 0x1, R135, P3 ;  /* 0x00000001d9957824 */ /* 0x000fc600018e0687 */
[----:B------:R-:W4:Y:S01]  /*22e30*/  LDL.LU.64 R216, [R1+0x110] ;  /* 0x0001100001d87983 */ /* 0x000f220000300a00 */
[----:B-1----:R-:W-:-:S03]  /*22e40*/  IADD3 R144, P3, PT, R228, R134, RZ ;  /* 0x00000086e4907210 */ /* 0x002fc60007f7e0ff */
[----:B------:R3:W-:Y:S02]  /*22e50*/  STL.64 [R1+0x358], R148 ;  /* 0x0003589401007387 */ /* 0x0007e40000100a00 */
[----:B------:R-:W-:Y:S02]  /*22e60*/  IMAD.X R145, R229, 0x1, R135, P3 ;  /* 0x00000001e5917824 */ /* 0x000fe400018e0687 */
[----:B------:R3:W-:Y:S04]  /*22e70*/  LDGSTS.E [R138+0x40580], desc[UR22][R148.64], P2 ;  /* 0x40580000948a7fae */ /* 0x0007e800091a1016 */
[----:B------:R-:W4:Y:S01]  /*22e80*/  LDL.LU.64 R228, [R1+0xd0] ;  /* 0x0000d00001e47983 */ /* 0x000f220000300a00 */
[----:B------:R-:W-:-:S03]  /*22e90*/  IADD3 R136, P3, PT, R232, R134, RZ ;  /* 0x00000086e8887210 */ /* 0x000fc60007f7e0ff */
[----:B------:R1:W-:Y:S02]  /*22ea0*/  STL.64 [R1+0x3c8], R144 ;  /* 0x0003c89001007387 */ /* 0x0003e40000100a00 */
[----:B------:R-:W-:Y:S02]  /*22eb0*/  IMAD.X R137, R233, 0x1, R135, P3 ;  /* 0x00000001e9897824 */ /* 0x000fe400018e0687 */
[----:B------:R-:W4:Y:S04]  /*22ec0*/  LDL.LU.64 R232, [R1+0x78] ;  /* 0x0000780001e87983 */ /* 0x000f280000300a00 */
[----:B------:R1:W-:Y:S01]  /*22ed0*/  LDGSTS.E [R138+0x40980], desc[UR22][R144.64], P2 ;  /* 0x40980000908a7fae */ /* 0x0003e200091a1016 */
[----:B---3--:R-:W-:-:S03]  /*22ee0*/  IADD3 R148, P3, PT, R210, R134, RZ ;  /* 0x00000086d2947210 */ /* 0x008fc60007f7e0ff */
[----:B------:R2:W-:Y:S02]  /*22ef0*/  STL.64 [R1+0x408], R136 ;  /* 0x0004088801007387 */ /* 0x0005e40000100a00 */
[----:B------:R-:W-:Y:S02]  /*22f00*/  IMAD.X R149, R211, 0x1, R135, P3 ;  /* 0x00000001d3957824 */ /* 0x000fe400018e0687 */
[----:B------:R2:W-:Y:S01]  /*22f10*/  LDGSTS.E [R138+0x40d80], desc[UR22][R136.64], P2 ;  /* 0x40d80000888a7fae */ /* 0x0005e200091a1016 */
[----:B-1----:R-:W-:-:S03]  /*22f20*/  IADD3 R144, P3, PT, R234, R134, RZ ;  /* 0x00000086ea907210 */ /* 0x002fc60007f7e0ff */
[----:B------:R5:W-:Y:S02]  /*22f30*/  LDGSTS.E [R138+0x41180], desc[UR22][R148.64], P2 ;  /* 0x41180000948a7fae */ /* 0x000be400091a1016 */
[----:B------:R-:W-:Y:S02]  /*22f40*/  IMAD.X R145, R235, 0x1, R135, P3 ;  /* 0x00000001eb917824 */ /* 0x000fe400018e0687 */
[----:B------:R-:W3:Y:S04]  /*22f50*/  LDL.LU.64 R234, [R1+0x40] ;  /* 0x0000400001ea7983 */ /* 0x000ee80000300a00 */
[----:B------:R5:W-:Y:S01]  /*22f60*/  STL.64 [R1+0x450], R148 ;  /* 0x0004509401007387 */ /* 0x000be20000100a00 */
[----:B--2---:R-:W-:-:S03]  /*22f70*/  IADD3 R136, P3, PT, R222, R134, RZ ;  /* 0x00000086de887210 */ /* 0x004fc60007f7e0ff */
[----:B------:R1:W-:Y:S01]  /*22f80*/  STL.64 [R1+0x490], R144 ;  /* 0x0004909001007387 */ /* 0x0003e20000100a00 */
[----:B------:R-:W-:-:S03]  /*22f90*/  IADD3.X R137, PT, PT, R223, R135, RZ, P3, !PT ;  /* 0x00000087df897210 */ /* 0x000fc60001ffe4ff */
[----:B------:R1:W-:Y:S04]  /*22fa0*/  LDGSTS.E [R138+0x41580], desc[UR22][R144.64], P2 ;  /* 0x41580000908a7fae */ /* 0x0003e800091a1016 */
[----:B------:R-:W2:Y:S04]  /*22fb0*/  LDL.LU.64 R222, [R1+0x8] ;  /* 0x0000080001de7983 */ /* 0x000ea80000300a00 */
[----:B------:R1:W-:Y:S04]  /*22fc0*/  STL.64 [R1+0x4d0], R136 ;  /* 0x0004d08801007387 */ /* 0x0003e80000100a00 */
[----:B------:R1:W-:Y:S01]  /*22fd0*/  LDGSTS.E [R138+0x41980], desc[UR22][R136.64], P2 ;  /* 0x41980000888a7fae */ /* 0x0003e200091a1016 */
[----:B-----5:R-:W-:-:S05]  /*22fe0*/  IADD3 R148, P3, PT, R214, R134, RZ ;  /* 0x00000086d6947210 */ /* 0x020fca0007f7e0ff */
[----:B------:R-:W-:Y:S01]  /*22ff0*/  IMAD.X R149, R215, 0x1, R135, P3 ;  /* 0x00000001d7957824 */ /* 0x000fe200018e0687 */
[----:B-1----:R-:W-:-:S04]  /*23000*/  IADD3 R144, P3, PT, R220, R134, RZ ;  /* 0x00000086dc907210 */ /* 0x002fc80007f7e0ff */
[----:B------:R4:W-:Y:S01]  /*23010*/  LDGSTS.E [R138+0x41d80], desc[UR22][R148.64], P2 ;  /* 0x41d80000948a7fae */ /* 0x0009e200091a1016 */
[--C-:B------:R-:W-:Y:S01]  /*23020*/  IMAD.X R145, R221, 0x1, R135.reuse, P3 ;  /* 0x00000001dd917824 */ /* 0x100fe200018e0687 */
[-C--:B------:R-:W-:Y:S02]  /*23030*/  IADD3 R136, P3, PT, R226, R134.reuse, RZ ;  /* 0x00000086e2887210 */ /* 0x080fe40007f7e0ff */
[----:B------:R4:W-:Y:S03]  /*23040*/  STL.64 [R1+0x510], R148 ;  /* 0x0005109401007387 */ /* 0x0009e60000100a00 */
[----:B------:R-:W-:Y:S01]  /*23050*/  IMAD.X R137, R227, 0x1, R135, P3 ;  /* 0x00000001e3897824 */ /* 0x000fe200018e0687 */
[----:B------:R-:W5:Y:S04]  /*23060*/  LDL.LU.64 R208, [R1+0x618] ;  /* 0x0006180001d07983 */ /* 0x000f680000300a00 */
[----:B------:R1:W-:Y:S04]  /*23070*/  STL.64 [R1+0x540], R144 ;  /* 0x0005409001007387 */ /* 0x0003e80000100a00 */
[----:B------:R1:W-:Y:S04]  /*23080*/  STL.64 [R1+0x5b8], R136 ;  /* 0x0005b88801007387 */ /* 0x0003e80000100a00 */
[----:B------:R-:W5:Y:S04]  /*23090*/  LDL.LU.64 R220, [R1+0x5f0] ;  /* 0x0005f00001dc7983 */ /* 0x000f680000300a00 */
[----:B------:R-:W5:Y:S04]  /*230a0*/  LDL.LU.64 R226, [R1+0x5b0] ;  /* 0x0005b00001e27983 */ /* 0x000f680000300a00 */
[----:B------:R1:W-:Y:S04]  /*230b0*/  LDGSTS.E [R138+0x42180], desc[UR22][R144.64], P2 ;  /* 0x42180000908a7fae */ /* 0x0003e800091a1016 */
[----:B------:R1:W-:Y:S01]  /*230c0*/  LDGSTS.E [R138+0x42580], desc[UR22][R136.64], P2 ;  /* 0x42580000888a7fae */ /* 0x0003e200091a1016 */
[----:B----4-:R-:W-:-:S05]  /*230d0*/  IADD3 R148, P3, PT, R216, R134, RZ ;  /* 0x00000086d8947210 */ /* 0x010fca0007f7e0ff */
[----:B------:R-:W-:-:S05]  /*230e0*/  IMAD.X R149, R217, 0x1, R135, P3 ;  /* 0x00000001d9957824 */ /* 0x000fca00018e0687 */
[----:B------:R3:W-:Y:S01]  /*230f0*/  LDGSTS.E [R138+0x42980], desc[UR22][R148.64], P2 ;  /* 0x42980000948a7fae */ /* 0x0007e200091a1016 */
[----:B-1----:R-:W-:-:S05]  /*23100*/  IADD3 R144, P3, PT, R228, R134, RZ ;  /* 0x00000086e4907210 */ /* 0x002fca0007f7e0ff */
[----:B------:R-:W-:Y:S02]  /*23110*/  IMAD.X R145, R229, 0x1, R135, P3 ;  /* 0x00000001e5917824 */ /* 0x000fe400018e0687 */
[----:B------:R-:W4:Y:S01]  /*23120*/  LDL.LU.64 R228, [R1+0x458] ;  /* 0x0004580001e47983 */ /* 0x000f220000300a00 */
[----:B------:R-:W-:-:S03]  /*23130*/  IADD3 R136, P3, PT, R232, R134, RZ ;  /* 0x00000086e8887210 */ /* 0x000fc60007f7e0ff */
[----:B------:R3:W-:Y:S01]  /*23140*/  STL.64 [R1+0x638], R148 ;  /* 0x0006389401007387 */ /* 0x0007e20000100a00 */
[----:B------:R-:W-:-:S03]  /*23150*/  IADD3.X R137, PT, PT, R233, R135, RZ, P3, !PT ;  /* 0x00000087e9897210 */ /* 0x000fc60001ffe4ff */
[----:B------:R2:W-:Y:S04]  /*23160*/  STL.64 [R1+0x660], R144 ;  /* 0x0006609001007387 */ /* 0x0005e80000100a00 */
[----:B------:R-:W4:Y:S04]  /*23170*/  LDL.LU.64 R210, [R1+0x428] ;  /* 0x0004280001d27983 */ /* 0x000f280000300a00 */
[----:B------:R1:W-:Y:S04]  /*23180*/  STL.64 [R1+0x6a8], R136 ;  /* 0x0006a88801007387 */ /* 0x0003e80000100a00 */
[----:B------:R-:W4:Y:S04]  /*23190*/  LDL.LU.64 R232, [R1+0x3d0] ;  /* 0x0003d00001e87983 */ /* 0x000f280000300a00 */
[----:B------:R2:W-:Y:S01]  /*231a0*/  LDGSTS.E [R138+0x42d80], desc[UR22][R144.64], P2 ;  /* 0x42d80000908a7fae */ /* 0x0005e200091a1016 */
[----:B---3--:R-:W-:-:S03]  /*231b0*/  IADD3 R148, P3, PT, R234, R134, RZ ;  /* 0x00000086ea947210 */ /* 0x008fc60007f7e0ff */
[----:B------:R1:W-:Y:S02]  /*231c0*/  LDGSTS.E [R138+0x43180], desc[UR22][R136.64], P2 ;  /* 0x43180000888a7fae */ /* 0x0003e400091a1016 */
[----:B------:R-:W-:Y:S02]  /*231d0*/  IMAD.X R149, R235, 0x1, R135, P3 ;  /* 0x00000001eb957824 */ /* 0x000fe400018e0687 */
[----:B------:R-:W3:Y:S01]  /*231e0*/  LDL.LU.64 R234, [R1+0x2e8] ;  /* 0x0002e80001ea7983 */ /* 0x000ee20000300a00 */
[----:B--2---:R-:W-:-:S03]  /*231f0*/  IADD3 R144, P3, PT, R222, R134, RZ ;  /* 0x00000086de907210 */ /* 0x004fc60007f7e0ff */
[----:B------:R-:W-:Y:S02]  /*23200*/  STL.64 [R1+0x6e0], R148 ;  /* 0x0006e09401007387 */ /* 0x000fe40000100a00 */
[--C-:B------:R-:W-:Y:S01]  /*23210*/  IMAD.X R145, R223, 0x1, R135.reuse, P3 ;  /* 0x00000001df917824 */ /* 0x100fe200018e0687 */
[----:B-1----:R-:W-:Y:S01]  /*23220*/  IADD3 R136, P3, PT, R240, R134, RZ ;  /* 0x00000086f0887210 */ /* 0x002fe20007f7e0ff */
        /* <DEDUP_REMOVED lines=9> */
[----:B-----5:R-:W-:-:S05]  /*232c0*/  IADD3 R136, P3, PT, R208, R134, RZ ;  /* 0x00000086d0887210 */ /* 0x020fca0007f7e0ff */
[----:B------:R-:W-:Y:S01]  /*232d0*/  IMAD.X R137, R209, 0x1, R135, P3 ;  /* 0x00000001d1897824 */ /* 0x000fe200018e0687 */
[----:B------:R-:W-:-:S04]  /*232e0*/  IADD3 R148, P3, PT, R220, R134, RZ ;  /* 0x00000086dc947210 */ /* 0x000fc80007f7e0ff */
[----:B------:R4:W-:Y:S01]  /*232f0*/  STL.64 [R1+0x2c0], R136 ;  /* 0x0002c08801007387 */ /* 0x0009e20000100a00 */
[----:B------:R-:W-:Y:S01]  /*23300*/  IMAD.X R149, R221, 0x1, R135, P3 ;  /* 0x00000001dd957824 */ /* 0x000fe200018e0687 */
[-C--:B------:R-:W-:Y:S02]  /*23310*/  IADD3 R144, P3, PT, R226, R134.reuse, RZ ;  /* 0x00000086e2907210 */ /* 0x080fe40007f7e0ff */
[----:B------:R-:W5:Y:S02]  /*23320*/  LDL.LU.64 R220, [R1+0x108] ;  /* 0x0001080001dc7983 */ /* 0x000f640000300a00 */
[----:B------:R-:W-:Y:S02]  /*23330*/  IADD3.X R145, PT, PT, R227, R135, RZ, P3, !PT ;  /* 0x00000087e3917210 */ /* 0x000fe40001ffe4ff */
[----:B------:R1:W-:Y:S04]  /*23340*/  STL.64 [R1+0x320], R148 ;  /* 0x0003209401007387 */ /* 0x0003e80000100a00 */
[----:B------:R-:W5:Y:S04]  /*23350*/  LDL.LU.64 R226, [R1+0xc8] ;  /* 0x0000c80001e27983 */ /* 0x000f680000300a00 */
[----:B------:R4:W-:Y:S04]  /*23360*/  LDGSTS.E [R139+0x40200], desc[UR22][R136.64], P2 ;  /* 0x40200000888b7fae */ /* 0x0009e800091a1016 */
[----:B------:R1:W-:Y:S04]  /*23370*/  STL.64 [R1+0x388], R144 ;  /* 0x0003889001007387 */ /* 0x0003e80000100a00 */
[----:B------:R1:W-:Y:S04]  /*23380*/  LDGSTS.E [R139+0x40600], desc[UR22][R148.64], P2 ;  /* 0x40600000948b7fae */ /* 0x0003e800091a1016 */
[----:B------:R1:W-:Y:S01]  /*23390*/  LDGSTS.E [R139+0x40a00], desc[UR22][R144.64], P2 ;  /* 0x40a00000908b7fae */ /* 0x0003e200091a1016 */
[----:B----4-:R-:W-:-:S05]  /*233a0*/  IADD3 R136, P3, PT, R228, R134, RZ ;  /* 0x00000086e4887210 */ /* 0x010fca0007f7e0ff */
[----:B------:R-:W-:Y:S02]  /*233b0*/  IMAD.X R137, R229, 0x1, R135, P3 ;  /* 0x00000001e5897824 */ /* 0x000fe400018e0687 */
[----:B------:R-:W4:Y:S01]  /*233c0*/  LDL.LU.64 R228, [R1+0x70] ;  /* 0x0000700001e47983 */ /* 0x000f220000300a00 */
[----:B-1----:R-:W-:-:S03]  /*233d0*/  IADD3 R148, P3, PT, R210, R134, RZ ;  /* 0x00000086d2947210 */ /* 0x002fc60007f7e0ff */
[----:B------:R3:W-:Y:S02]  /*233e0*/  LDGSTS.E [R139+0x40e00], desc[UR22][R136.64], P2 ;  /* 0x40e00000888b7fae */ /* 0x0007e400091a1016 */
[--C-:B------:R-:W-:Y:S01]  /*233f0*/  IMAD.X R149, R211, 0x1, R135.reuse, P3 ;  /* 0x00000001d3957824 */ /* 0x100fe200018e0687 */
[-C--:B------:R-:W-:Y:S01]  /*23400*/  IADD3 R144, P3, PT, R232, R134.reuse, RZ ;  /* 0x00000086e8907210 */ /* 0x080fe20007f7e0ff */
[----:B------:R3:W-:Y:S04]  /*23410*/  STL.64 [R1+0x3e8], R136 ;  /* 0x0003e88801007387 */ /* 0x0007e80000100a00 */
[----:B------:R-:W-:Y:S01]  /*23420*/  IMAD.X R145, R233, 0x1, R135, P3 ;  /* 0x00000001e9917824 */ /* 0x000fe200018e0687 */
[----:B------:R2:W-:Y:S04]  /*23430*/  LDGSTS.E [R139+0x41200], desc[UR22][R148.64], P2 ;  /* 0x41200000948b7fae */ /* 0x0005e800091a1016 */
[----:B------:R-:W4:Y:S01]  /*23440*/  LDL.LU.64 R232, [R1+0x38] ;  /* 0x0000380001e87983 */ /* 0x000f220000300a00 */
[----:B---3--:R-:W-:-:S03]  /*23450*/  IADD3 R136, P3, PT, R234, R134, RZ ;  /* 0x00000086ea887210 */ /* 0x008fc60007f7e0ff */
[----:B------:R2:W-:Y:S02]  /*23460*/  STL.64 [R1+0x420], R148 ;  /* 0x0004209401007387 */ /* 0x0005e40000100a00 */
[----:B------:R-:W-:Y:S02]  /*23470*/  IMAD.X R137, R235, 0x1, R135, P3 ;  /* 0x00000001eb897824 */ /* 0x000fe400018e0687 */
[----:B------:R1:W-:Y:S04]  /*23480*/  STL.64 [R1+0x458], R144 ;  /* 0x0004589001007387 */ /* 0x0003e80000100a00 */
[----:B------:R-:W3:Y:S04]  /*23490*/  LDL.LU.64 R234, [R1] ;  /* 0x0000000001ea7983 */ /* 0x000ee80000300a00 */
[----:B------:R1:W-:Y:S01]  /*234a0*/  LDGSTS.E [R139+0x41600], desc[UR22][R144.64], P2 ;  /* 0x41600000908b7fae */ /* 0x0003e200091a1016 */
[----:B--2---:R-:W-:-:S03]  /*234b0*/  IADD3 R148, P3, PT, R214, R134, RZ ;  /* 0x00000086d6947210 */ /* 0x004fc60007f7e0ff */
[----:B------:R2:W-:Y:S02]  /*234c0*/  STL.64 [R1+0x498], R136 ;  /* 0x0004988801007387 */ /* 0x0005e40000100a00 */
[----:B------:R-:W-:Y:S02]  /*234d0*/  IMAD.X R149, R215, 0x1, R135, P3 ;  /* 0x00000001d7957824 */ /* 0x000fe400018e0687 */
[----:B------:R2:W-:Y:S01]  /*234e0*/  LDGSTS.E [R139+0x41a00], desc[UR22][R136.64], P2 ;  /* 0x41a00000888b7fae */ /* 0x0005e200091a1016 */
[----:B-1----:R-:W-:-:S03]  /*234f0*/  IADD3 R144, P3, PT, R216, R134, RZ ;  /* 0x00000086d8907210 */ /* 0x002fc60007f7e0ff */
[----:B------:R5:W-:Y:S01]  /*23500*/  STL.64 [R1+0x4d8], R148 ;  /* 0x0004d89401007387 */ /* 0x000be20000100a00 */
[----:B------:R-:W-:-:S03]  /*23510*/  IADD3.X R145, PT, PT, R217, R135, RZ, P3, !PT ;  /* 0x00000087d9917210 */ /* 0x000fc60001ffe4ff */
[----:B------:R-:W3:Y:S04]  /*23520*/  LDL.LU.64 R208, [R1+0x680] ;  /* 0x0006800001d07983 */ /* 0x000ee80000300a00 */
[----:B------:R5:W-:Y:S01]  /*23530*/  LDGSTS.E [R139+0x41e00], desc[UR22][R148.64], P2 ;  /* 0x41e00000948b7fae */ /* 0x000be200091a1016 */
[----:B--2---:R-:W-:-:S03]  /*23540*/  IADD3 R136, P3, PT, R222, R134, RZ ;  /* 0x00000086de887210 */ /* 0x004fc60007f7e0ff */
[----:B------:R1:W-:Y:S02]  /*23550*/  STL.64 [R1+0x520], R144 ;  /* 0x0005209001007387 */ /* 0x0003e40000100a00 */
[----:B------:R-:W-:Y:S02]  /*23560*/  IMAD.X R137, R223, 0x1, R135, P3 ;  /* 0x00000001df897824 */ /* 0x000fe400018e0687 */
[----:B------:R1:W-:Y:S04]  /*23570*/  LDGSTS.E [R139+0x42200], desc[UR22][R144.64], P2 ;  /* 0x42200000908b7fae */ /* 0x0003e800091a1016 */
[----:B------:R4:W-:Y:S04]  /*23580*/  STL.64 [R1+0x568], R136 ;  /* 0x0005688801007387 */ /* 0x0009e80000100a00 */
[----:B------:R-:W2:Y:S04]  /*23590*/  LDL.LU.64 R216, [R1+0x620] ;  /* 0x0006200001d87983 */ /* 0x000ea80000300a00 */
[----:B------:R-:W2:Y:S04]  /*235a0*/  LDL.LU.64 R222, [R1+0x5f8] ;  /* 0x0005f80001de7983 */ /* 0x000ea80000300a00 */
[----:B------:R4:W-:Y:S01]  /*235b0*/  LDGSTS.E [R139+0x42600], desc[UR22][R136.64], P2 ;  /* 0x42600000888b7fae */ /* 0x0009e200091a1016 */
[----:B-----5:R-:W-:-:S05]  /*235c0*/  IADD3 R148, P3, PT, R220, R134, RZ ;  /* 0x00000086dc947210 */ /* 0x020fca0007f7e0ff */
[----:B------:R-:W-:Y:S01]  /*235d0*/  IMAD.X R149, R221, 0x1, R135, P3 ;  /* 0x00000001dd957824 */ /* 0x000fe200018e0687 */
[----:B-1----:R-:W-:-:S04]  /*235e0*/  IADD3 R144, P3, PT, R226, R134, RZ ;  /* 0x00000086e2907210 */ /* 0x002fc80007f7e0ff */
[----:B------:R1:W-:Y:S01]  /*235f0*/  LDGSTS.E [R139+0x42a00], desc[UR22][R148.64], P2 ;  /* 0x42a00000948b7fae */ /* 0x0003e200091a1016 */
[----:B------:R-:W-:-:S03]  /*23600*/  IMAD.X R145, R227, 0x1, R135, P3 ;  /* 0x00000001e3917824 */ /* 0x000fc600018e0687 */
[----:B------:R-:W5:Y:S04]  /*23610*/  LDL.LU.64 R226, [R1+0x5c0] ;  /* 0x0005c00001e27983 */ /* 0x000f680000300a00 */
[----:B------:R1:W-:Y:S04]  /*23620*/  STL.64 [R1+0x5e0], R148 ;  /* 0x0005e09401007387 */ /* 0x0003e80000100a00 */
[----:B------:R3:W-:Y:S04]  /*23630*/  STL.64 [R1+0x5f0], R144 ;  /* 0x0005f09001007387 */ /* 0x0007e80000100a00 */
[----:B------:R3:W-:Y:S01]  /*23640*/  LDGSTS.E [R139+0x42e00], desc[UR22][R144.64], P2 ;  /* 0x42e00000908b7fae */ /* 0x0007e200091a1016 */
[----:B----4-:R-:W-:-:S05]  /*23650*/  IADD3 R136, P3, PT, R228, R134, RZ ;  /* 0x00000086e4887210 */ /* 0x010fca0007f7e0ff */
[----:B------:R-:W-:Y:S02]  /*23660*/  IMAD.X R137, R229, 0x1, R135, P3 ;  /* 0x00000001e5897824 */ /* 0x000fe400018e0687 */
[----:B------:R-:W4:Y:S04]  /*23670*/  LDL.LU.64 R228, [R1+0x440] ;  /* 0x0004400001e47983 */ /* 0x000f280000300a00 */
[----:B------:R1:W-:Y:S04]  /*23680*/  STL.64 [R1+0x658], R136 ;  /* 0x0006588801007387 */ /* 0x0003e80000100a00 */
[----:B------:R-:W4:Y:S04]  /*23690*/  LDL.LU.64 R210, [R1+0x418] ;  /* 0x0004180001d27983 */ /* 0x000f280000300a00 */
[----:B------:R-:W4:Y:S01]  /*236a0*/  LDL.LU.64 R214, [R1+0x378] ;  /* 0x0003780001d67983 */ /* 0x000f220000300a00 */
[----:B-1----:R-:W-:-:S03]  /*236b0*/  IADD3 R148, P3, PT, R232, R134, RZ ;  /* 0x00000086e8947210 */ /* 0x002fc60007f7e0ff */
[----:B------:R1:W-:Y:S02]  /*236c0*/  LDGSTS.E [R139+0x43200], desc[UR22][R136.64], P2 ;  /* 0x43200000888b7fae */ /* 0x0003e400091a1016 */
[----:B------:R-:W-:-:S05]  /*236d0*/  IMAD.X R149, R233, 0x1, R135, P3 ;  /* 0x00000001e9957824 */ /* 0x000fca00018e0687 */
[----:B------:R-:W-:Y:S01]  /*236e0*/  STL.64 [R1+0x6a0], R148 ;  /* 0x0006a09401007387 */ /* 0x000fe20000100a00 */
[----:B---3--:R-:W-:-:S03]  /*236f0*/  IADD3 R144, P3, PT, R234, R134, RZ ;  /* 0x00000086ea907210 */ /* 0x008fc60007f7e0ff */
[----:B------:R-:W3:Y:S01]  /*23700*/  LDL.LU.64 R220, [R1+0x1f8] ;  /* 0x0001f80001dc7983 */ /* 0x000ee20000300a00 */
[----:B------:R-:W-:-:S03]  /*23710*/  IADD3.X R145, PT, PT, R235, R135, RZ, P3, !PT ;  /* 0x00000087eb917210 */ /* 0x000fc60001ffe4ff */
[----:B------:R-:W-:Y:S01]  /*23720*/  LDGSTS.E [R139+0x43600], desc[UR22][R148.64], P2 ;  /* 0x43600000948b7fae */ /* 0x000fe200091a1016 */
[----:B-1----:R-:W-:-:S03]  /*23730*/  IADD3 R136, P3, PT, R238, R134, RZ ;  /* 0x00000086ee887210 */ /* 0x002fc60007f7e0ff */
[----:B------:R-:W-:Y:S02]  /*23740*/  STL.64 [R1+0x6d8], R144 ;  /* 0x0006d89001007387 */ /* 0x000fe40000100a00 */
[----:B------:R-:W-:Y:S02]  /*23750*/  IMAD.X R137, R239, 0x1, R135, P3 ;  /* 0x00000001ef897824 */ /* 0x000fe400018e0687 */
[----:B------:R-:W3:Y:S04]  /*23760*/  LDL.LU.64 R232, [R1+0x1a0] ;  /* 0x0001a00001e87983 */ /* 0x000ee80000300a00 */
[----:B------:R1:W-:Y:S04]  /*23770*/  STL.64 [R1+0x708], R136 ;  /* 0x0007088801007387 */ /* 0x0003e80000100a00 */
[----:B------:R-:W3:Y:S04]  /*23780*/  LDL.LU.64 R234, [R1+0x150] ;  /* 0x0001500001ea7983 */ /* 0x000ee80000300a00 */
[----:B------:R-:W-:Y:S04]  /*23790*/  LDGSTS.E [R139+0x43a00], desc[UR22][R144.64], P2 ;  /* 0x43a00000908b7fae */ /* 0x000fe800091a1016 */
[----:B------:R1:W-:Y:S02]  /*237a0*/  LDGSTS.E [R139+0x43e00], desc[UR22][R136.64], P2 ;  /* 0x43e00000888b7fae */ /* 0x0003e400091a1016 */
[----:B-1----:R-:W-:-:S05]  /*237b0*/  IADD3 R136, P3, PT, R208, R134, RZ ;  /* 0x00000086d0887210 */ /* 0x002fca0007f7e0ff */
[----:B------:R-:W-:Y:S01]  /*237c0*/  IMAD.X R137, R209, 0x1, R135, P3 ;  /* 0x00000001d1897824 */ /* 0x000fe200018e0687 */
[----:B--2---:R-:W-:-:S04]  /*237d0*/  IADD3 R144, P3, PT, R216, R134, RZ ;  /* 0x00000086d8907210 */ /* 0x004fc80007f7e0ff */
[----:B------:R5:W-:Y:S01]  /*237e0*/  STL.64 [R1+0x248], R136 ;  /* 0x0002488801007387 */ /* 0x000be20000100a00 */
[--C-:B------:R-:W-:Y:S01]  /*237f0*/  IMAD.X R145, R217, 0x1, R135.reuse, P3 ;  /* 0x00000001d9917824 */ /* 0x100fe200018e0687 */
[----:B------:R-:W-:Y:S02]  /*23800*/  IADD3 R138, P3, PT, R222, R134, RZ ;  /* 0x00000086de8a7210 */ /* 0x000fe40007f7e0ff */
[----:B------:R-:W2:Y:S04]  /*23810*/  LDL.LU.64 R216, [R1+0x100] ;  /* 0x0001000001d87983 */ /* 0x000ea80000300a00 */
[----:B------:R5:W-:Y:S01]  /*23820*/  LDGSTS.E [R140+0x40280], desc[UR22][R136.64], P2 ;  /* 0x40280000888c7fae */ /* 0x000be200091a1016 */
[----:B------:R-:W-:-:S03]  /*23830*/  IMAD.X R139, R223, 0x1, R135, P3 ;  /* 0x00000001df8b7824 */ /* 0x000fc600018e0687 */
[----:B------:R4:W-:Y:S04]  /*23840*/  STL.64 [R1+0x2f0], R144 ;  /* 0x0002f09001007387 */ /* 0x0009e80000100a00 */
[----:B------:R-:W2:Y:S04]  /*23850*/  LDL.LU.64 R222, [R1+0xa0] ;  /* 0x0000a00001de7983 */ /* 0x000ea80000300a00 */
[----:B------:R1:W-:Y:S04]  /*23860*/  STL.64 [R1+0x348], R138 ;  /* 0x0003488a01007387 */ /* 0x0003e80000100a00 */
[----:B------:R4:W-:Y:S04]  /*23870*/  LDGSTS.E [R140+0x40680], desc[UR22][R144.64], P2 ;  /* 0x40680000908c7fae */ /* 0x0009e800091a1016 */
[----:B------:R1:W-:Y:S01]  /*23880*/  LDGSTS.E [R140+0x40a80], desc[UR22][R138.64], P2 ;  /* 0x40a800008a8c7fae */ /* 0x0003e200091a1016 */
[----:B-----5:R-:W-:-:S05]  /*23890*/  IADD3 R136, P3, PT, R226, R134, RZ ;  /* 0x00000086e2887210 */ /* 0x020fca0007f7e0ff */
[----:B------:R-:W-:Y:S02]  /*238a0*/  IMAD.X R137, R227, 0x1, R135, P3 ;  /* 0x00000001e3897824 */ /* 0x000fe400018e0687 */
[----:B------:R-:W5:Y:S04]  /*238b0*/  LDL.LU.64 R226, [R1+0x68] ;  /* 0x0000680001e27983 */ /* 0x000f680000300a00 */
[----:B------:R1:W-:Y:S04]  /*238c0*/  STL.64 [R1+0x3c0], R136 ;  /* 0x0003c08801007387 */ /* 0x0003e80000100a00 */
[----:B------:R1:W-:Y:S01]  /*238d0*/  LDGSTS.E [R140+0x40e80], desc[UR22][R136.64], P2 ;  /* 0x40e80000888c7fae */ /* 0x0003e200091a1016 */
[----:B----4-:R-:W-:-:S04]  /*238e0*/  IADD3 R144, P3, PT, R228, R134, RZ ;  /* 0x00000086e4907210 */ /* 0x010fc80007f7e0ff */
[----:B------:R-:W-:Y:S02]  /*238f0*/  IADD3.X R145, PT, PT, R229, R135, RZ, P3, !PT ;  /* 0x00000087e5917210 */ /* 0x000fe40001ffe4ff */
[----:B------:R-:W4:Y:S01]  /*23900*/  LDL.LU.64 R228, [R1+0x30] ;  /* 0x0000300001e47983 */ /* 0x000f220000300a00 */
[----:B-1----:R-:W-:-:S03]  /*23910*/  IADD3 R138, P3, PT, R210, R134, RZ ;  /* 0x00000086d28a7210 */ /* 0x002fc60007f7e0ff */
[----:B------:R3:W-:Y:S02]  /*23920*/  LDGSTS.E [R140+0x41280], desc[UR22][R144.64], P2 ;  /* 0x41280000908c7fae */ /* 0x0007e400091a1016 */
[--C-:B------:R-:W-:Y:S01]  /*23930*/  IMAD.X R139, R211, 0x1, R135.reuse, P3 ;  /* 0x00000001d38b7824 */ /* 0x100fe200018e0687 */
[-C--:B------:R-:W-:Y:S01]  /*23940*/  IADD3 R136, P3, PT, R214, R134.reuse, RZ ;  /* 0x00000086d6887210 */ /* 0x080fe20007f7e0ff */
[----:B------:R3:W-:Y:S04]  /*23950*/  STL.64 [R1+0x3f8], R144 ;  /* 0x0003f89001007387 */ /* 0x0007e80000100a00 */
[----:B------:R-:W-:Y:S01]  /*23960*/  IMAD.X R137, R215, 0x1, R135, P3 ;  /* 0x00000001d7897824 */ /* 0x000fe200018e0687 */
[----:B------:R1:W-:Y:S04]  /*23970*/  STL.64 [R1+0x440], R138 ;  /* 0x0004408a01007387 */ /* 0x0003e80000100a00 */
[----:B------:R1:W-:Y:S01]  /*23980*/  LDGSTS.E [R140+0x41680], desc[UR22][R138.64], P2 ;  /* 0x416800008a8c7fae */ /* 0x0003e200091a1016 */
[----:B---3--:R-:W-:-:S03]  /*23990*/  IADD3 R144, P3, PT, R220, R134, RZ ;  /* 0x00000086dc907210 */ /* 0x008fc60007f7e0ff */
[----:B------:R3:W-:Y:S02]  /*239a0*/  STL.64 [R1+0x468], R136 ;  /* 0x0004688801007387 */ /* 0x0007e40000100a00 */
[----:B------:R-:W-:Y:S02]  /*239b0*/  IMAD.X R145, R221, 0x1, R135, P3 ;  /* 0x00000001dd917824 */ /* 0x000fe400018e0687 */
[----:B------:R3:W-:Y:S01]  /*239c0*/  LDGSTS.E [R140+0x41a80], desc[UR22][R136.64], P2 ;  /* 0x41a80000888c7fae */ /* 0x0007e200091a1016 */
[----:B-1----:R-:W-:-:S03]  /*239d0*/  IADD3 R138, P3, PT, R232, R134, RZ ;  /* 0x00000086e88a7210 */ /* 0x002fc60007f7e0ff */
[----:B------:R2:W-:Y:S02]  /*239e0*/  STL.64 [R1+0x4a8], R144 ;  /* 0x0004a89001007387 */ /* 0x0005e40000100a00 */
[----:B------:R-:W-:Y:S02]  /*239f0*/  IMAD.X R139, R233, 0x1, R135, P3 ;  /* 0x00000001e98b7824 */ /* 0x000fe400018e0687 */
[----:B------:R-:W4:Y:S01]  /*23a00*/  LDL.LU.64 R220, [R1+0x730] ;  /* 0x0007300001dc7983 */ /* 0x000f220000300a00 */
[----:B---3--:R-:W-:-:S03]  /*23a10*/  IADD3 R136, P3, PT, R234, R134, RZ ;  /* 0x00000086ea887210 */ /* 0x008fc60007f7e0ff */
[----:B------:R2:W-:Y:S02]  /*23a20*/  LDGSTS.E [R140+0x41e80], desc[UR22][R144.64], P2 ;  /* 0x41e80000908c7fae */ /* 0x0005e400091a1016 */
[----:B------:R-:W-:Y:S02]  /*23a30*/  IMAD.X R137, R235, 0x1, R135, P3 ;  /* 0x00000001eb897824 */ /* 0x000fe400018e0687 */
[----:B------:R1:W-:Y:S04]  /*23a40*/  STL.64 [R1+0x4e8], R138 ;  /* 0x0004e88a01007387 */ /* 0x0003e80000100a00 */
[----:B------:R5:W-:Y:S04]  /*23a50*/  STL.64 [R1+0x528], R136 ;  /* 0x0005288801007387 */ /* 0x000be80000100a00 */
[----:B------:R-:W3:Y:S04]  /*23a60*/  LDL.LU.64 R232, [R1+0x688] ;  /* 0x0006880001e87983 */ /* 0x000ee80000300a00 */
[----:B------:R-:W3:Y:S04]  /*23a70*/  LDL.LU.64 R234, [R1+0x630] ;  /* 0x0006300001ea7983 */ /* 0x000ee80000300a00 */
[----:B------:R1:W-:Y:S04]  /*23a80*/  LDGSTS.E [R140+0x42280], desc[UR22][R138.64], P2 ;  /* 0x422800008a8c7fae */ /* 0x0003e800091a1016 */
[----:B------:R5:W-:Y:S01]  /*23a90*/  LDGSTS.E [R140+0x42680], desc[UR22][R136.64], P2 ;  /* 0x42680000888c7fae */ /* 0x000be200091a1016 */
[----:B--2---:R-:W-:-:S04]  /*23aa0*/  IADD3 R144, P3, PT, R216, R134, RZ ;  /* 0x00000086d8907210 */ /* 0x004fc80007f7e0ff */
[----:B------:R-:W-:-:S05]  /*23ab0*/  IADD3.X R145, PT, PT, R217, R135, RZ, P3, !PT ;  /* 0x00000087d9917210 */ /* 0x000fca0001ffe4ff */
[----:B------:R4:W-:Y:S01]  /*23ac0*/  LDGSTS.E [R140+0x42a80], desc[UR22][R144.64], P2 ;  /* 0x42a80000908c7fae */ /* 0x0009e200091a1016 */
[----:B-1----:R-:W-:-:S05]  /*23ad0*/  IADD3 R138, P3, PT, R222, R134, RZ ;  /* 0x00000086de8a7210 */ /* 0x002fca0007f7e0ff */
[----:B------:R-:W-:Y:S02]  /*23ae0*/  IMAD.X R139, R223, 0x1, R135, P3 ;  /* 0x00000001df8b7824 */ /* 0x000fe400018e0687 */
[----:B------:R-:W2:Y:S04]  /*23af0*/  LDL.LU.64 R222, [R1+0x600] ;  /* 0x0006000001de7983 */ /* 0x000ea80000300a00 */
[----:B------:R4:W-:Y:S04]  /*23b00*/  STL.64 [R1+0x578], R144 ;  /* 0x0005789001007387 */ /* 0x0009e80000100a00 */
[----:B------:R1:W-:Y:S04]  /*23b10*/  STL.64 [R1+0x5c0], R138 ;  /* 0x0005c08a01007387 */ /* 0x0003e80000100a00 */
[----:B------:R1:W-:Y:S01]  /*23b20*/  LDGSTS.E [R140+0x42e80], desc[UR22][R138.64], P2 ;  /* 0x42e800008a8c7fae */ /* 0x0003e200091a1016 */
[----:B-----5:R-:W-:-:S05]  /*23b30*/  IADD3 R136, P3, PT, R226, R134, RZ ;  /* 0x00000086e2887210 */ /* 0x020fca0007f7e0ff */
[----:B------:R-:W-:-:S05]  /*23b40*/  IMAD.X R137, R227, 0x1, R135, P3 ;  /* 0x00000001e3897824 */ /* 0x000fca00018e0687 */
[----:B------:R5:W-:Y:S04]  /*23b50*/  STL.64 [R1+0x5f8], R136 ;  /* 0x0005f88801007387 */ /* 0x000be80000100a00 */
[----:B------:R-:W2:Y:S04]  /*23b60*/  LDL.LU.64 R208, [R1+0x5d0] ;  /* 0x0005d00001d07983 */ /* 0x000ea80000300a00 */
[----:B------:R-:W2:Y:S04]  /*23b70*/  LDL.LU.64 R210, [R1+0x438] ;  /* 0x0004380001d27983 */ /* 0x000ea80000300a00 */
[----:B------:R-:W2:Y:S04]  /*23b80*/  LDL.LU.64 R214, [R1+0x3e0] ;  /* 0x0003e00001d67983 */ /* 0x000ea80000300a00 */
[----:B------:R-:W2:Y:S04]  /*23b90*/  LDL.LU.64 R216, [R1+0x1f0] ;  /* 0x0001f00001d87983 */ /* 0x000ea80000300a00 */
[----:B------:R5:W-:Y:S01]  /*23ba0*/  LDGSTS.E [R140+0x43280], desc[UR22][R136.64], P2 ;  /* 0x43280000888c7fae */ /* 0x000be200091a1016 */
[----:B----4-:R-:W-:-:S05]  /*23bb0*/  IADD3 R144, P3, PT, R228, R134, RZ ;  /* 0x00000086e4907210 */ /* 0x010fca0007f7e0ff */
[----:B------:R-:W-:Y:S01]  /*23bc0*/  IMAD.X R145, R229, 0x1, R135, P3 ;  /* 0x00000001e5917824 */ /* 0x000fe200018e0687 */
[----:B-1----:R-:W-:-:S04]  /*23bd0*/  IADD3 R138, P3, PT, R250, R134, RZ ;  /* 0x00000086fa8a7210 */ /* 0x002fc80007f7e0ff */
[----:B------:R-:W-:Y:S01]  /*23be0*/  LDGSTS.E [R140+0x43680], desc[UR22][R144.64], P2 ;  /* 0x43680000908c7fae */ /* 0x000fe200091a1016 */
[--C-:B------:R-:W-:Y:S01]  /*23bf0*/  IMAD.X R139, R251, 0x1, R135.reuse, P3 ;  /* 0x00000001fb8b7824 */ /* 0x100fe200018e0687 */
[----:B-----5:R-:W-:Y:S02]  /*23c00*/  IADD3 R136, P3, PT, R236, R134, RZ ;  /* 0x00000086ec887210 */ /* 0x020fe40007f7e0ff */
[----:B------:R-:W-:Y:S04]  /*23c10*/  STL.64 [R1+0x680], R144 ;  /* 0x0006809001007387 */ /* 0x000fe80000100a00 */
[----:B------:R-:W-:Y:S01]  /*23c20*/  STL.64 [R1+0x698], R138 ;  /* 0x0006988a01007387 */ /* 0x000fe20000100a00 */
[----:B------:R-:W-:-:S03]  /*23c30*/  IMAD.X R137, R237, 0x1, R135, P3 ;  /* 0x00000001ed897824 */ /* 0x000fc600018e0687 */
[----:B------:R-:W4:Y:S04]  /*23c40*/  LDL.LU.64 R226, [R1+0x198] ;  /* 0x0001980001e27983 */ /* 0x000f280000300a00 */
[----:B------:R-:W-:Y:S04]  /*23c50*/  LDGSTS.E [R140+0x43a80], desc[UR22][R138.64], P2 ;  /* 0x43a800008a8c7fae */ /* 0x000fe800091a1016 */
[----:B------:R1:W-:Y:S04]  /*23c60*/  STL.64 [R1+0x6d0], R136 ;  /* 0x0006d08801007387 */ /* 0x0003e80000100a00 */
[----:B------:R1:W-:Y:S04]  /*23c70*/  LDGSTS.E [R140+0x43e80], desc[UR22][R136.64], P2 ;  /* 0x43e80000888c7fae */ /* 0x0003e800091a1016 */
[----:B------:R-:W5:Y:S01]  /*23c80*/  LDL.LU.64 R228, [R1+0x140] ;  /* 0x0001400001e47983 */ /* 0x000f620000300a00 */
[----:B-1----:R-:W-:-:S04]  /*23c90*/  IADD3 R136, P3, PT, R220, R134, RZ ;  /* 0x00000086dc887210 */ /* 0x002fc80007f7e0ff */
[----:B------:R-:W-:Y:S02]  /*23ca0*/  IADD3.X R137, PT, PT, R221, R135, RZ, P3, !PT ;  /* 0x00000087dd897210 */ /* 0x000fe40001ffe4ff */
[----:B---3--:R-:W-:-:S03]  /*23cb0*/  IADD3 R144, P3, PT, R232, R134, RZ ;  /* 0x00000086e8907210 */ /* 0x008fc60007f7e0ff */
[----:B------:R2:W-:Y:S02]  /*23cc0*/  STL.64 [R1+0x268], R136 ;  /* 0x0002688801007387 */ /* 0x0005e40000100a00 */
[--C-:B------:R-:W-:Y:S01]  /*23cd0*/  IMAD.X R145, R233, 0x1, R135.reuse, P3 ;  /* 0x00000001e9917824 */ /* 0x100fe200018e0687 */
[-C--:B------:R-:W-:Y:S01]  /*23ce0*/  IADD3 R138, P3, PT, R234, R134.reuse, RZ ;  /* 0x00000086ea8a7210 */ /* 0x080fe20007f7e0ff */
[----:B------:R-:W3:Y:S04]  /*23cf0*/  LDL.LU.64 R232, [R1+0xf0] ;  /* 0x0000f00001e87983 */ /* 0x000ee80000300a00 */
[----:B------:R-:W-:Y:S01]  /*23d00*/  IMAD.X R139, R235, 0x1, R135, P3 ;  /* 0x00000001eb8b7824 */ /* 0x000fe200018e0687 */
[----:B------:R1:W-:Y:S04]  /*23d10*/  STL.64 [R1+0x2b8], R144 ;  /* 0x0002b89001007387 */ /* 0x0003e80000100a00 */
[----:B------:R-:W3:Y:S04]  /*23d20*/  LDL.LU.64 R234, [R1+0x98] ;  /* 0x0000980001ea7983 */ /* 0x000ee80000300a00 */
[----:B------:R2:W-:Y:S04]  /*23d30*/  LDGSTS.E [R141+0x40300], desc[UR22][R136.64], P2 ;  /* 0x40300000888d7fae */ /* 0x0005e800091a1016 */
[----:B------:R1:W-:Y:S04]  /*23d40*/  STL.64 [R1+0x318], R138 ;  /* 0x0003188a01007387 */ /* 0x0003e80000100a00 */
[----:B------:R-:W3:Y:S04]  /*23d50*/  LDL.LU.64 R220, [R1+0x60] ;  /* 0x0000600001dc7983 */ /* 0x000ee80000300a00 */
[----:B------:R1:W-:Y:S04]  /*23d60*/  LDGSTS.E [R141+0x40700], desc[UR22][R144.64], P2 ;  /* 0x40700000908d7fae */ /* 0x0003e800091a1016 */
[----:B------:R1:W-:Y:S01]  /*23d70*/  LDGSTS.E [R141+0x40b00], desc[UR22][R138.64], P2 ;  /* 0x40b000008a8d7fae */ /* 0x0003e200091a1016 */
[----:B--2---:R-:W-:-:S05]  /*23d80*/  IADD3 R136, P3, PT, R222, R134, RZ ;  /* 0x00000086de887210 */ /* 0x004fca0007f7e0ff */
[----:B------:R-:W-:-:S05]  /*23d90*/  IMAD.X R137, R223, 0x1, R135, P3 ;  /* 0x00000001df897824 */ /* 0x000fca00018e0687 */
[----:B------:R2:W-:Y:S04]  /*23da0*/  STL.64 [R1+0x378], R136 ;  /* 0x0003788801007387 */ /* 0x0005e80000100a00 */
[----:B------:R-:W3:Y:S04]  /*23db0*/  LDL.LU.64 R222, [R1+0x28] ;  /* 0x0000280001de7983 */ /* 0x000ee80000300a00 */
[----:B------:R2:W-:Y:S01]  /*23dc0*/  LDGSTS.E [R141+0x40f00], desc[UR22][R136.64], P2 ;  /* 0x40f00000888d7fae */ /* 0x0005e200091a1016 */
[----:B-1----:R-:W-:-:S05]  /*23dd0*/  IADD3 R144, P3, PT, R208, R134, RZ ;  /* 0x00000086d0907210 */ /* 0x002fca0007f7e0ff */
[----:B------:R-:W-:Y:S01]  /*23de0*/  IMAD.X R145, R209, 0x1, R135, P3 ;  /* 0x00000001d1917824 */ /* 0x000fe200018e0687 */
[----:B------:R-:W-:-:S04]  /*23df0*/  IADD3 R138, P3, PT, R210, R134, RZ ;  /* 0x00000086d28a7210 */ /* 0x000fc80007f7e0ff */
[----:B------:R1:W-:Y:S01]  /*23e00*/  LDGSTS.E [R141+0x41300], desc[UR22][R144.64], P2 ;  /* 0x41300000908d7fae */ /* 0x0003e200091a1016 */
[----:B------:R-:W-:Y:S01]  /*23e10*/  IMAD.X R139, R211, 0x1, R135, P3 ;  /* 0x00000001d38b7824 */ /* 0x000fe200018e0687 */
[-C--:B--2---:R-:W-:Y:S02]  /*23e20*/  IADD3 R136, P3, PT, R214, R134.reuse, RZ ;  /* 0x00000086d6887210 */ /* 0x084fe40007f7e0ff */
[----:B------:R1:W-:Y:S02]  /*23e30*/  STL.64 [R1+0x3d0], R144 ;  /* 0x0003d09001007387 */ /* 0x0003e40000100a00 */
[----:B------:R-:W-:Y:S02]  /*23e40*/  IADD3.X R137, PT, PT, R215, R135, RZ, P3, !PT ;  /* 0x00000087d7897210 */ /* 0x000fe40001ffe4ff */
[----:B------:R4:W-:Y:S04]  /*23e50*/  STL.64 [R1+0x418], R138 ;  /* 0x0004188a01007387 */ /* 0x0009e80000100a00 */
[----:B------:R4:W-:Y:S01]  /*23e60*/  LDGSTS.E [R141+0x41700], desc[UR22][R138.64], P2 ;  /* 0x417000008a8d7fae */ /* 0x0009e200091a1016 */
[----:B-1----:R-:W-:-:S03]  /*23e70*/  IADD3 R144, P3, PT, R216, R134, RZ ;  /* 0x00000086d8907210 */ /* 0x002fc60007f7e0ff */
[----:B------:R5:W-:Y:S02]  /*23e80*/  STL.64 [R1+0x438], R136 ;  /* 0x0004388801007387 */ /* 0x000be40000100a00 */
[----:B------:R-:W-:Y:S02]  /*23e90*/  IMAD.X R145, R217, 0x1, R135, P3 ;  /* 0x00000001d9917824 */ /* 0x000fe400018e0687 */
[----:B------:R5:W-:Y:S04]  /*23ea0*/  LDGSTS.E [R141+0x41b00], desc[UR22][R136.64], P2 ;  /* 0x41b00000888d7fae */ /* 0x000be800091a1016 */
[----:B------:R3:W-:Y:S04]  /*23eb0*/  STL.64 [R1+0x480], R144 ;  /* 0x0004809001007387 */ /* 0x0007e80000100a00 */
[----:B------:R3:W-:Y:S01]  /*23ec0*/  LDGSTS.E [R141+0x41f00], desc[UR22][R144.64], P2 ;  /* 0x41f00000908d7fae */ /* 0x0007e200091a1016 */
[----:B----4-:R-:W-:-:S05]  /*23ed0*/  IADD3 R138, P3, PT, R226, R134, RZ ;  /* 0x00000086e28a7210 */ /* 0x010fca0007f7e0ff */
[----:B------:R-:W-:Y:S02]  /*23ee0*/  IMAD.X R139, R227, 0x1, R135, P3 ;  /* 0x00000001e38b7824 */ /* 0x000fe400018e0687 */
[----:B------:R-:W2:Y:S01]  /*23ef0*/  LDL.LU.64 R226, [R1+0x790] ;  /* 0x0007900001e27983 */ /* 0x000ea20000300a00 */
[----:B-----5:R-:W-:-:S03]  /*23f00*/  IADD3 R136, P3, PT, R228, R134, RZ ;  /* 0x00000086e4887210 */ /* 0x020fc60007f7e0ff */
[----:B------:R1:W-:Y:S02]  /*23f10*/  STL.64 [R1+0x4c0], R138 ;  /* 0x0004c08a01007387 */ /* 0x0003e40000100a00 */
[----:B------:R-:W-:Y:S02]  /*23f20*/  IMAD.X R137, R229, 0x1, R135, P3 ;  /* 0x00000001e5897824 */ /* 0x000fe400018e0687 */
[----:B------:R1:W-:Y:S04]  /*23f30*/  LDGSTS.E [R141+0x42300], desc[UR22][R138.64], P2 ;  /* 0x423000008a8d7fae */ /* 0x0003e800091a1016 */
[----:B------:R4:W-:Y:S04]  /*23f40*/  STL.64 [R1+0x4f8], R136 ;  /* 0x0004f88801007387 */ /* 0x0009e80000100a00 */
[----:B------:R-:W5:Y:S04]  /*23f50*/  LDL.LU.64 R228, [R1+0x760] ;  /* 0x0007600001e47983 */ /* 0x000f680000300a00 */
[----:B------:R4:W-:Y:S01]  /*23f60*/  LDGSTS.E [R141+0x42700], desc[UR22][R136.64], P2 ;  /* 0x42700000888d7fae */ /* 0x0009e200091a1016 */
[----:B---3--:R-:W-:-:S05]  /*23f70*/  IADD3 R144, P3, PT, R232, R134, RZ ;  /* 0x00000086e8907210 */ /* 0x008fca0007f7e0ff */
[----:B------:R-:W-:Y:S02]  /*23f80*/  IMAD.X R145, R233, 0x1, R135, P3 ;  /* 0x00000001e9917824 */ /* 0x000fe400018e0687 */
[----:B------:R-:W3:Y:S01]  /*23f90*/  LDL.LU.64 R232, [R1+0x738] ;  /* 0x0007380001e87983 */ /* 0x000ee20000300a00 */
[----:B-1----:R-:W-:-:S03]  /*23fa0*/  IADD3 R138, P3, PT, R234, R134, RZ ;  /* 0x00000086ea8a7210 */ /* 0x002fc60007f7e0ff */
[----:B------:R1:W-:Y:S02]  /*23fb0*/  STL.64 [R1+0x530], R144 ;  /* 0x0005309001007387 */ /* 0x0003e40000100a00 */
[----:B------:R-:W-:Y:S02]  /*23fc0*/  IMAD.X R139, R235, 0x1, R135, P3 ;  /* 0x00000001eb8b7824 */ /* 0x000fe400018e0687 */
[----:B------:R1:W-:Y:S04]  /*23fd0*/  LDGSTS.E [R141+0x42b00], desc[UR22][R144.64], P2 ;  /* 0x42b00000908d7fae */ /* 0x0003e800091a1016 */
[----:B------:R-:W3:Y:S01]  /*23fe0*/  LDL.LU.64 R234, [R1+0x6f8] ;  /* 0x0006f80001ea7983 */ /* 0x000ee20000300a00 */
[----:B----4-:R-:W-:-:S03]  /*23ff0*/  IADD3 R136, P3, PT, R220, R134, RZ ;  /* 0x00000086dc887210 */ /* 0x010fc60007f7e0ff */
[----:B------:R4:W-:Y:S01]  /*24000*/  LDGSTS.E [R141+0x42f00], desc[UR22][R138.64], P2 ;  /* 0x42f000008a8d7fae */ /* 0x0009e200091a1016 */
[----:B------:R-:W-:-:S03]  /*24010*/  IADD3.X R137, PT, PT, R221, R135, RZ, P3, !PT ;  /* 0x00000087dd897210 */ /* 0x000fc60001ffe4ff */
[----:B------:R4:W-:Y:S04]  /*24020*/  STL.64 [R1+0x5b0], R138 ;  /* 0x0005b08a01007387 */ /* 0x0009e80000100a00 */
[----:B------:R1:W-:Y:S04]  /*24030*/  STL.64 [R1+0x5d0], R136 ;  /* 0x0005d08801007387 */ /* 0x0003e80000100a00 */
[----:B------:R-:W3:Y:S04]  /*24040*/  LDL.LU.64 R202, [R1+0x628] ;  /* 0x0006280001ca7983 */ /* 0x000ee80000300a00 */
[----:B------:R-:W3:Y:S04]  /*24050*/  LDL.LU.64 R204, [R1+0x5d8] ;  /* 0x0005d80001cc7983 */ /* 0x000ee80000300a00 */
[----:B------:R1:W-:Y:S02]  /*24060*/  LDGSTS.E [R141+0x43300], desc[UR22][R136.64], P2 ;  /* 0x43300000888d7fae */ /* 0x0003e400091a1016 */
[----:B-1----:R-:W-:-:S02]  /*24070*/  IADD3 R144, P3, PT, R222, R134, RZ ;  /* 0x00000086de907210 */ /* 0x002fc40007f7e0ff */
[----:B------:R-:W3:Y:S03]  /*24080*/  LDL.LU.64 R208, [R1+0x558] ;  /* 0x0005580001d07983 */ /* 0x000ee60000300a00 */
[----:B------:R-:W-:Y:S01]  /*24090*/  IMAD.X R145, R223, 0x1, R135, P3 ;  /* 0x00000001df917824 */ /* 0x000fe200018e0687 */
[----:B----4-:R-:W-:-:S04]  /*240a0*/  IADD3 R138, P3, PT, R248, R134, RZ ;  /* 0x00000086f88a7210 */ /* 0x010fc80007f7e0ff */
[----:B------:R-:W-:Y:S01]  /*240b0*/  LDGSTS.E [R141+0x43700], desc[UR22][R144.64], P2 ;  /* 0x43700000908d7fae */ /* 0x000fe200091a1016 */
[--C-:B------:R-:W-:Y:S01]  /*240c0*/  IMAD.X R139, R249, 0x1, R135.reuse, P3 ;  /* 0x00000001f98b7824 */ /* 0x100fe200018e0687 */
[-C--:B------:R-:W-:Y:S02]  /*240d0*/  IADD3 R136, P3, PT, R146, R134.reuse, RZ ;  /* 0x0000008692887210 */ /* 0x080fe40007f7e0ff */
[----:B------:R-:W-:Y:S03]  /*240e0*/  STL.64 [R1+0x600], R144 ;  /* 0x0006009001007387 */ /* 0x000fe60000100a00 */
[----:B------:R-:W-:Y:S01]  /*240f0*/  IMAD.X R137, R147, 0x1, R135, P3 ;  /* 0x0000000193897824 */ /* 0x000fe200018e0687 */
[----:B------:R-:W-:Y:S04]  /*24100*/  STL.64 [R1+0x688], R138 ;  /* 0x0006888a01007387 */ /* 0x000fe80000100a00 */
[----:B------:R-:W4:Y:S04]  /*24110*/  LDL.LU.64 R210, [R1+0x400] ;  /* 0x0004000001d27983 */ /* 0x000f280000300a00 */
[----:B------:R-:W-:Y:S04]  /*24120*/  LDGSTS.E [R141+0x43b00], desc[UR22][R138.64], P2 ;  /* 0x43b000008a8d7fae */ /* 0x000fe800091a1016 */
[----:B------:R2:W-:Y:S04]  /*24130*/  STL.64 [R1+0x6c8], R136 ;  /* 0x0006c88801007387 */ /* 0x0005e80000100a00 */
[----:B------:R2:W-:Y:S04]  /*24140*/  LDGSTS.E [R141+0x43f00], desc[UR22][R136.64], P2 ;  /* 0x43f00000888d7fae */ /* 0x0005e800091a1016 */
[----:B------:R-:W4:Y:S04]  /*24150*/  LDL.LU.64 R214, [R1+0x550] ;  /* 0x0005500001d67983 */ /* 0x000f280000300a00 */
[----:B------:R-:W4:Y:S01]  /*24160*/  LDL.LU.64 R216, [R1+0x570] ;  /* 0x0005700001d87983 */ /* 0x000f220000300a00 */
[----:B--2---:R-:W-:-:S05]  /*24170*/  IADD3 R136, P3, PT, R226, R134, RZ ;  /* 0x00000086e2887210 */ /* 0x004fca0007f7e0ff */
[----:B------:R-:W-:-:S05]  /*24180*/  IMAD.X R137, R227, 0x1, R135, P3 ;  /* 0x00000001e3897824 */ /* 0x000fca00018e0687 */
[----:B------:R1:W-:Y:S04]  /*24190*/  STL.64 [R1+0x258], R136 ;  /* 0x0002588801007387 */ /* 0x0003e80000100a00 */
[----:B------:R-:W2:Y:S04]  /*241a0*/  LDL.LU.64 R220, [R1+0x598] ;  /* 0x0005980001dc7983 */ /* 0x000ea80000300a00 */
[----:B------:R-:W2:Y:S04]  /*241b0*/  LDL.LU.64 R222, [R1+0x5a8] ;  /* 0x0005a80001de7983 */ /* 0x000ea80000300a00 */
[----:B------:R1:W-:Y:S01]  /*241c0*/  LDGSTS.E [R142+0x40380], desc[UR22][R136.64], P2 ;  /* 0x40380000888e7fae */ /* 0x0003e200091a1016 */
[----:B-----5:R-:W-:-:S05]  /*241d0*/  IADD3 R140, P3, PT, R228, R134, RZ ;  /* 0x00000086e48c7210 */ /* 0x020fca0007f7e0ff */
[----:B------:R-:W-:-:S05]  /*241e0*/  IMAD.X R141, R229, 0x1, R135, P3 ;  /* 0x00000001e58d7824 */ /* 0x000fca00018e0687 */
[----:B------:R5:W-:Y:S04]  /*241f0*/  STL.64 [R1+0x298], R140 ;  /* 0x0002988c01007387 */ /* 0x000be80000100a00 */
[----:B------:R-:W2:Y:S04]  /*24200*/  LDL.LU.64 R226, [R1+0x5a0] ;  /* 0x0005a00001e27983 */ /* 0x000ea80000300a00 */
[----:B------:R5:W-:Y:S01]  /*24210*/  LDGSTS.E [R142+0x40780], desc[UR22][R140.64], P2 ;  /* 0x407800008c8e7fae */ /* 0x000be200091a1016 */
[----:B---3--:R-:W-:-:S04]  /*24220*/  IADD3 R138, P3, PT, R232, R134, RZ ;  /* 0x00000086e88a7210 */ /* 0x008fc80007f7e0ff */
[----:B------:R-:W-:Y:S02]  /*24230*/  IADD3.X R139, PT, PT, R233, R135, RZ, P3, !PT ;  /* 0x00000087e98b7210 */ /* 0x000fe40001ffe4ff */
[----:B-1----:R-:W-:-:S03]  /*24240*/  IADD3 R136, P3, PT, R234, R134, RZ ;  /* 0x00000086ea887210 */ /* 0x002fc60007f7e0ff */
[----:B------:R1:W-:Y:S02]  /*24250*/  STL.64 [R1+0x2e8], R138 ;  /* 0x0002e88a01007387 */ /* 0x0003e40000100a00 */
[----:B------:R-:W-:Y:S02]  /*24260*/  IMAD.X R137, R235, 0x1, R135, P3 ;  /* 0x00000001eb897824 */ /* 0x000fe400018e0687 */
[----:B------:R-:W3:Y:S04]  /*24270*/  LDL.LU.64 R228, [R1+0x590] ;  /* 0x0005900001e47983 */ /* 0x000ee80000300a00 */
[----:B------:R1:W-:Y:S04]  /*24280*/  STL.64 [R1+0x340], R136 ;  /* 0x0003408801007387 */ /* 0x0003e80000100a00 */
[----:B------:R-:W3:Y:S04]  /*24290*/  LDL.LU.64 R232, [R1+0x588] ;  /* 0x0005880001e87983 */ /* 0x000ee80000300a00 */
[----:B------:R-:W3:Y:S01]  /*242a0*/  LDL.LU.64 R234, [R1+0x580] ;  /* 0x0005800001ea7983 */ /* 0x000ee20000300a00 */
[----:B-----5:R-:W-:-:S03]  /*242b0*/  IADD3 R140, P3, PT, R202, R134, RZ ;  /* 0x00000086ca8c7210 */ /* 0x020fc60007f7e0ff */
[----:B------:R1:W-:Y:S02]  /*242c0*/  LDGSTS.E [R142+0x40b80], desc[UR22][R138.64], P2 ;  /* 0x40b800008a8e7fae */ /* 0x0003e400091a1016 */
[----:B------:R-:W-:Y:S02]  /*242d0*/  IMAD.X R141, R203, 0x1, R135, P3 ;  /* 0x00000001cb8d7824 */ /* 0x000fe400018e0687 */
[----:B------:R5:W-:Y:S01]  /*242e0*/  LDGSTS.E [R142+0x40f80], desc[UR22][R136.64], P2 ;  /* 0x40f80000888e7fae */ /* 0x000be200091a1016 */
[----:B-1----:R-:W-:-:S03]  /*242f0*/  IADD3 R138, P3, PT, R204, R134, RZ ;  /* 0x00000086cc8a7210 */ /* 0x002fc60007f7e0ff */
[----:B------:R4:W-:Y:S02]  /*24300*/  STL.64 [R1+0x3b8], R140 ;  /* 0x0003b88c01007387 */ /* 0x0009e40000100a00 */
[--C-:B------:R-:W-:Y:S01]  /*24310*/  IMAD.X R139, R205, 0x1, R135.reuse, P3 ;  /* 0x00000001cd8b7824 */ /* 0x100fe200018e0687 */
[-C--:B-----5:R-:W-:Y:S01]  /*24320*/  IADD3 R136, P3, PT, R208, R134.reuse, RZ ;  /* 0x00000086d0887210 */ /* 0x0a0fe20007f7e0ff */
[----:B------:R4:W-:Y:S04]  /*24330*/  LDGSTS.E [R142+0x41380], desc[UR22][R140.64], P2 ;  /* 0x413800008c8e7fae */ /* 0x0009e800091a1016 */
[----:B------:R-:W-:Y:S01]  /*24340*/  IMAD.X R137, R209, 0x1, R135, P3 ;  /* 0x00000001d1897824 */ /* 0x000fe200018e0687 */
[----:B------:R1:W-:Y:S04]  /*24350*/  STL.64 [R1+0x3e0], R138 ;  /* 0x0003e08a01007387 */ /* 0x0003e80000100a00 */
[----:B------:R1:W-:Y:S01]  /*24360*/  LDGSTS.E [R142+0x41780], desc[UR22][R138.64], P2 ;  /* 0x417800008a8e7fae */ /* 0x0003e200091a1016 */
[----:B----4-:R-:W-:-:S03]  /*24370*/  IADD3 R140, P3, PT, R210, R134, RZ ;  /* 0x00000086d28c7210 */ /* 0x010fc60007f7e0ff */
[----:B------:R4:W-:Y:S02]  /*24380*/  STL.64 [R1+0x428], R136 ;  /* 0x0004288801007387 */ /* 0x0009e40000100a00 */
[----:B------:R-:W-:Y:S02]  /*24390*/  IMAD.X R141, R211, 0x1, R135, P3 ;  /* 0x00000001d38d7824 */ /* 0x000fe400018e0687 */
[----:B------:R4:W-:Y:S01]  /*243a0*/  LDGSTS.E [R142+0x41b80], desc[UR22][R136.64], P2 ;  /* 0x41b80000888e7fae */ /* 0x0009e200091a1016 */
[----:B-1----:R-:W-:-:S03]  /*243b0*/  IADD3 R138, P3, PT, R214, R134, RZ ;  /* 0x00000086d68a7210 */ /* 0x002fc60007f7e0ff */
[----:B------:R2:W-:Y:S01]  /*243c0*/  STL.64 [R1+0x460], R140 ;  /* 0x0004608c01007387 */ /* 0x0005e20000100a00 */
[----:B------:R-:W-:-:S03]  /*243d0*/  IADD3.X R139, PT, PT, R215, R135, RZ, P3, !PT ;  /* 0x00000087d78b7210 */ /* 0x000fc60001ffe4ff */
[----:B------:R2:W-:Y:S01]  /*243e0*/  LDGSTS.E [R142+0x41f80], desc[UR22][R140.64], P2 ;  /* 0x41f800008c8e7fae */ /* 0x0005e200091a1016 */
[----:B----4-:R-:W-:-:S03]  /*243f0*/  IADD3 R136, P3, PT, R216, R134, RZ ;  /* 0x00000086d8887210 */ /* 0x010fc60007f7e0ff */
[----:B------:R1:W-:Y:S02]  /*24400*/  STL.64 [R1+0x4a0], R138 ;  /* 0x0004a08a01007387 */ /* 0x0003e40000100a00 */
[----:B------:R-:W-:Y:S02]  /*24410*/  IMAD.X R137, R217, 0x1, R135, P3 ;  /* 0x00000001d9897824 */ /* 0x000fe400018e0687 */
[----:B------:R1:W-:Y:S04]  /*24420*/  LDGSTS.E [R142+0x42380], desc[UR22][R138.64], P2 ;  /* 0x423800008a8e7fae */ /* 0x0003e800091a1016 */
[----:B------:R4:W-:Y:S04]  /*24430*/  STL.64 [R1+0x4e0], R136 ;  /* 0x0004e08801007387 */ /* 0x0009e80000100a00 */
[----:B------:R4:W-:Y:S01]  /*24440*/  LDGSTS.E [R142+0x42780], desc[UR22][R136.64], P2 ;  /* 0x42780000888e7fae */ /* 0x0009e200091a1016 */
[----:B------:R-:W-:Y:S01]  /*24450*/  UMOV UR6, URZ ;  /* 0x000000ff00067c82 */ /* 0x000fe20008000000 */
[----:B--2---:R-:W-:-:S05]  /*24460*/  IADD3 R140, P3, PT, R220, R134, RZ ;  /* 0x00000086dc8c7210 */ /* 0x004fca0007f7e0ff */
[----:B------:R-:W-:Y:S01]  /*24470*/  IMAD.X R141, R221, 0x1, R135, P3 ;  /* 0x00000001dd8d7824 */ /* 0x000fe200018e0687 */
[----:B-1----:R-:W-:-:S04]  /*24480*/  IADD3 R138, P3, PT, R222, R134, RZ ;  /* 0x00000086de8a7210 */ /* 0x002fc80007f7e0ff */
[----:B------:R3:W-:Y:S01]  /*24490*/  LDGSTS.E [R142+0x42b80], desc[UR22][R140.64], P2 ;  /* 0x42b800008c8e7fae */ /* 0x0007e200091a1016 */
[----:B------:R-:W-:-:S03]  /*244a0*/  IMAD.X R139, R223, 0x1, R135, P3 ;  /* 0x00000001df8b7824 */ /* 0x000fc600018e0687 */
[----:B------:R3:W-:Y:S01]  /*244b0*/  STL.64 [R1+0x518], R140 ;  /* 0x0005188c01007387 */ /* 0x0007e20000100a00 */
[----:B----4-:R-:W-:-:S03]  /*244c0*/  IADD3 R136, P3, PT, R226, R134, RZ ;  /* 0x00000086e2887210 */ /* 0x010fc60007f7e0ff */
[----:B------:R1:W-:Y:S02]  /*244d0*/  LDGSTS.E [R142+0x42f80], desc[UR22][R138.64], P2 ;  /* 0x42f800008a8e7fae */ /* 0x0003e400091a1016 */
[----:B------:R-:W-:Y:S02]  /*244e0*/  IMAD.X R137, R227, 0x1, R135, P3 ;  /* 0x00000001e3897824 */ /* 0x000fe400018e0687 */
[----:B------:R1:W-:Y:S04]  /*244f0*/  STL.64 [R1+0x538], R138 ;  /* 0x0005388a01007387 */ /* 0x0003e80000100a00 */
[----:B------:R2:W-:Y:S04]  /*24500*/  STL.64 [R1+0x558], R136 ;  /* 0x0005588801007387 */ /* 0x0005e80000100a00 */
[----:B------:R2:W-:Y:S01]  /*24510*/  LDGSTS.E [R142+0x43380], desc[UR22][R136.64], P2 ;  /* 0x43380000888e7fae */ /* 0x0005e200091a1016 */
[----:B---3--:R-:W-:-:S05]  /*24520*/  IADD3 R140, P3, PT, R228, R134, RZ ;  /* 0x00000086e48c7210 */ /* 0x008fca0007f7e0ff */
[----:B------:R-:W-:Y:S01]  /*24530*/  IMAD.X R141, R229, 0x1, R135, P3 ;  /* 0x00000001e58d7824 */ /* 0x000fe200018e0687 */
[----:B-1----:R-:W-:-:S04]  /*24540*/  IADD3 R138, P3, PT, R232, R134, RZ ;  /* 0x00000086e88a7210 */ /* 0x002fc80007f7e0ff */
[----:B------:R1:W-:Y:S01]  /*24550*/  LDGSTS.E [R142+0x43780], desc[UR22][R140.64], P2 ;  /* 0x437800008c8e7fae */ /* 0x0003e200091a1016 */
[----:B------:R-:W-:Y:S02]  /*24560*/  IADD3.X R139, PT, PT, R233, R135, RZ, P3, !PT ;  /* 0x00000087e98b7210 */ /* 0x000fe40001ffe4ff */
[----:B--2---:R-:W-:Y:S01]  /*24570*/  IADD3 R136, P3, PT, R234, R134, RZ ;  /* 0x00000086ea887210 */ /* 0x004fe20007f7e0ff */
[----:B------:R1:W-:Y:S04]  /*24580*/  STL.64 [R1+0x598], R140 ;  /* 0x0005988c01007387 */ /* 0x0003e80000100a00 */
[----:B------:R-:W-:Y:S01]  /*24590*/  IMAD.X R137, R235, 0x1, R135, P3 ;  /* 0x00000001eb897824 */ /* 0x000fe200018e0687 */
[----:B------:R1:W-:Y:S04]  /*245a0*/  STL.64 [R1+0x5d8], R138 ;  /* 0x0005d88a01007387 */ /* 0x0003e80000100a00 */
[----:B------:R1:W-:Y:S04]  /*245b0*/  STL.64 [R1+0x690], R136 ;  /* 0x0006908801007387 */ /* 0x0003e80000100a00 */
[----:B------:R1:W-:Y:S04]  /*245c0*/  LDGSTS.E [R142+0x43b80], desc[UR22][R138.64], P2 ;  /* 0x43b800008a8e7fae */ /* 0x0003e800091a1016 */
[----:B------:R1:W-:Y:S01]  /*245d0*/  LDGSTS.E [R142+0x43f80], desc[UR22][R136.64], P2 ;  /* 0x43f80000888e7fae */ /* 0x0003e200091a1016 */
[----:B------:R-:W-:-:S03]  /*245e0*/  ISETP.GE.AND P2, PT, R252, 0x100, PT ;  /* 0x00000100fc00780c */ /* 0x000fc60003f46270 */
[----:B------:R-:W0:Y:S01]  /*245f0*/  LDGDEPBAR ;  /* 0x00000000000079af */ /* 0x000e220000000000 */
[----:B------:R-:W-:-:S09]  /*24600*/  ISETP.GE.AND P3, PT, R252, 0x80, PT ;  /* 0x00000080fc00780c */ /* 0x000fd20003f66270 */
[----:B-1----:R-:W-:Y:S05]  /*24610*/  @!P2 BRA `(.L_x_8) ;  /* 0x000000e80000a947 */ /* 0x002fea0003800000 */
[----:B------:R-:W-:Y:S01]  /*24620*/  STL [R1+0x630], R14 ;  /* 0x0006300e01007387 */ /* 0x000fe20000100800 */
[----:B------:R-:W-:Y:S01]  /*24630*/  MOV R157, R158 ;  /* 0x0000009e009d7202 */ /* 0x000fe20000000f00 */
[----:B------:R-:W-:Y:S01]  /*24640*/  IMAD.MOV.U32 R158, RZ, RZ, R159 ;  /* 0x000000ffff9e7224 */ /* 0x000fe200078e009f */
[----:B------:R-:W-:Y:S01]  /*24650*/  MOV R151, R182 ;  /* 0x000000b600977202 */ /* 0x000fe20000000f00 */
[----:B------:R-:W-:Y:S01]  /*24660*/  STL [R1+0x62c], R12 ;  /* 0x00062c0c01007387 */ /* 0x000fe20000100800 */
[----:B------:R-:W-:Y:S01]  /*24670*/  IMAD.MOV.U32 R159, RZ, RZ, R160 ;  /* 0x000000ffff9f7224 */ /* 0x000fe200078e00a0 */
[----:B------:R-:W-:Y:S01]  /*24680*/  MOV R181, R118 ;  /* 0x0000007600b57202 */ /* 0x000fe20000000f00 */
[----:B------:R-:W-:Y:S01]  /*24690*/  IMAD.MOV.U32 R160, RZ, RZ, R161 ;  /* 0x000000ffffa07224 */ /* 0x000fe200078e00a1 */
[----:B------:R-:W-:Y:S01]  /*246a0*/  STL [R1+0x628], R10 ;  /* 0x0006280a01007387 */ /* 0x000fe20000100800 */
[----:B------:R-:W-:Y:S01]  /*246b0*/  IMAD.MOV.U32 R161, RZ, RZ, R162 ;  /* 0x000000ffffa17224 */ /* 0x000fe200078e00a2 */
[----:B------:R-:W-:Y:S01]  /*246c0*/  MOV R205, R76 ;  /* 0x0000004c00cd7202 */ /* 0x000fe20000000f00 */
[----:B------:R-:W-:Y:S01]  /*246d0*/  IMAD.MOV.U32 R162, RZ, RZ, R163 ;  /* 0x000000ffffa27224 */ /* 0x000fe200078e00a3 */
[----:B------:R-:W-:Y:S01]  /*246e0*/  STL [R1+0x624], R8 ;  /* 0x0006240801007387 */ /* 0x000fe20000100800 */
[----:B------:R-:W-:Y:S01]  /*246f0*/  MOV R163, R164 ;  /* 0x000000a400a37202 */ /* 0x000fe20000000f00 */
[----:B------:R-:W-:Y:S01]  /*24700*/  IMAD.MOV.U32 R164, RZ, RZ, R165 ;  /* 0x000000ffffa47224 */ /* 0x000fe200078e00a5 */
[----:B------:R-:W-:Y:S01]  /*24710*/  MOV R187, R110 ;  /* 0x0000006e00bb7202 */ /* 0x000fe20000000f00 */
[----:B------:R-:W-:Y:S01]  /*24720*/  STL [R1], R9 ;  /* 0x0000000901007387 */ /* 0x000fe20000100800 */
        /* <DEDUP_REMOVED lines=11> */
[----:B------:R1:W-:Y:S01]  /*247e0*/  STL [R1+0x61c], R4 ;  /* 0x00061c0401007387 */ /* 0x0003e20000100800 */
        /* <DEDUP_REMOVED lines=29> */
[----:B------:R-:W-:Y:S01]  /*249c0*/  SHF.R.S32.HI R249, RZ, 0x1f, R252 ;  /* 0x0000001ffff97819 */ /* 0x000fe200000114fc */
[----:B------:R-:W-:Y:S01]  /*249d0*/  IMAD.MOV.U32 R154, RZ, RZ, R177 ;  /* 0x000000ffff9a7224 */ /* 0x000fe200078e00b1 */
[----:B------:R-:W-:Y:S01]  /*249e0*/  STL [R1+0x28], R48 ;  /* 0x0000283001007387 */ /* 0x000fe20000100800 */
[----:B------:R-:W-:Y:S01]  /*249f0*/  IMAD.MOV.U32 R203, RZ, RZ, R80 ;  /* 0x000000ffffcb7224 */ /* 0x000fe200078e0050 */
[----:B------:R-:W-:Y:S01]  /*24a00*/  LEA.HI R249, R249, R252, RZ, 0x7 ;  /* 0x000000fcf9f97211 */ /* 0x000fe200078f38ff */
        /* <DEDUP_REMOVED lines=14> */
[----:B------:R-:W-:-:S02]  /*24af0*/  IMAD.MOV.U32 R197, RZ, RZ, R90 ;  /* 0x000000ffffc57224 */ /* 0x000fc400078e005a */
[----:B------:R-:W-:Y:S01]  /*24b00*/  IMAD.MOV.U32 R198, RZ, RZ, R91 ;  /* 0x000000ffffc67224 */ /* 0x000fe200078e005b */
[----:B------:R-:W-:Y:S01]  /*24b10*/  STL [R1+0x34], R57 ;  /* 0x0000343901007387 */ /* 0x000fe20000100800 */
[----:B------:R-:W-:Y:S02]  /*24b20*/  IMAD.MOV.U32 R194, RZ, RZ, R99 ;  /* 0x000000ffffc27224 */ /* 0x000fe400078e0063 */
[----:B------:R-:W-:Y:S01]  /*24b30*/  IMAD.MOV.U32 R156, RZ, RZ, R171 ;  /* 0x000000ffff9c7224 */ /* 0x000fe200078e00ab */
[----:B------:R-:W-:Y:S01]  /*24b40*/  STL [R1+0x40], R60 ;  /* 0x0000403c01007387 */ /* 0x000fe20000100800 */
[----:B------:R-:W-:Y:S02]  /*24b50*/  IMAD.MOV.U32 R191, RZ, RZ, R102 ;  /* 0x000000ffffbf7224 */ /* 0x000fe400078e0066 */
        /* <DEDUP_REMOVED lines=52> */
[----:B------:R-:W2:Y:S01]  /*24ea0*/  LDL.LU.64 R118, [R1+0x408] ;  /* 0x0004080001767983 */ /* 0x000ea20000300a00 */
[----:B------:R-:W-:Y:S02]  /*24eb0*/  IMAD.MOV.U32 R228, RZ, RZ, R35 ;  /* 0x000000ffffe47224 */ /* 0x000fe400078e0023 */
[----:B------:R-:W-:Y:S01]  /*24ec0*/  IMAD.MOV.U32 R139, RZ, RZ, R225 ;  /* 0x000000ffff8b7224 */ /* 0x000fe200078e00e1 */
[----:B------:R-:W3:Y:S01]  /*24ed0*/  LDL.LU.64 R76, [R1+0x348] ;  /* 0x00034800014c7983 */ /* 0x000ee20000300a00 */
[----:B------:R-:W-:-:S02]  /*24ee0*/  IMAD.MOV.U32 R225, RZ, RZ, R38 ;  /* 0x000000ffffe17224 */ /* 0x000fc400078e0026 */
[----:B------:R-:W-:Y:S01]  /*24ef0*/  IMAD.MOV.U32 R226, RZ, RZ, R39 ;  /* 0x000000ffffe27224 */ /* 0x000fe200078e0027 */
[----:B------:R-:W4:Y:S01]  /*24f00*/  LDL.LU.64 R130, [R1+0x268] ;  /* 0x0002680001827983 */ /* 0x000f220000300a00 */
[----:B------:R-:W-:Y:S02]  /*24f10*/  IMAD.MOV.U32 R138, RZ, RZ, R224 ;  /* 0x000000ffff8a7224 */ /* 0x000fe400078e00e0 */
[----:B------:R-:W-:Y:S01]  /*24f20*/  IMAD.MOV.U32 R224, RZ, RZ, R43 ;  /* 0x000000ffffe07224 */ /* 0x000fe200078e002b */
[----:B------:R-:W5:Y:S01]  /*24f30*/  LDL.LU.64 R70, [R1+0x2b8] ;  /* 0x0002b80001467983 */ /* 0x000f620000300a00 */
[----:B------:R-:W-:Y:S02]  /*24f40*/  IMAD.MOV.U32 R233, RZ, RZ, R28 ;  /* 0x000000ffffe97224 */ /* 0x000fe400078e001c */
[----:B------:R-:W-:Y:S01]  /*24f50*/  IMAD.MOV.U32 R234, RZ, RZ, R29 ;  /* 0x000000ffffea7224 */ /* 0x000fe200078e001d */
[----:B------:R-:W2:Y:S01]  /*24f60*/  LDL.LU.64 R120, [R1+0x560] ;  /* 0x0005600001787983 */ /* 0x000ea20000300a00 */
[----:B------:R-:W-:-:S02]  /*24f70*/  IMAD.MOV.U32 R236, RZ, RZ, R27 ;  /* 0x000000ffffec7224 */ /* 0x000fc400078e001b */
[----:B------:R-:W-:Y:S01]  /*24f80*/  IMAD.MOV.U32 R237, RZ, RZ, R24 ;  /* 0x000000ffffed7224 */ /* 0x000fe200078e0018 */
[----:B------:R-:W2:Y:S01]  /*24f90*/  LDL.LU.64 R110, [R1+0x3b8] ;  /* 0x0003b800016e7983 */ /* 0x000ea20000300a00 */
[----:B------:R-:W-:Y:S02]  /*24fa0*/  IMAD.MOV.U32 R238, RZ, RZ, R25 ;  /* 0x000000ffffee7224 */ /* 0x000fe400078e0019 */
[----:B------:R-:W-:Y:S01]  /*24fb0*/  IMAD.MOV.U32 R239, RZ, RZ, R22 ;  /* 0x000000ffffef7224 */ /* 0x000fe200078e0016 */
[----:B------:R-:W2:Y:S01]  /*24fc0*/  LDL.LU.64 R94, [R1+0x340] ;  /* 0x00034000015e7983 */ /* 0x000ea20000300a00 */
        /* <DEDUP_REMOVED lines=21> */
[----:B------:R-:W-:Y:S04]  /*25120*/  STL [R1+0x88], R100 ;  /* 0x0000886401007387 */ /* 0x000fe80000100800 */
[----:B------:R-:W-:Y:S04]  /*25130*/  STL [R1+0x84], R101 ;  /* 0x0000846501007387 */ /* 0x000fe80000100800 */
[----:B------:R-:W-:Y:S04]  /*25140*/  STL [R1+0x90], R104 ;  /* 0x0000906801007387 */ /* 0x000fe80000100800 */
[----:B------:R-:W2:Y:S04]  /*25150*/  LDL.LU.64 R84, [R1+0x258] ;  /* 0x0002580001547983 */ /* 0x000ea80000300a00 */
[----:B------:R-:W2:Y:S04]  /*25160*/  LDL.LU.64 R66, [R1+0x2c0] ;  /* 0x0002c00001427983 */ /* 0x000ea80000300a00 */
[----:B------:R-:W2:Y:S04]  /*25170*/  LDL.LU.64 R62, [R1+0x2f8] ;  /* 0x0002f800013e7983 */ /* 0x000ea80000300a00 */
[----:B------:R-:W1:Y:S04]  /*25180*/  LDL.LU.64 R54, [R1+0xa8] ;  /* 0x0000a80001367983 */ /* 0x000e680000300a00 */
[----:B------:R-:W-:Y:S04]  /*25190*/  STL [R1+0x8c], R105 ;  /* 0x00008c6901007387 */ /* 0x000fe80000100800 */
[----:B------:R-:W-:Y:S04]  /*251a0*/  STL [R1+0x98], R108 ;  /* 0x0000986c01007387 */ /* 0x000fe80000100800 */
[----:B------:R-:W2:Y:S04]  /*251b0*/  LDL.LU.64 R50, [R1+0xb0] ;  /* 0x0000b00001327983 */ /* 0x000ea80000300a00 */
[----:B------:R-:W-:Y:S04]  /*251c0*/  STL [R1+0x94], R109 ;  /* 0x0000946d01007387 */ /* 0x000fe80000100800 */
[----:B------:R-:W2:Y:S04]  /*251d0*/  LDL.LU.64 R58, [R1+0xb8] ;  /* 0x0000b800013a7983 */ /* 0x000ea80000300a00 */
[----:B------:R-:W-:Y:S04]  /*251e0*/  STL [R1+0xa0], R112 ;  /* 0x0000a07001007387 */ /* 0x000fe80000100800 */
[----:B------:R-:W-:Y:S01]  /*251f0*/  STL [R1+0x9c], R113 ;  /* 0x00009c7101007387 */ /* 0x000fe20000100800 */
[----:B-1----:R-:W-:-:S03]  /*25200*/  IMAD.MOV.U32 R4, RZ, RZ, R55 ;  /* 0x000000ffff047224 */ /* 0x002fc600078e0037 */
[----:B------:R1:W-:Y:S04]  /*25210*/  STL [R1+0xa8], R54 ;  /* 0x0000a83601007387 */ /* 0x0003e80000100800 */
[----:B-1----:R-:W3:Y:S04]  /*25220*/  LDL.LU.64 R54, [R1+0xc0] ;  /* 0x0000c00001367983 */ /* 0x002ee80000300a00 */
[----:B------:R1:W-:Y:S04]  /*25230*/  STL [R1+0xa4], R4 ;  /* 0x0000a40401007387 */ /* 0x0003e80000100800 */
[----:B--2---:R-:W-:Y:S01]  /*25240*/  STL [R1+0xb0], R50 ;  /* 0x0000b03201007387 */ /* 0x004fe20000100800 */
[----:B-1----:R-:W-:-:S05]  /*25250*/  IMAD.MOV.U32 R4, RZ, RZ, R51 ;  /* 0x000000ffff047224 */ /* 0x002fca00078e0033 */
[----:B------:R1:W-:Y:S04]  /*25260*/  STL [R1+0xac], R4 ;  /* 0x0000ac0401007387 */ /* 0x0003e80000100800 */
[----:B------:R2:W-:Y:S04]  /*25270*/  STL [R1+0xb8], R58 ;  /* 0x0000b83a01007387 */ /* 0x0005e80000100800 */
[----:B------:R-:W4:Y:S01]  /*25280*/  LDL.LU.64 R46, [R1+0xf8] ;  /* 0x0000f800012e7983 */ /* 0x000f220000300a00 */
[----:B-1----:R-:W-:-:S05]  /*25290*/  IMAD.MOV.U32 R4, RZ, RZ, R59 ;  /* 0x000000ffff047224 */ /* 0x002fca00078e003b */
[----:B------:R1:W-:Y:S04]  /*252a0*/  STL [R1+0xb4], R4 ;  /* 0x0000b40401007387 */ /* 0x0003e80000100800 */
[----:B--2---:R-:W2:Y:S04]  /*252b0*/  LDL.LU.64 R58, [R1+0x118] ;  /* 0x00011800013a7983 */ /* 0x004ea80000300a00 */
[----:B------:R-:W5:Y:S04]  /*252c0*/  LDL.LU.64 R30, [R1+0x1d8] ;  /* 0x0001d800011e7983 */ /* 0x000f680000300a00 */
[----:B---3--:R3:W-:Y:S01]  /*252d0*/  STL [R1+0xc0], R54 ;  /* 0x0000c03601007387 */ /* 0x0087e20000100800 */
[----:B-1----:R-:W-:-:S03]  /*252e0*/  MOV R4, R55 ;  /* 0x0000003700047202 */ /* 0x002fc60000000f00 */
[----:B------:R-:W5:Y:S04]  /*252f0*/  LDL.LU.64 R50, [R1+0x128] ;  /* 0x0001280001327983 */ /* 0x000f680000300a00 */
[----:B------:R4:W-:Y:S04]  /*25300*/  STL [R1+0xbc], R4 ;  /* 0x0000bc0401007387 */ /* 0x0009e80000100800 */
[----:B---3--:R-:W3:Y:S01]  /*25310*/  LDL.LU.64 R54, [R1+0x148] ;  /* 0x0001480001367983 */ /* 0x008ee20000300a00 */
[----:B----4-:R-:W-:-:S03]  /*25320*/  IMAD.MOV.U32 R4, RZ, RZ, R47 ;  /* 0x000000ffff047224 */ /* 0x010fc600078e002f */
[----:B------:R-:W-:Y:S04]  /*25330*/  STL [R1+0xc8], R46 ;  /* 0x0000c82e01007387 */ /* 0x000fe80000100800 */
[----:B------:R1:W-:Y:S04]  /*25340*/  STL [R1+0xc4], R4 ;  /* 0x0000c40401007387 */ /* 0x0003e80000100800 */
[----:B--2---:R2:W-:Y:S01]  /*25350*/  STL [R1+0xd0], R58 ;  /* 0x0000d03a01007387 */ /* 0x0045e20000100800 */
[----:B-1----:R-:W-:-:S03]  /*25360*/  IMAD.MOV.U32 R4, RZ, RZ, R59 ;  /* 0x000000ffff047224 */ /* 0x002fc600078e003b */
[----:B--2---:R-:W2:Y:S04]  /*25370*/  LDL.LU.64 R58, [R1+0x158] ;  /* 0x00015800013a7983 */ /* 0x004ea80000300a00 */
[----:B------:R5:W-:Y:S02]  /*25380*/  STL [R1+0xcc], R4 ;  /* 0x0000cc0401007387 */ /* 0x000be40000100800 */
[----:B-----5:R-:W-:Y:S02]  /*25390*/  IMAD.MOV.U32 R4, RZ, RZ, R51 ;  /* 0x000000ffff047224 */ /* 0x020fe400078e0033 */
[----:B------:R-:W-:Y:S04]  /*253a0*/  STL [R1+0xd8], R50 ;  /* 0x0000d83201007387 */ /* 0x000fe80000100800 */
[----:B------:R1:W-:Y:S04]  /*253b0*/  STL [R1+0xd4], R4 ;  /* 0x0000d40401007387 */ /* 0x0003e80000100800 */
[----:B---3--:R-:W-:Y:S04]  /*253c0*/  STL [R1+0xe0], R54 ;  /* 0x0000e03601007387 */ /* 0x008fe80000100800 */
[----:B------:R-:W3:Y:S01]  /*253d0*/  LDL.LU.64 R46, [R1+0x178] ;  /* 0x00017800012e7983 */ /* 0x000ee20000300a00 */
[----:B-1----:R-:W-:-:S05]  /*253e0*/  IMAD.MOV.U32 R4, RZ, RZ, R55 ;  /* 0x000000ffff047224 */ /* 0x002fca00078e0037 */
[----:B------:R1:W-:Y:S04]  /*253f0*/  STL [R1+0xdc], R4 ;  /* 0x0000dc0401007387 */ /* 0x0003e80000100800 */
[----:B------:R-:W4:Y:S04]  /*25400*/  LDL.LU.64 R50, [R1+0x188] ;  /* 0x0001880001327983 */ /* 0x000f280000300a00 */
[----:B------:R-:W5:Y:S04]  /*25410*/  LDL.LU.64 R32, [R1+0x240] ;  /* 0x0002400001207983 */ /* 0x000f680000300a00 */
[----:B--2---:R2:W-:Y:S01]  /*25420*/  STL [R1+0xe8], R58 ;  /* 0x0000e83a01007387 */ /* 0x0045e20000100800 */
[----:B-1----:R-:W-:-:S03]  /*25430*/  IMAD.MOV.U32 R4, RZ, RZ, R59 ;  /* 0x000000ffff047224 */ /* 0x002fc600078e003b */
[----:B------:R-:W5:Y:S04]  /*25440*/  LDL.LU.64 R54, [R1+0x1a8] ;  /* 0x0001a80001367983 */ /* 0x000f680000300a00 */
[----:B------:R3:W-:Y:S04]  /*25450*/  STL [R1+0xe4], R4 ;  /* 0x0000e40401007387 */ /* 0x0007e80000100800 */
[----:B--2---:R-:W2:Y:S01]  /*25460*/  LDL.LU.64 R58, [R1+0x1b8] ;  /* 0x0001b800013a7983 */ /* 0x004ea20000300a00 */
[----:B---3--:R-:W-:-:S03]  /*25470*/  MOV R4, R47 ;  /* 0x0000002f00047202 */ /* 0x008fc60000000f00 */
[----:B------:R-:W-:Y:S04]  /*25480*/  STL [R1+0xf0], R46 ;  /* 0x0000f02e01007387 */ /* 0x000fe80000100800 */
[----:B------:R1:W-:Y:S04]  /*25490*/  STL [R1+0xec], R4 ;  /* 0x0000ec0401007387 */ /* 0x0003e80000100800 */
[----:B----4-:R-:W-:Y:S01]  /*254a0*/  STL [R1+0xf8], R50 ;  /* 0x0000f83201007387 */ /* 0x010fe20000100800 */
[----:B-1----:R-:W-:-:S03]  /*254b0*/  IMAD.MOV.U32 R4, RZ, RZ, R51 ;  /* 0x000000ffff047224 */ /* 0x002fc600078e0033 */
[----:B------:R-:W3:Y:S04]  /*254c0*/  LDL.LU.64 R46, [R1+0x270] ;  /* 0x00027000012e7983 */ /* 0x000ee80000300a00 */
[----:B-----5:R-:W-:Y:S04]  /*254d0*/  STL [R1+0x100], R54 ;  /* 0x0001003601007387 */ /* 0x020fe80000100800 */
[----:B------:R1:W-:Y:S02]  /*254e0*/  STL [R1+0xf4], R4 ;  /* 0x0000f40401007387 */ /* 0x0003e40000100800 */
[----:B-1----:R-:W-:-:S05]  /*254f0*/  IMAD.MOV.U32 R4, RZ, RZ, R55 ;  /* 0x000000ffff047224 */ /* 0x002fca00078e0037 */
[----:B------:R1:W-:Y:S04]  /*25500*/  STL [R1+0xfc], R4 ;  /* 0x0000fc0401007387 */ /* 0x0003e80000100800 */
[----:B--2---:R2:W-:Y:S04]  /*25510*/  STL [R1+0x108], R58 ;  /* 0x0001083a01007387 */ /* 0x0045e80000100800 */
[----:B------:R-:W4:Y:S01]  /*25520*/  LDL.LU.64 R34, [R1+0x1e8] ;  /* 0x0001e80001227983 */ /* 0x000f220000300a00 */
[----:B-1----:R-:W-:-:S05]  /*25530*/  IMAD.MOV.U32 R4, RZ, RZ, R59 ;  /* 0x000000ffff047224 */ /* 0x002fca00078e003b */
[----:B------:R1:W-:Y:S04]  /*25540*/  STL [R1+0x104], R4 ;  /* 0x0001040401007387 */ /* 0x0003e80000100800 */
[----:B------:R-:W5:Y:S04]  /*25550*/  LDL.LU.64 R38, [R1+0x208] ;  /* 0x0002080001267983 */ /* 0x000f680000300a00 */
[----:B------:R-:W3:Y:S04]  /*25560*/  LDL.LU.64 R42, [R1+0x218] ;  /* 0x00021800012a7983 */ /* 0x000ee80000300a00 */
[----:B------:R-:W3:Y:S04]  /*25570*/  LDL.LU.64 R54, [R1+0x238] ;  /* 0x0002380001367983 */ /* 0x000ee80000300a00 */
[----:B--2---:R-:W2:Y:S04]  /*25580*/  LDL.LU.64 R58, [R1+0x288] ;  /* 0x00028800013a7983 */ /* 0x004ea80000300a00 */
[----:B------:R-:W-:Y:S04]  /*25590*/  STL [R1+0x110], R30 ;  /* 0x0001101e01007387 */ /* 0x000fe80000100800 */
[----:B------:R-:W2:Y:S01]  /*255a0*/  LDL.LU.64 R50, [R1+0x228] ;  /* 0x0002280001327983 */ /* 0x000ea20000300a00 */
[----:B-1----:R-:W-:-:S03]  /*255b0*/  IMAD.MOV.U32 R4, RZ, RZ, R31 ;  /* 0x000000ffff047224 */ /* 0x002fc600078e001f */
[----:B----4-:R-:W-:Y:S04]  /*255c0*/  STL [R1+0x118], R34 ;  /* 0x0001182201007387 */ /* 0x010fe80000100800 */
[----:B------:R1:W-:Y:S02]  /*255d0*/  STL [R1+0x10c], R4 ;  /* 0x00010c0401007387 */ /* 0x0003e40000100800 */
[----:B-1----:R-:W-:-:S05]  /*255e0*/  IMAD.MOV.U32 R4, RZ, RZ, R35 ;  /* 0x000000ffff047224 */ /* 0x002fca00078e0023 */
[----:B------:R1:W-:Y:S04]  /*255f0*/  STL [R1+0x114], R4 ;  /* 0x0001140401007387 */ /* 0x0003e80000100800 */
[----:B-----5:R-:W-:Y:S01]  /*25600*/  STL [R1+0x120], R38 ;  /* 0x0001202601007387 */ /* 0x020fe20000100800 */
[----:B-1----:R-:W-:-:S03]  /*25610*/  MOV R4, R39 ;  /* 0x0000002700047202 */ /* 0x002fc60000000f00 */
[----:B---3--:R-:W-:Y:S04]  /*25620*/  STL [R1+0x128], R42 ;  /* 0x0001282a01007387 */ /* 0x008fe80000100800 */
[----:B------:R1:W-:Y:S02]  /*25630*/  STL [R1+0x11c], R4 ;  /* 0x00011c0401007387 */ /* 0x0003e40000100800 */
[----:B-1----:R-:W-:-:S05]  /*25640*/  IMAD.MOV.U32 R4, RZ, RZ, R43 ;  /* 0x000000ffff047224 */ /* 0x002fca00078e002b */
[----:B------:R1:W-:Y:S04]  /*25650*/  STL [R1+0x124], R4 ;  /* 0x0001240401007387 */ /* 0x0003e80000100800 */
[----:B--2---:R-:W-:Y:S01]  /*25660*/  STL [R1+0x130], R50 ;  /* 0x0001303201007387 */ /* 0x004fe20000100800 */
[----:B-1----:R-:W-:-:S03]  /*25670*/  IMAD.MOV.U32 R4, RZ, RZ, R51 ;  /* 0x000000ffff047224 */ /* 0x002fc600078e0033 */
[----:B------:R-:W-:Y:S04]  /*25680*/  STL [R1+0x138], R54 ;  /* 0x0001383601007387 */ /* 0x000fe80000100800 */
[----:B------:R1:W-:Y:S04]  /*25690*/  STL [R1+0x12c], R4 ;  /* 0x00012c0401007387 */ /* 0x0003e80000100800 */
[----:B------:R-:W2:Y:S04]  /*256a0*/  LDL.LU.64 R34, [R1+0x250] ;  /* 0x0002500001227983 */ /* 0x000ea80000300a00 */
[----:B------:R-:W3:Y:S01]  /*256b0*/  LDL.LU.64 R42, [R1+0x260] ;  /* 0x00026000012a7983 */ /* 0x000ee20000300a00 */
[----:B-1----:R-:W-:-:S03]  /*256c0*/  IMAD.MOV.U32 R4, RZ, RZ, R55 ;  /* 0x000000ffff047224 */ /* 0x002fc600078e0037 */
[----:B------:R-:W4:Y:S04]  /*256d0*/  LDL.LU.64 R38, [R1+0x2c8] ;  /* 0x0002c80001267983 */ /* 0x000f280000300a00 */
[----:B------:R-:W-:Y:S04]  /*256e0*/  STL [R1+0x140], R32 ;  /* 0x0001402001007387 */ /* 0x000fe80000100800 */
[----:B------:R1:W-:Y:S04]  /*256f0*/  STL [R1+0x134], R4 ;  /* 0x0001340401007387 */ /* 0x0003e80000100800 */
[----:B------:R-:W5:Y:S04]  /*25700*/  LDL.LU.64 R50, [R1+0x278] ;  /* 0x0002780001327983 */ /* 0x000f680000300a00 */
[----:B------:R-:W4:Y:S01]  /*25710*/  LDL.LU.64 R54, [R1+0x280] ;  /* 0x0002800001367983 */ /* 0x000f220000300a00 */
[----:B-1----:R-:W-:-:S03]  /*25720*/  IMAD.MOV.U32 R4, RZ, RZ, R33 ;  /* 0x000000ffff047224 */ /* 0x002fc600078e0021 */
[----:B--2---:R-:W-:Y:S04]  /*25730*/  STL [R1+0x148], R34 ;  /* 0x0001482201007387 */ /* 0x004fe80000100800 */
[----:B------:R1:W-:Y:S02]  /*25740*/  STL [R1+0x13c], R4 ;  /* 0x00013c0401007387 */ /* 0x0003e40000100800 */
[----:B-1----:R-:W-:-:S05]  /*25750*/  IMAD.MOV.U32 R4, RZ, RZ, R35 ;  /* 0x000000ffff047224 */ /* 0x002fca00078e0023 */
[----:B------:R1:W-:Y:S04]  /*25760*/  STL [R1+0x144], R4 ;  /* 0x0001440401007387 */ /* 0x0003e80000100800 */
[----:B---3--:R-:W-:Y:S01]  /*25770*/  STL [R1+0x150], R42 ;  /* 0x0001502a01007387 */ /* 0x008fe20000100800 */
[----:B-1----:R-:W-:-:S03]  /*25780*/  MOV R4, R43 ;  /* 0x0000002b00047202 */ /* 0x002fc60000000f00 */
[----:B------:R-:W-:Y:S04]  /*25790*/  STL [R1+0x158], R46 ;  /* 0x0001582e01007387 */ /* 0x000fe80000100800 */
[----:B------:R1:W-:Y:S04]  /*257a0*/  STL [R1+0x14c], R4 ;  /* 0x00014c0401007387 */ /* 0x0003e80000100800 */
[----:B-----5:R-:W-:Y:S01]  /*257b0*/  STL [R1+0x160], R50 ;  /* 0x0001603201007387 */ /* 0x020fe20000100800 */
[----:B-1----:R-:W-:-:S05]  /*257c0*/  IMAD.MOV.U32 R4, RZ, RZ, R47 ;  /* 0x000000ffff047224 */ /* 0x002fca00078e002f */
[----:B------:R1:W-:Y:S04]  /*257d0*/  STL [R1+0x154], R4 ;  /* 0x0001540401007387 */ /* 0x0003e80000100800 */
[----:B------:R-:W2:Y:S01]  /*257e0*/  LDL.LU.64 R46, [R1+0x290] ;  /* 0x00029000012e7983 */ /* 0x000ea20000300a00 */
[----:B-1----:R-:W-:-:S05]  /*257f0*/  IMAD.MOV.U32 R4, RZ, RZ, R51 ;  /* 0x000000ffff047224 */ /* 0x002fca00078e0033 */
[----:B------:R1:W-:Y:S04]  /*25800*/  STL [R1+0x15c], R4 ;  /* 0x00015c0401007387 */ /* 0x0003e80000100800 */
[----:B----4-:R3:W-:Y:S04]  /*25810*/  STL [R1+0x168], R54 ;  /* 0x0001683601007387 */ /* 0x0107e80000100800 */
[----:B------:R-:W4:Y:S01]  /*25820*/  LDL.LU.64 R50, [R1+0x2a0] ;  /* 0x0002a00001327983 */ /* 0x000f220000300a00 */
[----:B-1----:R-:W-:-:S03]  /*25830*/  IMAD.MOV.U32 R4, RZ, RZ, R55 ;  /* 0x000000ffff047224 */ /* 0x002fc600078e0037 */
[----:B------:R-:W-:Y:S04]  /*25840*/  STL [R1+0x170], R58 ;  /* 0x0001703a01007387 */ /* 0x000fe80000100800 */
[----:B------:R1:W-:Y:S04]  /*25850*/  STL [R1+0x164], R4 ;  /* 0x0001640401007387 */ /* 0x0003e80000100800 */
[----:B---3--:R-:W3:Y:S01]  /*25860*/  LDL.LU.64 R54, [R1+0x2a8] ;  /* 0x0002a80001367983 */ /* 0x008ee20000300a00 */
[----:B-1----:R-:W-:-:S03]  /*25870*/  IMAD.MOV.U32 R4, RZ, RZ, R59 ;  /* 0x000000ffff047224 */ /* 0x002fc600078e003b */
[----:B------:R-:W5:Y:S04]  /*25880*/  LDL.LU.64 R58, [R1+0x2b0] ;  /* 0x0002b000013a7983 */ /* 0x000f680000300a00 */
[----:B------:R2:W-:Y:S02]  /*25890*/  STL [R1+0x16c], R4 ;  /* 0x00016c0401007387 */ /* 0x0005e40000100800 */
[----:B--2---:R-:W-:Y:S02]  /*258a0*/  IMAD.MOV.U32 R4, RZ, RZ, R47 ;  /* 0x000000ffff047224 */ /* 0x004fe400078e002f */
[----:B------:R-:W-:Y:S04]  /*258b0*/  STL [R1+0x178], R46 ;  /* 0x0001782e01007387 */ /* 0x000fe80000100800 */
[----:B------:R4:W-:Y:S02]  /*258c0*/  STL [R1+0x174], R4 ;  /* 0x0001740401007387 */ /* 0x0009e40000100800 */
[----:B----4-:R-:W-:-:S02]  /*258d0*/  MOV R4, R51 ;  /* 0x0000003300047202 */ /* 0x010fc40000000f00 */
[----:B------:R-:W-:Y:S04]  /*258e0*/  STL [R1+0x180], R50 ;  /* 0x0001803201007387 */ /* 0x000fe80000100800 */
[----:B------:R-:W2:Y:S04]  /*258f0*/  LDL.LU.64 R42, [R1+0x338] ;  /* 0x00033800012a7983 */ /* 0x000ea80000300a00 */
[----:B------:R1:W-:Y:S04]  /*25900*/  STL [R1+0x17c], R4 ;  /* 0x00017c0401007387 */ /* 0x0003e80000100800 */
[----:B---3--:R-:W-:Y:S01]  /*25910*/  STL [R1+0x188], R54 ;  /* 0x0001883601007387 */ /* 0x008fe20000100800 */
[----:B-1----:R-:W-:-:S03]  /*25920*/  IMAD.MOV.U32 R4, RZ, RZ, R55 ;  /* 0x000000ffff047224 */ /* 0x002fc600078e0037 */
[----:B-----5:R-:W-:Y:S04]  /*25930*/  STL [R1+0x190], R58 ;  /* 0x0001903a01007387 */ /* 0x020fe80000100800 */
[----:B------:R1:W-:Y:S04]  /*25940*/  STL [R1+0x184], R4 ;  /* 0x0001840401007387 */ /* 0x0003e80000100800 */
[----:B------:R-:W3:Y:S01]  /*25950*/  LDL.LU.64 R46, [R1+0x2d0] ;  /* 0x0002d000012e7983 */ /* 0x000ee20000300a00 */
[----:B-1----:R-:W-:-:S05]  /*25960*/  IMAD.MOV.U32 R4, RZ, RZ, R59 ;  /* 0x000000ffff047224 */ /* 0x002fca00078e003b */
[----:B------:R1:W-:Y:S04]  /*25970*/  STL [R1+0x18c], R4 ;  /* 0x00018c0401007387 */ /* 0x0003e80000100800 */
[----:B------:R-:W4:Y:S04]  /*25980*/  LDL.LU.64 R50, [R1+0x2d8] ;  /* 0x0002d80001327983 */ /* 0x000f280000300a00 */
[----:B------:R-:W5:Y:S04]  /*25990*/  LDL.LU.64 R54, [R1+0x370] ;  /* 0x0003700001367983 */ /* 0x000f680000300a00 */
[----:B------:R-:W-:Y:S04]  /*259a0*/  STL [R1+0x198], R38 ;  /* 0x0001982601007387 */ /* 0x000fe80000100800 */
[----:B------:R-:W2:Y:S01]  /*259b0*/  LDL.LU.64 R34, [R1+0x2e0] ;  /* 0x0002e00001227983 */ /* 0x000ea20000300a00 */
[----:B-1----:R-:W-:-:S02]  /*259c0*/  IMAD.MOV.U32 R4, RZ, RZ, R39 ;  /* 0x000000ffff047224 */ /* 0x002fc400078e0027 */
[----:B------:R-:W-:Y:S02]  /*259d0*/  IMAD.MOV.U32 R58, RZ, RZ, R62 ;  /* 0x000000ffff3a7224 */ /* 0x000fe400078e003e */
[----:B------:R-:W-:Y:S02]  /*259e0*/  IMAD.MOV.U32 R59, RZ, RZ, R63 ;  /* 0x000000ffff3b7224 */ /* 0x000fe400078e003f */
[----:B------:R-:W2:Y:S04]  /*259f0*/  LDL.LU.64 R62, [R1+0x300] ;  /* 0x00030000013e7983 */ /* 0x000ea80000300a00 */
[----:B---3--:R-:W-:Y:S04]  /*25a00*/  STL [R1+0x1a0], R46 ;  /* 0x0001a02e01007387 */ /* 0x008fe80000100800 */
[----:B------:R1:W-:Y:S02]  /*25a10*/  STL [R1+0x194], R4 ;  /* 0x0001940401007387 */ /* 0x0003e40000100800 */
[----:B-1----:R-:W-:Y:S01]  /*25a20*/  MOV R4, R47 ;  /* 0x0000002f00047202 */ /* 0x002fe20000000f00 */
[----:B------:R-:W-:-:S02]  /*25a30*/  IMAD.MOV.U32 R46, RZ, RZ, R66 ;  /* 0x000000ffff2e7224 */ /* 0x000fc400078e0042 */
[----:B------:R-:W-:Y:S02]  /*25a40*/  IMAD.MOV.U32 R47, RZ, RZ, R67 ;  /* 0x000000ffff2f7224 */ /* 0x000fe400078e0043 */
[----:B------:R1:W-:Y:S04]  /*25a50*/  STL [R1+0x19c], R4 ;  /* 0x00019c0401007387 */ /* 0x0003e80000100800 */
[----:B----4-:R3:W-:Y:S04]  /*25a60*/  STL [R1+0x1a8], R50 ;  /* 0x0001a83201007387 */ /* 0x0107e80000100800 */
[----:B------:R-:W4:Y:S01]  /*25a70*/  LDL.LU.64 R66, [R1+0x308] ;  /* 0x0003080001427983 */ /* 0x000f220000300a00 */
[----:B-1----:R-:W-:-:S05]  /*25a80*/  IMAD.MOV.U32 R4, RZ, RZ, R51 ;  /* 0x000000ffff047224 */ /* 0x002fca00078e0033 */
[----:B------:R1:W-:Y:S04]  /*25a90*/  STL [R1+0x1a4], R4 ;  /* 0x0001a40401007387 */ /* 0x0003e80000100800 */
[----:B---3--:R-:W3:Y:S04]  /*25aa0*/  LDL.LU.64 R50, [R1+0x328] ;  /* 0x0003280001327983 */ /* 0x008ee80000300a00 */
[----:B--2---:R-:W-:Y:S04]  /*25ab0*/  STL [R1+0x1b0], R34 ;  /* 0x0001b02201007387 */ /* 0x004fe80000100800 */
[----:B------:R-:W2:Y:S01]  /*25ac0*/  LDL.LU.64 R38, [R1+0x310] ;  /* 0x0003100001267983 */ /* 0x000ea20000300a00 */
[----:B-1----:R-:W-:-:S03]  /*25ad0*/  IMAD.MOV.U32 R4, RZ, RZ, R35 ;  /* 0x000000ffff047224 */ /* 0x002fc600078e0023 */
[----:B------:R-:W-:Y:S04]  /*25ae0*/  STL [R1+0x1b8], R62 ;  /* 0x0001b83e01007387 */ /* 0x000fe80000100800 */
[----:B------:R1:W-:Y:S02]  /*25af0*/  STL [R1+0x1ac], R4 ;  /* 0x0001ac0401007387 */ /* 0x0003e40000100800 */
[----:B-1----:R-:W-:Y:S02]  /*25b00*/  IMAD.MOV.U32 R4, RZ, RZ, R63 ;  /* 0x000000ffff047224 */ /* 0x002fe400078e003f */
[----:B----4-:R-:W-:Y:S04]  /*25b10*/  STL [R1+0x1c0], R66 ;  /* 0x0001c04201007387 */ /* 0x010fe80000100800 */
[----:B------:R1:W-:Y:S04]  /*25b20*/  STL [R1+0x1b4], R4 ;  /* 0x0001b40401007387 */ /* 0x0003e80000100800 */
[----:B------:R-:W4:Y:S01]  /*25b30*/  LDL.LU.64 R62, [R1+0x330] ;  /* 0x00033000013e7983 */ /* 0x000f220000300a00 */
[----:B-1----:R-:W-:-:S05]  /*25b40*/  MOV R4, R67 ;  /* 0x0000004300047202 */ /* 0x002fca0000000f00 */
[----:B------:R2:W-:Y:S04]  /*25b50*/  STL [R1+0x1bc], R4 ;  /* 0x0001bc0401007387 */ /* 0x0005e80000100800 */
[----:B------:R-:W5:Y:S01]  /*25b60*/  LDL.LU.64 R66, [R1+0x350] ;  /* 0x0003500001427983 */ /* 0x000f620000300a00 */
[----:B--2---:R-:W-:-:S03]  /*25b70*/  IMAD.MOV.U32 R4, RZ, RZ, R39 ;  /* 0x000000ffff047224 */ /* 0x004fc600078e0027 */
[----:B------:R-:W-:Y:S04]  /*25b80*/  STL [R1+0x1c8], R38 ;  /* 0x0001c82601007387 */ /* 0x000fe80000100800 */
[----:B---3--:R-:W-:Y:S04]  /*25b90*/  STL [R1+0x1d0], R50 ;  /* 0x0001d03201007387 */ /* 0x008fe80000100800 */
[----:B------:R1:W-:Y:S02]  /*25ba0*/  STL [R1+0x1c4], R4 ;  /* 0x0001c40401007387 */ /* 0x0003e40000100800 */
[----:B-1----:R-:W-:-:S02]  /*25bb0*/  IMAD.MOV.U32 R4, RZ, RZ, R51 ;  /* 0x000000ffff047224 */ /* 0x002fc400078e0033 */
[----:B------:R-:W2:Y:S04]  /*25bc0*/  LDL.LU.64 R50, [R1+0x360] ;  /* 0x0003600001327983 */ /* 0x000ea80000300a00 */
[----:B------:R4:W-:Y:S02]  /*25bd0*/  STL [R1+0x1cc], R4 ;  /* 0x0001cc0401007387 */ /* 0x0009e40000100800 */
[----:B----4-:R-:W-:Y:S02]  /*25be0*/  IMAD.MOV.U32 R4, RZ, RZ, R63 ;  /* 0x000000ffff047224 */ /* 0x010fe400078e003f */
[----:B------:R1:W-:Y:S04]  /*25bf0*/  STL [R1+0x1d8], R62 ;  /* 0x0001d83e01007387 */ /* 0x0003e80000100800 */
[----:B------:R3:W-:Y:S04]  /*25c00*/  STL [R1+0x1d4], R4 ;  /* 0x0001d40401007387 */ /* 0x0007e80000100800 */
[----:B------:R-:W-:Y:S04]  /*25c10*/  STL [R1+0x1e0], R42 ;  /* 0x0001e02a01007387 */ /* 0x000fe80000100800 */
[----:B-1----:R-:W4:Y:S01]  /*25c20*/  LDL.LU.64 R62, [R1+0x380] ;  /* 0x00038000013e7983 */ /* 0x002f220000300a00 */
[----:B---3--:R-:W-:-:S03]  /*25c30*/  IMAD.MOV.U32 R4, RZ, RZ, R43 ;  /* 0x000000ffff047224 */ /* 0x008fc600078e002b */
[----:B-----5:R-:W-:Y:S04]  /*25c40*/  STL [R1+0x1e8], R66 ;  /* 0x0001e84201007387 */ /* 0x020fe80000100800 */
[----:B------:R1:W-:Y:S02]  /*25c50*/  STL [R1+0x1dc], R4 ;  /* 0x0001dc0401007387 */ /* 0x0003e40000100800 */
[----:B-1----:R-:W-:Y:S02]  /*25c60*/  IMAD.MOV.U32 R4, RZ, RZ, R67 ;  /* 0x000000ffff047224 */ /* 0x002fe400078e0043 */
[----:B--2---:R-:W-:Y:S04]  /*25c70*/  STL [R1+0x1f0], R50 ;  /* 0x0001f03201007387 */ /* 0x004fe80000100800 */
[----:B------:R1:W-:Y:S04]  /*25c80*/  STL [R1+0x1e4], R4 ;  /* 0x0001e40401007387 */ /* 0x0003e80000100800 */
[----:B------:R-:W2:Y:S01]  /*25c90*/  LDL.LU.64 R66, [R1+0x390] ;  /* 0x0003900001427983 */ /* 0x000ea20000300a00 */
[----:B-1----:R-:W-:Y:S01]  /*25ca0*/  IMAD.MOV.U32 R4, RZ, RZ, R51 ;  /* 0x000000ffff047224 */ /* 0x002fe200078e0033 */
[----:B------:R-:W-:Y:S01]  /*25cb0*/  MOV R35, R47 ;  /* 0x0000002f00237202 */ /* 0x000fe20000000f00 */
[----:B------:R-:W-:-:S03]  /*25cc0*/  IMAD.MOV.U32 R34, RZ, RZ, R46 ;  /* 0x000000ffff227224 */ /* 0x000fc600078e002e */
[----:B------:R1:W-:Y:S04]  /*25cd0*/  STL [R1+0x1ec], R4 ;  /* 0x0001ec0401007387 */ /* 0x0003e80000100800 */
[----:B------:R3:W-:Y:S04]  /*25ce0*/  STL [R1+0x1f8], R54 ;  /* 0x0001f83601007387 */ /* 0x0007e80000100800 */
[----:B------:R-:W5:Y:S01]  /*25cf0*/  LDL.LU.64 R46, [R1+0x3a0] ;  /* 0x0003a000012e7983 */ /* 0x000f620000300a00 */
[----:B-1----:R-:W-:-:S05]  /*25d00*/  IMAD.MOV.U32 R4, RZ, RZ, R55 ;  /* 0x000000ffff047224 */ /* 0x002fca00078e0037 */
[----:B------:R1:W-:Y:S01]  /*25d10*/  STL [R1+0x1f4], R4 ;  /* 0x0001f40401007387 */ /* 0x0003e20000100800 */
[----:B---3--:R-:W-:Y:S02]  /*25d20*/  IMAD.MOV.U32 R54, RZ, RZ, R58 ;  /* 0x000000ffff367224 */ /* 0x008fe400078e003a */
[----:B------:R-:W-:Y:S01]  /*25d30*/  IMAD.MOV.U32 R55, RZ, RZ, R59 ;  /* 0x000000ffff377224 */ /* 0x000fe200078e003b */
[----:B----4-:R3:W-:Y:S04]  /*25d40*/  STL [R1+0x200], R62 ;  /* 0x0002003e01007387 */ /* 0x0107e80000100800 */
[----:B------:R-:W4:Y:S01]  /*25d50*/  LDL.LU.64 R50, [R1+0x3b0] ;  /* 0x0003b00001327983 */ /* 0x000f220000300a00 */
[----:B-1----:R-:W-:-:S03]  /*25d60*/  MOV R4, R63 ;  /* 0x0000003f00047202 */ /* 0x002fc60000000f00 */
[----:B------:R-:W4:Y:S04]  /*25d70*/  LDL.LU.64 R58, [R1+0x3a8] ;  /* 0x0003a800013a7983 */ /* 0x000f280000300a00 */
[----:B---3--:R-:W3:Y:S04]  /*25d80*/  LDL.LU.64 R62, [R1+0x368] ;  /* 0x00036800013e7983 */ /* 0x008ee80000300a00 */
[----:B------:R1:W-:Y:S04]  /*25d90*/  STL [R1+0x1fc], R4 ;  /* 0x0001fc0401007387 */ /* 0x0003e80000100800 */
[----:B--2---:R2:W-:Y:S01]  /*25da0*/  STL [R1+0x208], R66 ;  /* 0x0002084201007387 */ /* 0x0045e20000100800 */
[----:B-1----:R-:W-:-:S05]  /*25db0*/  IMAD.MOV.U32 R4, RZ, RZ, R67 ;  /* 0x000000ffff047224 */ /* 0x002fca00078e0043 */
[----:B------:R5:W-:Y:S01]  /*25dc0*/  STL [R1+0x204], R4 ;  /* 0x0002040401007387 */ /* 0x000be20000100800 */
[----:B--2---:R-:W-:Y:S02]  /*25dd0*/  IMAD.MOV.U32 R66, RZ, RZ, R70 ;  /* 0x000000ffff427224 */ /* 0x004fe400078e0046 */
[----:B------:R-:W-:Y:S02]  /*25de0*/  IMAD.MOV.U32 R67, RZ, RZ, R71 ;  /* 0x000000ffff437224 */ /* 0x000fe400078e0047 */
[----:B------:R-:W-:Y:S01]  /*25df0*/  IMAD.MOV.U32 R70, RZ, RZ, R86 ;  /* 0x000000ffff467224 */ /* 0x000fe200078e0056 */
[----:B------:R-:W-:Y:S01]  /*25e00*/  MOV R86, R90 ;  /* 0x0000005a00567202 */ /* 0x000fe20000000f00 */
[----:B------:R-:W-:Y:S02]  /*25e10*/  IMAD.MOV.U32 R71, RZ, RZ, R87 ;  /* 0x000000ffff477224 */ /* 0x000fe400078e0057 */
[----:B------:R-:W-:Y:S02]  /*25e20*/  IMAD.MOV.U32 R87, RZ, RZ, R91 ;  /* 0x000000ffff577224 */ /* 0x000fe400078e005b */
[----:B------:R-:W-:-:S02]  /*25e30*/  IMAD.MOV.U32 R90, RZ, RZ, R102 ;  /* 0x000000ffff5a7224 */ /* 0x000fc400078e0066 */
[----:B------:R-:W-:Y:S02]  /*25e40*/  IMAD.MOV.U32 R91, RZ, RZ, R103 ;  /* 0x000000ffff5b7224 */ /* 0x000fe400078e0067 */
[----:B------:R-:W-:Y:S01]  /*25e50*/  IMAD.MOV.U32 R102, RZ, RZ, R106 ;  /* 0x000000ffff667224 */ /* 0x000fe200078e006a */
[----:B------:R-:W-:Y:S01]  /*25e60*/  MOV R106, R118 ;  /* 0x00000076006a7202 */ /* 0x000fe20000000f00 */
[----:B------:R-:W-:Y:S02]  /*25e70*/  IMAD.MOV.U32 R103, RZ, RZ, R107 ;  /* 0x000000ffff677224 */ /* 0x000fe400078e006b */
[----:B------:R-:W-:Y:S02]  /*25e80*/  IMAD.MOV.U32 R107, RZ, RZ, R119 ;  /* 0x000000ffff6b7224 */ /* 0x000fe400078e0077 */
[----:B------:R-:W-:Y:S02]  /*25e90*/  IMAD.MOV.U32 R118, RZ, RZ, R130 ;  /* 0x000000ffff767224 */ /* 0x000fe400078e0082 */
[----:B------:R-:W-:-:S02]  /*25ea0*/  IMAD.MOV.U32 R119, RZ, RZ, R131 ;  /* 0x000000ffff777224 */ /* 0x000fc400078e0083 */
[----:B------:R-:W2:Y:S01]  /*25eb0*/  LDL.LU.64 R130, [R1+0x230] ;  /* 0x0002300001827983 */ /* 0x000ea20000300a00 */
[----:B-----5:R-:W-:-:S03]  /*25ec0*/  IMAD.MOV.U32 R4, RZ, RZ, R47 ;  /* 0x000000ffff047224 */ /* 0x020fc600078e002f */
[----:B------:R1:W-:Y:S04]  /*25ed0*/  STL [R1+0x210], R46 ;  /* 0x0002102e01007387 */ /* 0x0003e80000100800 */
[----:B------:R4:W-:Y:S01]  /*25ee0*/  STL [R1+0x20c], R4 ;  /* 0x00020c0401007387 */ /* 0x0009e20000100800 */
[----:B-1----:R-:W-:Y:S01]  /*25ef0*/  MOV R46, R118 ;  /* 0x00000076002e7202 */ /* 0x002fe20000000f00 */
[----:B------:R-:W-:Y:S02]  /*25f00*/  IMAD.MOV.U32 R47, RZ, RZ, R119 ;  /* 0x000000ffff2f7224 */ /* 0x000fe400078e0077 */
[----:B----4-:R-:W-:Y:S01]  /*25f10*/  IMAD.MOV.U32 R4, RZ, RZ, R51 ;  /* 0x000000ffff047224 */ /* 0x010fe200078e0033 */
[----:B------:R-:W-:Y:S04]  /*25f20*/  STL [R1+0x218], R50 ;  /* 0x0002183201007387 */ /* 0x000fe80000100800 */
[----:B------:R-:W-:Y:S04]  /*25f30*/  STL [R1+0x220], R58 ;  /* 0x0002203a01007387 */ /* 0x000fe80000100800 */
[----:B------:R1:W-:Y:S04]  /*25f40*/  STL [R1+0x214], R4 ;  /* 0x0002140401007387 */ /* 0x0003e80000100800 */
[----:B---3--:R-:W-:Y:S01]  /*25f50*/  STL [R1+0x228], R62 ;  /* 0x0002283e01007387 */ /* 0x008fe20000100800 */
[----:B-1----:R-:W-:-:S05]  /*25f60*/  MOV R4, R59 ;  /* 0x0000003b00047202 */ /* 0x002fca0000000f00 */
[----:B------:R1:W-:Y:S02]  /*25f70*/  STL [R1+0x21c], R4 ;  /* 0x00021c0401007387 */ /* 0x0003e40000100800 */
[----:B-1----:R-:W-:-:S05]  /*25f80*/  IMAD.MOV.U32 R4, RZ, RZ, R63 ;  /* 0x000000ffff047224 */ /* 0x002fca00078e003f */
[----:B------:R1:W-:Y:S01]  /*25f90*/  STL [R1+0x224], R4 ;  /* 0x0002240401007387 */ /* 0x0003e20000100800 */
[----:B------:R-:W-:Y:S02]  /*25fa0*/  IMAD.MOV.U32 R62, RZ, RZ, R70 ;  /* 0x000000ffff3e7224 */ /* 0x000fe400078e0046 */
[----:B------:R-:W-:Y:S02]  /*25fb0*/  IMAD.MOV.U32 R63, RZ, RZ, R71 ;  /* 0x000000ffff3f7224 */ /* 0x000fe400078e0047 */
[----:B------:R-:W-:Y:S01]  /*25fc0*/  IMAD.MOV.U32 R58, RZ, RZ, R66 ;  /* 0x000000ffff3a7224 */ /* 0x000fe200078e0042 */
[----:B------:R-:W-:Y:S01]  /*25fd0*/  MOV R66, R86 ;  /* 0x0000005600427202 */ /* 0x000fe20000000f00 */
[----:B------:R-:W-:Y:S02]  /*25fe0*/  IMAD.MOV.U32 R59, RZ, RZ, R67 ;  /* 0x000000ffff3b7224 */ /* 0x000fe400078e0043 */
[----:B------:R-:W-:Y:S02]  /*25ff0*/  IMAD.MOV.U32 R70, RZ, RZ, R90 ;  /* 0x000000ffff467224 */ /* 0x000fe400078e005a */
[----:B------:R-:W-:Y:S01]  /*26000*/  IMAD.MOV.U32 R71, RZ, RZ, R91 ;  /* 0x000000ffff477224 */ /* 0x000fe200078e005b */
[----:B--2---:R2:W-:Y:S04]  /*26010*/  STL [R1+0x230], R130 ;  /* 0x0002308201007387 */ /* 0x0045e80000100800 */
[----:B------:R-:W3:Y:S01]  /*26020*/  LDL.LU.64 R38, [R1+0x248] ;  /* 0x0002480001267983 */ /* 0x000ee20000300a00 */
[----:B-1----:R-:W-:-:S02]  /*26030*/  IMAD.MOV.U32 R4, RZ, RZ, R131 ;  /* 0x000000ffff047224 */ /* 0x002fc400078e0083 */
[----:B------:R-:W-:-:S03]  /*26040*/  IMAD.MOV.U32 R67, RZ, RZ, R87 ;  /* 0x000000ffff437224 */ /* 0x000fc600078e0057 */
[----:B------:R1:W-:Y:S01]  /*26050*/  STL [R1+0x22c], R4 ;  /* 0x00022c0401007387 */ /* 0x0003e20000100800 */
[----:B------:R-:W-:-:S03]  /*26060*/  IMAD.MOV.U32 R86, RZ, RZ, R106 ;  /* 0x000000ffff567224 */ /* 0x000fc600078e006a */
[----:B------:R4:W-:Y:S01]  /*26070*/  STL [R1+0x238], R54 ;  /* 0x0002383601007387 */ /* 0x0009e20000100800 */
[----:B------:R-:W-:-:S03]  /*26080*/  IMAD.MOV.U32 R87, RZ, RZ, R107 ;  /* 0x000000ffff577224 */ /* 0x000fc600078e006b */
[----:B------:R-:W5:Y:S04]  /*26090*/  LDL.LU.64 R118, [R1+0x3f8] ;  /* 0x0003f80001767983 */ /* 0x000f680000300a00 */
[----:B------:R-:W5:Y:S04]  /*260a0*/  LDL.LU.64 R90, [R1+0x2e8] ;  /* 0x0002e800015a7983 */ /* 0x000f680000300a00 */
[----:B--2---:R-:W2:Y:S04]  /*260b0*/  LDL.LU.64 R130, [R1+0x608] ;  /* 0x0006080001827983 */ /* 0x004ea80000300a00 */
[----:B------:R-:W2:Y:S04]  /*260c0*/  LDL.LU.64 R106, [R1+0x3e0] ;  /* 0x0003e000016a7983 */ /* 0x000ea80000300a00 */
[----:B------:R-:W2:Y:S01]  /*260d0*/  LDL.LU.64 R42, [R1+0x410] ;  /* 0x00041000012a7983 */ /* 0x000ea20000300a00 */
[----:B-1----:R-:W-:-:S02]  /*260e0*/  IMAD.MOV.U32 R4, RZ, RZ, R55 ;  /* 0x000000ffff047224 */ /* 0x002fc400078e0037 */
[----:B------:R-:W-:Y:S01]  /*260f0*/  IMAD.MOV.U32 R50, RZ, RZ, R58 ;  /* 0x000000ffff327224 */ /* 0x000fe200078e003a */
[----:B------:R-:W-:Y:S01]  /*26100*/  MOV R58, R62 ;  /* 0x0000003e003a7202 */ /* 0x000fe20000000f00 */
[----:B------:R-:W-:Y:S01]  /*26110*/  IMAD.MOV.U32 R51, RZ, RZ, R59 ;  /* 0x000000ffff337224 */ /* 0x000fe200078e003b */
[----:B------:R1:W-:Y:S01]  /*26120*/  STL [R1+0x234], R4 ;  /* 0x0002340401007387 */ /* 0x0003e20000100800 */
[----:B------:R-:W-:Y:S02]  /*26130*/  IMAD.MOV.U32 R59, RZ, RZ, R63 ;  /* 0x000000ffff3b7224 */ /* 0x000fe400078e003f */
[----:B------:R-:W-:Y:S01]  /*26140*/  IMAD.MOV.U32 R62, RZ, RZ, R70 ;  /* 0x000000ffff3e7224 */ /* 0x000fe200078e0046 */
[----:B------:R-:W-:Y:S01]  /*26150*/  STL [R1+0x240], R34 ;  /* 0x0002402201007387 */ /* 0x000fe20000100800 */
[----:B------:R-:W-:-:S03]  /*26160*/  IMAD.MOV.U32 R63, RZ, RZ, R71 ;  /* 0x000000ffff3f7224 */ /* 0x000fc600078e0047 */
[----:B------:R-:W2:Y:S04]  /*26170*/  LDL.LU.64 R70, [R1+0x3d8] ;  /* 0x0003d80001467983 */ /* 0x000ea80000300a00 */
[----:B----4-:R-:W4:Y:S01]  /*26180*/  LDL.LU.64 R54, [R1+0x398] ;  /* 0x0003980001367983 */ /* 0x010f220000300a00 */
[----:B-1----:R-:W-:-:S03]  /*26190*/  IMAD.MOV.U32 R4, RZ, RZ, R35 ;  /* 0x000000ffff047224 */ /* 0x002fc600078e0023 */
[----:B---3--:R-:W-:Y:S04]  /*261a0*/  STL [R1+0x248], R38 ;  /* 0x0002482601007387 */ /* 0x008fe80000100800 */
[----:B------:R1:W-:Y:S04]  /*261b0*/  STL [R1+0x23c], R4 ;  /* 0x00023c0401007387 */ /* 0x0003e80000100800 */
[----:B------:R-:W-:Y:S01]  /*261c0*/  STL [R1+0x250], R46 ;  /* 0x0002502e01007387 */ /* 0x000fe20000100800 */
[----:B-1----:R-:W-:-:S05]  /*261d0*/  IMAD.MOV.U32 R4, RZ, RZ, R39 ;  /* 0x000000ffff047224 */ /* 0x002fca00078e0027 */
[----:B------:R1:W-:Y:S02]  /*261e0*/  STL [R1+0x244], R4 ;  /* 0x0002440401007387 */ /* 0x0003e40000100800 */
[----:B-1----:R-:W-:-:S05]  /*261f0*/  MOV R4, R47 ;  /* 0x0000002f00047202 */ /* 0x002fca0000000f00 */
[----:B------:R1:W-:Y:S01]  /*26200*/  STL [R1+0x24c], R4 ;  /* 0x00024c0401007387 */ /* 0x0003e20000100800 */
[----:B------:R-:W-:-:S03]  /*26210*/  IMAD.MOV.U32 R46, RZ, RZ, R58 ;  /* 0x000000ffff2e7224 */ /* 0x000fc600078e003a */
[----:B------:R3:W-:Y:S01]  /*26220*/  STL [R1+0x258], R84 ;  /* 0x0002585401007387 */ /* 0x0007e20000100800 */
[----:B-1----:R-:W-:Y:S02]  /*26230*/  IMAD.MOV.U32 R4, RZ, RZ, R85 ;  /* 0x000000ffff047224 */ /* 0x002fe400078e0055 */
[----:B------:R-:W-:-:S03]  /*26240*/  IMAD.MOV.U32 R47, RZ, RZ, R59 ;  /* 0x000000ffff2f7224 */ /* 0x000fc600078e003b */
[----:B------:R1:W-:Y:S01]  /*26250*/  STL [R1+0x254], R4 ;  /* 0x0002540401007387 */ /* 0x0003e20000100800 */
[----:B---3--:R-:W-:Y:S01]  /*26260*/  IMAD.MOV.U32 R84, RZ, RZ, R86 ;  /* 0x000000ffff547224 */ /* 0x008fe200078e0056 */
[----:B------:R-:W-:Y:S01]  /*26270*/  MOV R86, R116 ;  /* 0x0000007400567202 */ /* 0x000fe20000000f00 */
[----:B------:R-:W-:Y:S01]  /*26280*/  IMAD.MOV.U32 R85, RZ, RZ, R87 ;  /* 0x000000ffff557224 */ /* 0x000fe200078e0057 */
[----:B--2---:R-:W-:Y:S01]  /*26290*/  STL [R1+0x260], R42 ;  /* 0x0002602a01007387 */ /* 0x004fe20000100800 */
[----:B------:R-:W-:-:S03]  /*262a0*/  IMAD.MOV.U32 R87, RZ, RZ, R117 ;  /* 0x000000ffff577224 */ /* 0x000fc600078e0075 */
[----:B------:R-:W2:Y:S04]  /*262b0*/  LDL.LU.64 R116, [R1+0x440] ;  /* 0x0004400001747983 */ /* 0x000ea80000300a00 */
[----:B------:R-:W3:Y:S01]  /*262c0*/  LDL.LU.64 R58, [R1+0x320] ;  /* 0x00032000013a7983 */ /* 0x000ee20000300a00 */
[----:B-1----:R-:W-:-:S03]  /*262d0*/  IMAD.MOV.U32 R4, RZ, RZ, R43 ;  /* 0x000000ffff047224 */ /* 0x002fc600078e002b */
[----:B------:R-:W-:Y:S04]  /*262e0*/  STL [R1+0x268], R70 ;  /* 0x0002684601007387 */ /* 0x000fe80000100800 */
[----:B------:R1:W-:Y:S02]  /*262f0*/  STL [R1+0x25c], R4 ;  /* 0x00025c0401007387 */ /* 0x0003e40000100800 */
[----:B-1----:R-:W-:Y:S02]  /*26300*/  IMAD.MOV.U32 R4, RZ, RZ, R71 ;  /* 0x000000ffff047224 */ /* 0x002fe400078e0047 */
[----:B------:R-:W-:Y:S02]  /*26310*/  IMAD.MOV.U32 R70, RZ, RZ, R76 ;  /* 0x000000ffff467224 */ /* 0x000fe400078e004c */
[----:B------:R-:W-:-:S02]  /*26320*/  IMAD.MOV.U32 R71, RZ, RZ, R77 ;  /* 0x000000ffff477224 */ /* 0x000fc400078e004d */
[----:B------:R-:W2:Y:S04]  /*26330*/  LDL.LU.64 R76, [R1+0x470] ;  /* 0x00047000014c7983 */ /* 0x000ea80000300a00 */
[----:B------:R1:W-:Y:S04]  /*26340*/  STL [R1+0x264], R4 ;  /* 0x0002640401007387 */ /* 0x0003e80000100800 */
[----:B----4-:R4:W-:Y:S01]  /*26350*/  STL [R1+0x270], R54 ;  /* 0x0002703601007387 */ /* 0x0109e20000100800 */
[----:B-1----:R-:W-:-:S05]  /*26360*/  MOV R4, R55 ;  /* 0x0000003700047202 */ /* 0x002fca0000000f00 */
[----:B------:R1:W-:Y:S04]  /*26370*/  STL [R1+0x26c], R4 ;  /* 0x00026c0401007387 */ /* 0x0003e80000100800 */
[----:B----4-:R-:W4:Y:S01]  /*26380*/  LDL.LU.64 R54, [R1+0x430] ;  /* 0x0004300001367983 */ /* 0x010f220000300a00 */
[----:B-1----:R-:W-:-:S03]  /*26390*/  IMAD.MOV.U32 R4, RZ, RZ, R47 ;  /* 0x000000ffff047224 */ /* 0x002fc600078e002f */
[----:B------:R-:W-:Y:S04]  /*263a0*/  STL [R1+0x278], R46 ;  /* 0x0002782e01007387 */ /* 0x000fe80000100800 */
[----:B------:R3:W-:Y:S02]  /*263b0*/  STL [R1+0x274], R4 ;  /* 0x0002740401007387 */ /* 0x0007e40000100800 */
[----:B---3--:R-:W-:Y:S02]  /*263c0*/  IMAD.MOV.U32 R4, RZ, RZ, R59 ;  /* 0x000000ffff047224 */ /* 0x008fe400078e003b */
[----:B------:R1:W-:Y:S04]  /*263d0*/  STL [R1+0x280], R58 ;  /* 0x0002803a01007387 */ /* 0x0003e80000100800 */
[----:B------:R-:W-:Y:S04]  /*263e0*/  STL [R1+0x288], R62 ;  /* 0x0002883e01007387 */ /* 0x000fe80000100800 */
[----:B------:R3:W-:Y:S04]  /*263f0*/  STL [R1+0x27c], R4 ;  /* 0x00027c0401007387 */ /* 0x0007e80000100800 */
[----:B-1----:R-:W5:Y:S01]  /*26400*/  LDL.LU.64 R58, [R1+0x3f0] ;  /* 0x0003f000013a7983 */ /* 0x002f620000300a00 */
[----:B---3--:R-:W-:-:S02]  /*26410*/  IMAD.MOV.U32 R4, RZ, RZ, R63 ;  /* 0x000000ffff047224 */ /* 0x008fc400078e003f */
[----:B------:R-:W-:Y:S01]  /*26420*/  IMAD.MOV.U32 R62, RZ, RZ, R70 ;  /* 0x000000ffff3e7224 */ /* 0x000fe200078e0046 */
[----:B------:R-:W-:Y:S01]  /*26430*/  MOV R70, R74 ;  /* 0x0000004a00467202 */ /* 0x000fe20000000f00 */
[----:B------:R-:W-:Y:S01]  /*26440*/  IMAD.MOV.U32 R63, RZ, RZ, R71 ;  /* 0x000000ffff3f7224 */ /* 0x000fe200078e0047 */
[----:B------:R1:W-:Y:S01]  /*26450*/  STL [R1+0x284], R4 ;  /* 0x0002840401007387 */ /* 0x0003e20000100800 */
[----:B------:R-:W-:-:S03]  /*26460*/  IMAD.MOV.U32 R71, RZ, RZ, R75 ;  /* 0x000000ffff477224 */ /* 0x000fc600078e004b */
[----:B------:R-:W-:Y:S04]  /*26470*/  STL [R1+0x290], R50 ;  /* 0x0002903201007387 */ /* 0x000fe80000100800 */
[----:B------:R-:W3:Y:S01]  /*26480*/  LDL.LU.64 R74, [R1+0x388] ;  /* 0x00038800014a7983 */ /* 0x000ee20000300a00 */
[----:B-1----:R-:W-:-:S05]  /*26490*/  IMAD.MOV.U32 R4, RZ, RZ, R51 ;  /* 0x000000ffff047224 */ /* 0x002fca00078e0033 */
[----:B------:R1:W-:Y:S04]  /*264a0*/  STL [R1+0x28c], R4 ;  /* 0x00028c0401007387 */ /* 0x0003e80000100800 */
[----:B------:R-:W-:Y:S01]  /*264b0*/  STL [R1+0x298], R66 ;  /* 0x0002984201007387 */ /* 0x000fe20000100800 */
[----:B-1----:R-:W-:-:S05]  /*264c0*/  IMAD.MOV.U32 R4, RZ, RZ, R67 ;  /* 0x000000ffff047224 */ /* 0x002fca00078e0043 */
[----:B------:R1:W-:Y:S04]  /*264d0*/  STL [R1+0x294], R4 ;  /* 0x0002940401007387 */ /* 0x0003e80000100800 */
[----:B--2---:R2:W-:Y:S01]  /*264e0*/  STL [R1+0x2a0], R76 ;  /* 0x0002a04c01007387 */ /* 0x0045e20000100800 */
[----:B-1----:R-:W-:-:S03]  /*264f0*/  IMAD.MOV.U32 R4, RZ, RZ, R77 ;  /* 0x000000ffff047224 */ /* 0x002fc600078e004d */
[----:B----4-:R-:W-:Y:S04]  /*26500*/  STL [R1+0x2a8], R54 ;  /* 0x0002a83601007387 */ /* 0x010fe80000100800 */
[----:B------:R1:W-:Y:S04]  /*26510*/  STL [R1+0x29c], R4 ;  /* 0x00029c0401007387 */ /* 0x0003e80000100800 */
[----:B--2---:R-:W2:Y:S04]  /*26520*/  LDL.LU.64 R76, [R1+0x318] ;  /* 0x00031800014c7983 */ /* 0x004ea80000300a00 */
[----:B------:R-:W4:Y:S01]  /*26530*/  LDL.LU.64 R66, [R1+0x4b0] ;  /* 0x0004b00001427983 */ /* 0x000f220000300a00 */
[----:B-1----:R-:W-:-:S03]  /*26540*/  IMAD.MOV.U32 R4, RZ, RZ, R55 ;  /* 0x000000ffff047224 */ /* 0x002fc600078e0037 */
[----:B-----5:R-:W-:Y:S04]  /*26550*/  STL [R1+0x2b0], R58 ;  /* 0x0002b03a01007387 */ /* 0x020fe80000100800 */
[----:B------:R1:W-:Y:S02]  /*26560*/  STL [R1+0x2a4], R4 ;  /* 0x0002a40401007387 */ /* 0x0003e40000100800 */
[----:B-1----:R-:W-:-:S05]  /*26570*/  MOV R4, R59 ;  /* 0x0000003b00047202 */ /* 0x002fca0000000f00 */
[----:B------:R1:W-:Y:S04]  /*26580*/  STL [R1+0x2ac], R4 ;  /* 0x0002ac0401007387 */ /* 0x0003e80000100800 */
[----:B------:R5:W-:Y:S01]  /*26590*/  STL [R1+0x2b8], R80 ;  /* 0x0002b85001007387 */ /* 0x000be20000100800 */
[----:B-1----:R-:W-:-:S05]  /*265a0*/  IMAD.MOV.U32 R4, RZ, RZ, R81 ;  /* 0x000000ffff047224 */ /* 0x002fca00078e0051 */
[----:B------:R1:W-:Y:S01]  /*265b0*/  STL [R1+0x2b4], R4 ;  /* 0x0002b40401007387 */ /* 0x0003e20000100800 */
[----:B-----5:R-:W-:Y:S02]  /*265c0*/  IMAD.MOV.U32 R80, RZ, RZ, R98 ;  /* 0x000000ffff507224 */ /* 0x020fe400078e0062 */
[----:B------:R-:W-:Y:S01]  /*265d0*/  IMAD.MOV.U32 R81, RZ, RZ, R99 ;  /* 0x000000ffff517224 */ /* 0x000fe200078e0063 */
[----:B---3--:R3:W-:Y:S04]  /*265e0*/  STL [R1+0x2c0], R74 ;  /* 0x0002c04a01007387 */ /* 0x0087e80000100800 */
[----:B------:R-:W5:Y:S01]  /*265f0*/  LDL.LU.64 R98, [R1+0x448] ;  /* 0x0004480001627983 */ /* 0x000f620000300a00 */
[----:B-1----:R-:W-:-:S05]  /*26600*/  IMAD.MOV.U32 R4, RZ, RZ, R75 ;  /* 0x000000ffff047224 */ /* 0x002fca00078e004b */
[----:B------:R1:W-:Y:S04]  /*26610*/  STL [R1+0x2bc], R4 ;  /* 0x0002bc0401007387 */ /* 0x0003e80000100800 */
[----:B------:R-:W-:Y:S04]  /*26620*/  STL [R1+0x2c8], R62 ;  /* 0x0002c83e01007387 */ /* 0x000fe80000100800 */
[----:B---3--:R-:W3:Y:S01]  /*26630*/  LDL.LU.64 R74, [R1+0x3e8] ;  /* 0x0003e800014a7983 */ /* 0x008ee20000300a00 */
[----:B-1----:R-:W-:-:S03]  /*26640*/  IMAD.MOV.U32 R4, RZ, RZ, R63 ;  /* 0x000000ffff047224 */ /* 0x002fc600078e003f */
[----:B--2---:R-:W-:Y:S04]  /*26650*/  STL [R1+0x2d0], R76 ;  /* 0x0002d04c01007387 */ /* 0x004fe80000100800 */
[----:B------:R1:W-:Y:S02]  /*26660*/  STL [R1+0x2c4], R4 ;  /* 0x0002c40401007387 */ /* 0x0003e40000100800 */
[----:B-1----:R-:W-:-:S05]  /*26670*/  MOV R4, R77 ;  /* 0x0000004d00047202 */ /* 0x002fca0000000f00 */
[----:B------:R1:W-:Y:S04]  /*26680*/  STL [R1+0x2cc], R4 ;  /* 0x0002cc0401007387 */ /* 0x0003e80000100800 */
[----:B------:R2:W-:Y:S04]  /*26690*/  STL [R1+0x2d8], R90 ;  /* 0x0002d85a01007387 */ /* 0x0005e80000100800 */
[----:B------:R-:W3:Y:S01]  /*266a0*/  LDL.LU.64 R76, [R1+0x378] ;  /* 0x00037800014c7983 */ /* 0x000ee20000300a00 */
[----:B-1----:R-:W-:-:S03]  /*266b0*/  IMAD.MOV.U32 R4, RZ, RZ, R91 ;  /* 0x000000ffff047224 */ /* 0x002fc600078e005b */
[----:B----4-:R-:W-:Y:S04]  /*266c0*/  STL [R1+0x2e0], R66 ;  /* 0x0002e04201007387 */ /* 0x010fe80000100800 */
[----:B------:R1:W-:Y:S01]  /*266d0*/  STL [R1+0x2d4], R4 ;  /* 0x0002d40401007387 */ /* 0x0003e20000100800 */
[----:B--2---:R-:W-:Y:S02]  /*266e0*/  IMAD.MOV.U32 R90, RZ, RZ, R94 ;  /* 0x000000ffff5a7224 */ /* 0x004fe400078e005e */
[----:B------:R-:W-:Y:S02]  /*266f0*/  IMAD.MOV.U32 R91, RZ, RZ, R95 ;  /* 0x000000ffff5b7224 */ /* 0x000fe400078e005f */
[----:B------:R-:W2:Y:S01]  /*26700*/  LDL.LU.64 R94, [R1+0x4f0] ;  /* 0x0004f000015e7983 */ /* 0x000ea20000300a00 */
[----:B-1----:R-:W-:-:S03]  /*26710*/  IMAD.MOV.U32 R4, RZ, RZ, R67 ;  /* 0x000000ffff047224 */ /* 0x002fc600078e0043 */
[----:B------:R-:W-:Y:S04]  /*26720*/  STL [R1+0x2e8], R70 ;  /* 0x0002e84601007387 */ /* 0x000fe80000100800 */
[----:B------:R1:W-:Y:S02]  /*26730*/  STL [R1+0x2dc], R4 ;  /* 0x0002dc0401007387 */ /* 0x0003e40000100800 */
[----:B-1----:R-:W-:-:S05]  /*26740*/  IMAD.MOV.U32 R4, RZ, RZ, R71 ;  /* 0x000000ffff047224 */ /* 0x002fca00078e0047 */
[----:B------:R5:W-:Y:S02]  /*26750*/  STL [R1+0x2e4], R4 ;  /* 0x0002e40401007387 */ /* 0x000be40000100800 */
[----:B-----5:R-:W-:Y:S02]  /*26760*/  MOV R4, R99 ;  /* 0x0000006300047202 */ /* 0x020fe40000000f00 */
[----:B------:R1:W-:Y:S04]  /*26770*/  STL [R1+0x2f0], R98 ;  /* 0x0002f06201007387 */ /* 0x0003e80000100800 */
[----:B------:R4:W-:Y:S04]  /*26780*/  STL [R1+0x2ec], R4 ;  /* 0x0002ec0401007387 */ /* 0x0009e80000100800 */
[----:B-1----:R-:W5:Y:S01]  /*26790*/  LDL.LU.64 R98, [R1+0x488] ;  /* 0x0004880001627983 */ /* 0x002f620000300a00 */
[----:B----4-:R-:W-:-:S03]  /*267a0*/  IMAD.MOV.U32 R4, RZ, RZ, R85 ;  /* 0x000000ffff047224 */ /* 0x010fc600078e0055 */
[----:B------:R1:W-:Y:S04]  /*267b0*/  STL [R1+0x2f8], R84 ;  /* 0x0002f85401007387 */ /* 0x0003e80000100800 */
[----:B------:R4:W-:Y:S04]  /*267c0*/  STL [R1+0x2f4], R4 ;  /* 0x0002f40401007387 */ /* 0x0009e80000100800 */
[----:B---3--:R-:W-:Y:S04]  /*267d0*/  STL [R1+0x300], R74 ;  /* 0x0003004a01007387 */ /* 0x008fe80000100800 */
[----:B-1----:R-:W3:Y:S01]  /*267e0*/  LDL.LU.64 R84, [R1+0x420] ;  /* 0x0004200001547983 */ /* 0x002ee20000300a00 */
[----:B----4-:R-:W-:-:S03]  /*267f0*/  IMAD.MOV.U32 R4, RZ, RZ, R75 ;  /* 0x000000ffff047224 */ /* 0x010fc600078e004b */
[----:B------:R-:W-:Y:S04]  /*26800*/  STL [R1+0x308], R86 ;  /* 0x0003085601007387 */ /* 0x000fe80000100800 */
[----:B------:R1:W-:Y:S02]  /*26810*/  STL [R1+0x2fc], R4 ;  /* 0x0002fc0401007387 */ /* 0x0003e40000100800 */
[----:B-1----:R-:W-:Y:S02]  /*26820*/  IMAD.MOV.U32 R4, RZ, RZ, R87 ;  /* 0x000000ffff047224 */ /* 0x002fe400078e0057 */
[----:B------:R-:W-:Y:S04]  /*26830*/  STL [R1+0x310], R76 ;  /* 0x0003104c01007387 */ /* 0x000fe80000100800 */
[----:B------:R1:W-:Y:S04]  /*26840*/  STL [R1+0x304], R4 ;  /* 0x0003040401007387 */ /* 0x0003e80000100800 */
[----:B------:R-:W4:Y:S01]  /*26850*/  LDL.LU.64 R86, [R1+0x3d0] ;  /* 0x0003d00001567983 */ /* 0x000f220000300a00 */
[----:B-1----:R-:W-:-:S05]  /*26860*/  IMAD.MOV.U32 R4, RZ, RZ, R77 ;  /* 0x000000ffff047224 */ /* 0x002fca00078e004d */
[----:B------:R1:W-:Y:S04]  /*26870*/  STL [R1+0x30c], R4 ;  /* 0x00030c0401007387 */ /* 0x0003e80000100800 */
[----:B------:R2:W-:Y:S01]  /*26880*/  STL [R1+0x318], R90 ;  /* 0x0003185a01007387 */ /* 0x0005e20000100800 */
[----:B-1----:R-:W-:-:S03]  /*26890*/  IMAD.MOV.U32 R4, RZ, RZ, R91 ;  /* 0x000000ffff047224 */ /* 0x002fc600078e005b */
[----:B--2---:R-:W2:Y:S04]  /*268a0*/  LDL.LU.64 R90, [R1+0x5e8] ;  /* 0x0005e800015a7983 */ /* 0x004ea80000300a00 */
[----:B------:R1:W-:Y:S04]  /*268b0*/  STL [R1+0x314], R4 ;  /* 0x0003140401007387 */ /* 0x0003e80000100800 */
[----:B------:R1:W-:Y:S02]  /*268c0*/  STL [R1+0x320], R94 ;  /* 0x0003205e01007387 */ /* 0x0003e40000100800 */
[----:B-1----:R-:W-:-:S02]  /*268d0*/  MOV R4, R95 ;  /* 0x0000005f00047202 */ /* 0x002fc40000000f00 */
[----:B------:R-:W-:Y:S04]  /*268e0*/  STL [R1+0x328], R80 ;  /* 0x0003285001007387 */ /* 0x000fe80000100800 */
[----:B------:R1:W-:Y:S04]  /*268f0*/  STL [R1+0x31c], R4 ;  /* 0x00031c0401007387 */ /* 0x0003e80000100800 */
[----:B------:R-:W2:Y:S01]  /*26900*/  LDL.LU.64 R94, [R1+0x4c8] ;  /* 0x0004c800015e7983 */ /* 0x000ea20000300a00 */
[----:B-1----:R-:W-:-:S05]  /*26910*/  IMAD.MOV.U32 R4, RZ, RZ, R81 ;  /* 0x000000ffff047224 */ /* 0x002fca00078e0051 */
[----:B------:R1:W-:Y:S04]  /*26920*/  STL [R1+0x324], R4 ;  /* 0x0003240401007387 */ /* 0x0003e80000100800 */
[----:B-----5:R5:W-:Y:S01]  /*26930*/  STL [R1+0x330], R98 ;  /* 0x0003306201007387 */ /* 0x020be20000100800 */
[----:B-1----:R-:W-:-:S03]  /*26940*/  IMAD.MOV.U32 R4, RZ, RZ, R99 ;  /* 0x000000ffff047224 */ /* 0x002fc600078e0063 */
[----:B-----5:R-:W5:Y:S04]  /*26950*/  LDL.LU.64 R98, [R1+0x458] ;  /* 0x0004580001627983 */ /* 0x020f680000300a00 */
[----:B------:R1:W-:Y:S04]  /*26960*/  STL [R1+0x32c], R4 ;  /* 0x00032c0401007387 */ /* 0x0003e80000100800 */
[----:B------:R3:W-:Y:S01]  /*26970*/  STL [R1+0x338], R102 ;  /* 0x0003386601007387 */ /* 0x0007e20000100800 */
[----:B-1----:R-:W-:-:S03]  /*26980*/  IMAD.MOV.U32 R4, RZ, RZ, R103 ;  /* 0x000000ffff047224 */ /* 0x002fc600078e0067 */
[----:B---3--:R-:W-:Y:S04]  /*26990*/  STL [R1+0x340], R84 ;  /* 0x0003405401007387 */ /* 0x008fe80000100800 */
[----:B------:R1:W-:Y:S04]  /*269a0*/  STL [R1+0x334], R4 ;  /* 0x0003340401007387 */ /* 0x0003e80000100800 */
[----:B------:R-:W3:Y:S01]  /*269b0*/  LDL.LU.64 R102, [R1+0x418] ;  /* 0x0004180001667983 */ /* 0x000ee20000300a00 */
[----:B-1----:R-:W-:-:S05]  /*269c0*/  IMAD.MOV.U32 R4, RZ, RZ, R85 ;  /* 0x000000ffff047224 */ /* 0x002fca00078e0055 */
[----:B------:R1:W-:Y:S04]  /*269d0*/  STL [R1+0x33c], R4 ;  /* 0x00033c0401007387 */ /* 0x0003e80000100800 */
[----:B------:R4:W-:Y:S01]  /*269e0*/  STL [R1+0x348], R118 ;  /* 0x0003487601007387 */ /* 0x0009e20000100800 */
[----:B-1----:R-:W-:-:S03]  /*269f0*/  IMAD.MOV.U32 R4, RZ, RZ, R119 ;  /* 0x000000ffff047224 */ /* 0x002fc600078e0077 */
[----:B----4-:R-:W4:Y:S04]  /*26a00*/  LDL.LU.64 R118, [R1+0x610] ;  /* 0x0006100001767983 */ /* 0x010f280000300a00 */
[----:B------:R1:W-:Y:S04]  /*26a10*/  STL [R1+0x344], R4 ;  /* 0x0003440401007387 */ /* 0x0003e80000100800 */
[----:B------:R-:W-:Y:S01]  /*26a20*/  STL [R1+0x350], R86 ;  /* 0x0003505601007387 */ /* 0x000fe20000100800 */
[----:B-1----:R-:W-:-:S05]  /*26a30*/  MOV R4, R87 ;  /* 0x0000005700047202 */ /* 0x002fca0000000f00 */
[----:B------:R1:W-:Y:S04]  /*26a40*/  STL [R1+0x34c], R4 ;  /* 0x00034c0401007387 */ /* 0x0003e80000100800 */
[----:B------:R1:W-:Y:S02]  /*26a50*/  STL [R1+0x358], R110 ;  /* 0x0003586e01007387 */ /* 0x0003e40000100800 */
[----:B-1----:R-:W-:Y:S02]  /*26a60*/  IMAD.MOV.U32 R4, RZ, RZ, R111 ;  /* 0x000000ffff047224 */ /* 0x002fe400078e006f */
[----:B------:R-:W4:Y:S04]  /*26a70*/  LDL.LU.64 R110, [R1+0x508] ;  /* 0x00050800016e7983 */ /* 0x000f280000300a00 */
[----:B------:R1:W-:Y:S04]  /*26a80*/  STL [R1+0x354], R4 ;  /* 0x0003540401007387 */ /* 0x0003e80000100800 */
[----:B--2---:R-:W-:Y:S01]  /*26a90*/  STL [R1+0x360], R90 ;  /* 0x0003605a01007387 */ /* 0x004fe20000100800 */
[----:B-1----:R-:W-:-:S05]  /*26aa0*/  IMAD.MOV.U32 R4, RZ, RZ, R91 ;  /* 0x000000ffff047224 */ /* 0x002fca00078e005b */
[----:B------:R1:W-:Y:S04]  /*26ab0*/  STL [R1+0x35c], R4 ;  /* 0x00035c0401007387 */ /* 0x0003e80000100800 */
[----:B------:R2:W-:Y:S01]  /*26ac0*/  STL [R1+0x368], R122 ;  /* 0x0003687a01007387 */ /* 0x0005e20000100800 */
[----:B-1----:R-:W-:-:S03]  /*26ad0*/  IMAD.MOV.U32 R4, RZ, RZ, R123 ;  /* 0x000000ffff047224 */ /* 0x002fc600078e007b */
[----:B--2---:R-:W2:Y:S04]  /*26ae0*/  LDL.LU.64 R122, [R1+0x498] ;  /* 0x00049800017a7983 */ /* 0x004ea80000300a00 */
[----:B------:R1:W-:Y:S04]  /*26af0*/  STL [R1+0x364], R4 ;  /* 0x0003640401007387 */ /* 0x0003e80000100800 */
[----:B------:R-:W-:Y:S01]  /*26b00*/  STL [R1+0x370], R94 ;  /* 0x0003705e01007387 */ /* 0x000fe20000100800 */
[----:B-1----:R-:W-:-:S05]  /*26b10*/  IMAD.MOV.U32 R4, RZ, RZ, R95 ;  /* 0x000000ffff047224 */ /* 0x002fca00078e005f */
[----:B------:R1:W-:Y:S04]  /*26b20*/  STL [R1+0x36c], R4 ;  /* 0x00036c0401007387 */ /* 0x0003e80000100800 */
[----:B------:R1:W-:Y:S02]  /*26b30*/  STL [R1+0x378], R126 ;  /* 0x0003787e01007387 */ /* 0x0003e40000100800 */
[----:B-1----:R-:W-:Y:S02]  /*26b40*/  IMAD.MOV.U32 R4, RZ, RZ, R127 ;  /* 0x000000ffff047224 */ /* 0x002fe400078e007f */
[----:B------:R-:W2:Y:S04]  /*26b50*/  LDL.LU.64 R126, [R1+0x438] ;  /* 0x00043800017e7983 */ /* 0x000ea80000300a00 */
[----:B------:R5:W-:Y:S02]  /*26b60*/  STL [R1+0x374], R4 ;  /* 0x0003740401007387 */ /* 0x000be40000100800 */
[----:B-----5:R-:W-:-:S02]  /*26b70*/  MOV R4, R99 ;  /* 0x0000006300047202 */ /* 0x020fc40000000f00 */
[----:B------:R-:W-:Y:S04]  /*26b80*/  STL [R1+0x380], R98 ;  /* 0x0003806201007387 */ /* 0x000fe80000100800 */
[----:B------:R1:W-:Y:S04]  /*26b90*/  STL [R1+0x37c], R4 ;  /* 0x00037c0401007387 */ /* 0x0003e80000100800 */
[----:B------:R5:W-:Y:S01]  /*26ba0*/  STL [R1+0x388], R116 ;  /* 0x0003887401007387 */ /* 0x000be20000100800 */
[----:B-1----:R-:W-:-:S03]  /*26bb0*/  IMAD.MOV.U32 R4, RZ, RZ, R117 ;  /* 0x000000ffff047224 */ /* 0x002fc600078e0075 */
[----:B-----5:R-:W5:Y:S04]  /*26bc0*/  LDL.LU.64 R116, [R1+0x650] ;  /* 0x0006500001747983 */ /* 0x020f680000300a00 */
[----:B------:R1:W-:Y:S04]  /*26bd0*/  STL [R1+0x384], R4 ;  /* 0x0003840401007387 */ /* 0x0003e80000100800 */
[----:B---3--:R-:W-:Y:S01]  /*26be0*/  STL [R1+0x390], R102 ;  /* 0x0003906601007387 */ /* 0x008fe20000100800 */
[----:B-1----:R-:W-:-:S05]  /*26bf0*/  IMAD.MOV.U32 R4, RZ, RZ, R103 ;  /* 0x000000ffff047224 */ /* 0x002fca00078e0067 */
[----:B------:R1:W-:Y:S04]  /*26c00*/  STL [R1+0x38c], R4 ;  /* 0x00038c0401007387 */ /* 0x0003e80000100800 */
[----:B------:R3:W-:Y:S01]  /*26c10*/  STL [R1+0x398], R106 ;  /* 0x0003986a01007387 */ /* 0x0007e20000100800 */
[----:B-1----:R-:W-:-:S03]  /*26c20*/  IMAD.MOV.U32 R4, RZ, RZ, R107 ;  /* 0x000000ffff047224 */ /* 0x002fc600078e006b */
[----:B---3--:R-:W3:Y:S04]  /*26c30*/  LDL.LU.64 R106, [R1+0x548] ;  /* 0x00054800016a7983 */ /* 0x008ee80000300a00 */
[----:B------:R1:W-:Y:S04]  /*26c40*/  STL [R1+0x394], R4 ;  /* 0x0003940401007387 */ /* 0x0003e80000100800 */
[----:B----4-:R4:W-:Y:S01]  /*26c50*/  STL [R1+0x3a0], R118 ;  /* 0x0003a07601007387 */ /* 0x0109e20000100800 */
[----:B-1----:R-:W-:-:S03]  /*26c60*/  IMAD.MOV.U32 R4, RZ, RZ, R119 ;  /* 0x000000ffff047224 */ /* 0x002fc600078e0077 */
[----:B----4-:R-:W4:Y:S04]  /*26c70*/  LDL.LU.64 R118, [R1+0x510] ;  /* 0x0005100001767983 */ /* 0x010f280000300a00 */
[----:B------:R1:W-:Y:S04]  /*26c80*/  STL [R1+0x39c], R4 ;  /* 0x00039c0401007387 */ /* 0x0003e80000100800 */
[----:B------:R1:W-:Y:S02]  /*26c90*/  STL [R1+0x3a8], R120 ;  /* 0x0003a87801007387 */ /* 0x0003e40000100800 */
[----:B-1----:R-:W-:-:S02]  /*26ca0*/  IMAD.MOV.U32 R4, RZ, RZ, R121 ;  /* 0x000000ffff047224 */ /* 0x002fc400078e0079 */
[----:B------:R-:W4:Y:S04]  /*26cb0*/  LDL.LU.64 R120, [R1+0x4d8] ;  /* 0x0004d80001787983 */ /* 0x000f280000300a00 */
[----:B------:R1:W-:Y:S04]  /*26cc0*/  STL [R1+0x3a4], R4 ;  /* 0x0003a40401007387 */ /* 0x0003e80000100800 */
[----:B------:R1:W-:Y:S02]  /*26cd0*/  STL [R1+0x3b0], R110 ;  /* 0x0003b06e01007387 */ /* 0x0003e40000100800 */
[----:B-1----:R-:W-:-:S02]  /*26ce0*/  MOV R4, R111 ;  /* 0x0000006f00047202 */ /* 0x002fc40000000f00 */
[----:B------:R-:W4:Y:S04]  /*26cf0*/  LDL.LU.64 R110, [R1+0x4a8] ;  /* 0x0004a800016e7983 */ /* 0x000f280000300a00 */
[----:B------:R1:W-:Y:S04]  /*26d00*/  STL [R1+0x3ac], R4 ;  /* 0x0003ac0401007387 */ /* 0x0003e80000100800 */
[----:B------:R1:W-:Y:S02]  /*26d10*/  STL [R1+0x3b8], R114 ;  /* 0x0003b87201007387 */ /* 0x0003e40000100800 */
[----:B-1----:R-:W-:-:S02]  /*26d20*/  IMAD.MOV.U32 R4, RZ, RZ, R115 ;  /* 0x000000ffff047224 */ /* 0x002fc400078e0073 */
[----:B------:R-:W4:Y:S04]  /*26d30*/  LDL.LU.64 R114, [R1+0x480] ;  /* 0x0004800001727983 */ /* 0x000f280000300a00 */
[----:B------:R1:W-:Y:S04]  /*26d40*/  STL [R1+0x3b4], R4 ;  /* 0x0003b40401007387 */ /* 0x0003e80000100800 */
[----:B--2---:R2:W-:Y:S01]  /*26d50*/  STL [R1+0x3c0], R122 ;  /* 0x0003c07a01007387 */ /* 0x0045e20000100800 */
[----:B-1----:R-:W-:-:S03]  /*26d60*/  IMAD.MOV.U32 R4, RZ, RZ, R123 ;  /* 0x000000ffff047224 */ /* 0x002fc600078e007b */
[----:B--2---:R-:W2:Y:S04]  /*26d70*/  LDL.LU.64 R122, [R1+0x460] ;  /* 0x00046000017a7983 */ /* 0x004ea80000300a00 */
[----:B------:R1:W-:Y:S04]  /*26d80*/  STL [R1+0x3bc], R4 ;  /* 0x0003bc0401007387 */ /* 0x0003e80000100800 */
[----:B------:R1:W-:Y:S02]  /*26d90*/  STL [R1+0x3c8], R124 ;  /* 0x0003c87c01007387 */ /* 0x0003e40000100800 */
[----:B-1----:R-:W-:-:S02]  /*26da0*/  IMAD.MOV.U32 R4, RZ, RZ, R125 ;  /* 0x000000ffff047224 */ /* 0x002fc400078e007d */
[----:B------:R-:W2:Y:S04]  /*26db0*/  LDL.LU.64 R124, [R1+0x678] ;  /* 0x00067800017c7983 */ /* 0x000ea80000300a00 */
        /* <DEDUP_REMOVED lines=9> */
[----:B-----5:R5:W-:Y:S01]  /*26e50*/  STL [R1+0x3e0], R116 ;  /* 0x0003e07401007387 */ /* 0x020be20000100800 */
[----:B-1----:R-:W-:-:S03]  /*26e60*/  MOV R4, R117 ;  /* 0x0000007500047202 */ /* 0x002fc60000000f00 */
[----:B-----5:R-:W5:Y:S04]  /*26e70*/  LDL.LU.64 R116, [R1+0x540] ;  /* 0x0005400001747983 */ /* 0x020f680000300a00 */
[----:B------:R1:W-:Y:S04]  /*26e80*/  STL [R1+0x3dc], R4 ;  /* 0x0003dc0401007387 */ /* 0x0003e80000100800 */
[----:B------:R1:W-:Y:S02]  /*26e90*/  STL [R1+0x3e8], R130 ;  /* 0x0003e88201007387 */ /* 0x0003e40000100800 */
[----:B-1----:R-:W-:-:S02]  /*26ea0*/  IMAD.MOV.U32 R4, RZ, RZ, R131 ;  /* 0x000000ffff047224 */ /* 0x002fc400078e0083 */
[----:B------:R-:W5:Y:S04]  /*26eb0*/  LDL.LU.64 R130, [R1+0x520] ;  /* 0x0005200001827983 */ /* 0x000f680000300a00 */
[----:B------:R1:W-:Y:S04]  /*26ec0*/  STL [R1+0x3e4], R4 ;  /* 0x0003e40401007387 */ /* 0x0003e80000100800 */
[----:B---3--:R3:W-:Y:S01]  /*26ed0*/  STL [R1+0x3f0], R106 ;  /* 0x0003f06a01007387 */ /* 0x0087e20000100800 */
        /* <DEDUP_REMOVED lines=12> */
[----:B-1----:R-:W-:-:S02]  /*26fa0*/  IMAD.MOV.U32 R4, RZ, RZ, R111 ;  /* 0x000000ffff047224 */ /* 0x002fc400078e006f */
[----:B------:R-:W4:Y:S04]  /*26fb0*/  LDL.LU.64 R110, [R1+0x6c0] ;  /* 0x0006c000016e7983 */ /* 0x000f280000300a00 */
[----:B------:R1:W-:Y:S04]  /*26fc0*/  STL [R1+0x404], R4 ;  /* 0x0004040401007387 */ /* 0x0003e80000100800 */
[----:B------:R-:W-:Y:S04]  /*26fd0*/  STL [R1+0x410], R114 ;  /* 0x0004107201007387 */ /* 0x000fe80000100800 */
[----:B------:R-:W4:Y:S01]  /*26fe0*/  LDL.LU.64 R102, [R1+0x670] ;  /* 0x0006700001667983 */ /* 0x000f220000300a00 */
[----:B-1----:R-:W-:-:S05]  /*26ff0*/  MOV R4, R115 ;  /* 0x0000007300047202 */ /* 0x002fca0000000f00 */
        /* <DEDUP_REMOVED lines=17> */
[----:B-----5:R-:W-:Y:S01]  /*27110*/  STL [R1+0x438], R116 ;  /* 0x0004387401007387 */ /* 0x020fe20000100800 */
[----:B-1----:R-:W-:-:S03]  /*27120*/  IMAD.MOV.U32 R4, RZ, RZ, R117 ;  /* 0x000000ffff047224 */ /* 0x002fc600078e0075 */
[----:B------:R-:W5:Y:S04]  /*27130*/  LDL.LU.64 R114, [R1+0x4f8] ;  /* 0x0004f80001727983 */ /* 0x000f680000300a00 */
[----:B------:R1:W-:Y:S02]  /*27140*/  STL [R1+0x434], R4 ;  /* 0x0004340401007387 */ /* 0x0003e40000100800 */
[----:B-1----:R-:W-:Y:S02]  /*27150*/  MOV R4, R131 ;  /* 0x0000008300047202 */ /* 0x002fe40000000f00 */
[----:B------:R1:W-:Y:S04]  /*27160*/  STL [R1+0x440], R130 ;  /* 0x0004408201007387 */ /* 0x0003e80000100800 */
[----:B-1----:R-:W5:Y:S04]  /*27170*/  LDL.LU.64 R130, [R1+0x4e0] ;  /* 0x0004e00001827983 */ /* 0x002f680000300a00 */
[----:B------:R1:W-:Y:S04]  /*27180*/  STL [R1+0x43c], R4 ;  /* 0x00043c0401007387 */ /* 0x0003e80000100800 */
[----:B---3--:R3:W-:Y:S04]  /*27190*/  STL [R1+0x448], R106 ;  /* 0x0004486a01007387 */ /* 0x0087e80000100800 */
[----:B------:R-:W5:Y:S01]  /*271a0*/  LDL.LU.64 R116, [R1+0x700] ;  /* 0x0007000001747983 */ /* 0x000f620000300a00 */
[----:B-1----:R-:W-:-:S03]  /*271b0*/  IMAD.MOV.U32 R4, RZ, RZ, R107 ;  /* 0x000000ffff047224 */ /* 0x002fc600078e006b */
[----:B----4-:R-:W-:Y:S04]  /*271c0*/  STL [R1+0x450], R118 ;  /* 0x0004507601007387 */ /* 0x010fe80000100800 */
[----:B------:R1:W-:Y:S04]  /*271d0*/  STL [R1+0x444], R4 ;  /* 0x0004440401007387 */ /* 0x0003e80000100800 */
[----:B---3--:R-:W3:Y:S01]  /*271e0*/  LDL.LU.64 R106, [R1+0x6b8] ;  /* 0x0006b800016a7983 */ /* 0x008ee20000300a00 */
[----:B-1----:R-:W-:-:S03]  /*271f0*/  IMAD.MOV.U32 R4, RZ, RZ, R119 ;  /* 0x000000ffff047224 */ /* 0x002fc600078e0077 */
[----:B------:R-:W-:Y:S04]  /*27200*/  STL [R1+0x458], R120 ;  /* 0x0004587801007387 */ /* 0x000fe80000100800 */
[----:B------:R1:W-:Y:S04]  /*27210*/  STL [R1+0x44c], R4 ;  /* 0x00044c0401007387 */ /* 0x0003e80000100800 */
[----:B------:R-:W4:Y:S01]  /*27220*/  LDL.LU.64 R118, [R1+0x668] ;  /* 0x0006680001767983 */ /* 0x000f220000300a00 */
[----:B-1----:R-:W-:-:S03]  /*27230*/  IMAD.MOV.U32 R4, RZ, RZ, R121 ;  /* 0x000000ffff047224 */ /* 0x002fc600078e0079 */
[----:B------:R-:W-:Y:S04]  /*27240*/  STL [R1+0x460], R110 ;  /* 0x0004606e01007387 */ /* 0x000fe80000100800 */
[----:B------:R1:W-:Y:S04]  /*27250*/  STL [R1+0x454], R4 ;  /* 0x0004540401007387 */ /* 0x0003e80000100800 */
[----:B------:R-:W4:Y:S01]  /*27260*/  LDL.64 R120, [R1+0x638] ;  /* 0x0006380001787983 */ /* 0x000f220000100a00 */
[----:B-1----:R-:W-:-:S03]  /*27270*/  IMAD.MOV.U32 R4, RZ, RZ, R111 ;  /* 0x000000ffff047224 */ /* 0x002fc600078e006f */
[----:B------:R-:W-:Y:S04]  /*27280*/  STL [R1+0x468], R102 ;  /* 0x0004686601007387 */ /* 0x000fe80000100800 */
[----:B------:R1:W-:Y:S04]  /*27290*/  STL [R1+0x45c], R4 ;  /* 0x00045c0401007387 */ /* 0x0003e80000100800 */
[----:B------:R-:W4:Y:S01]  /*272a0*/  LDL.LU.64 R110, [R1+0x5e0] ;  /* 0x0005e000016e7983 */ /* 0x000f220000300a00 */
[----:B-1----:R-:W-:-:S03]  /*272b0*/  IMAD.MOV.U32 R4, RZ, RZ, R103 ;  /* 0x000000ffff047224 */ /* 0x002fc600078e0067 */
[----:B--2---:R-:W-:Y:S04]  /*272c0*/  STL [R1+0x470], R122 ;  /* 0x0004707a01007387 */ /* 0x004fe80000100800 */
[----:B------:R1:W-:Y:S02]  /*272d0*/  STL [R1+0x464], R4 ;  /* 0x0004640401007387 */ /* 0x0003e40000100800 */
[----:B-1----:R-:W-:Y:S02]  /*272e0*/  MOV R4, R123 ;  /* 0x0000007b00047202 */ /* 0x002fe40000000f00 */
        /* <DEDUP_REMOVED lines=15> */
[----:B-1----:R-:W-:-:S03]  /*273e0*/  IMAD.MOV.U32 R4, RZ, RZ, R115 ;  /* 0x000000ffff047224 */ /* 0x002fc600078e0073 */
[----:B-----5:R-:W5:Y:S04]  /*273f0*/  LDL.LU.64 R114, [R1+0x6f0] ;  /* 0x0006f00001727983 */ /* 0x020f680000300a00 */
[----:B------:R1:W-:Y:S02]  /*27400*/  STL [R1+0x48c], R4 ;  /* 0x00048c0401007387 */ /* 0x0003e40000100800 */
[----:B-1----:R-:W-:Y:S02]  /*27410*/  IMAD.MOV.U32 R4, RZ, RZ, R131 ;  /* 0x000000ffff047224 */ /* 0x002fe400078e0083 */
[----:B------:R1:W-:Y:S04]  /*27420*/  STL [R1+0x498], R130 ;  /* 0x0004988201007387 */ /* 0x0003e80000100800 */
[----:B------:R-:W-:Y:S04]  /*27430*/  STL [R1+0x4a0], R116 ;  /* 0x0004a07401007387 */ /* 0x000fe80000100800 */
[----:B------:R1:W-:Y:S04]  /*27440*/  STL [R1+0x494], R4 ;  /* 0x0004940401007387 */ /* 0x0003e80000100800 */
[----:B-1----:R-:W5:Y:S01]  /*27450*/  LDL.LU.64 R130, [R1+0x6b0] ;  /* 0x0006b00001827983 */ /* 0x002f620000300a00 */
[----:B------:R-:W-:-:S03]  /*27460*/  MOV R4, R117 ;  /* 0x0000007500047202 */ /* 0x000fc60000000f00 */
[----:B---3--:R-:W-:Y:S04]  /*27470*/  STL [R1+0x4a8], R106 ;  /* 0x0004a86a01007387 */ /* 0x008fe80000100800 */
[----:B------:R1:W-:Y:S04]  /*27480*/  STL [R1+0x49c], R4 ;  /* 0x00049c0401007387 */ /* 0x0003e80000100800 */
[----:B------:R-:W3:Y:S01]  /*27490*/  LDL.LU.64 R116, [R1+0x660] ;  /* 0x0006600001747983 */ /* 0x000ee20000300a00 */
[----:B-1----:R-:W-:-:S03]  /*274a0*/  IMAD.MOV.U32 R4, RZ, RZ, R107 ;  /* 0x000000ffff047224 */ /* 0x002fc600078e006b */
[----:B----4-:R-:W-:Y:S04]  /*274b0*/  STL [R1+0x4b0], R118 ;  /* 0x0004b07601007387 */ /* 0x010fe80000100800 */
[----:B------:R1:W-:Y:S04]  /*274c0*/  STL [R1+0x4a4], R4 ;  /* 0x0004a40401007387 */ /* 0x0003e80000100800 */
[----:B------:R-:W4:Y:S01]  /*274d0*/  LDL.LU.64 R98, [R1+0x5f0] ;  /* 0x0005f00001627983 */ /* 0x000f220000300a00 */
[----:B-1----:R-:W-:-:S03]  /*274e0*/  IMAD.MOV.U32 R4, RZ, RZ, R119 ;  /* 0x000000ffff047224 */ /* 0x002fc600078e0077 */
[----:B------:R-:W-:Y:S04]  /*274f0*/  STL [R1+0x4b8], R120 ;  /* 0x0004b87801007387 */ /* 0x000fe80000100800 */
[----:B------:R1:W-:Y:S04]  /*27500*/  STL [R1+0x4ac], R4 ;  /* 0x0004ac0401007387 */ /* 0x0003e80000100800 */
[----:B------:R-:W4:Y:S01]  /*27510*/  LDL.LU.64 R118, [R1+0x5c0] ;  /* 0x0005c00001767983 */ /* 0x000f220000300a00 */
[----:B-1----:R-:W-:-:S03]  /*27520*/  IMAD.MOV.U32 R4, RZ, RZ, R121 ;  /* 0x000000ffff047224 */ /* 0x002fc600078e0079 */
[----:B------:R-:W-:Y:S04]  /*27530*/  STL [R1+0x4c0], R110 ;  /* 0x0004c06e01007387 */ /* 0x000fe80000100800 */
[----:B------:R1:W-:Y:S04]  /*27540*/  STL [R1+0x4b4], R4 ;  /* 0x0004b40401007387 */ /* 0x0003e80000100800 */
[----:B------:R-:W4:Y:S04]  /*27550*/  LDL.LU.64 R120, [R1+0x5b0] ;  /* 0x0005b00001787983 */ /* 0x000f280000300a00 */
[----:B------:R-:W4:Y:S01]  /*27560*/  LDL.LU.64 R102, [R1+0x538] ;  /* 0x0005380001667983 */ /* 0x000f220000300a00 */
[----:B-1----:R-:W-:-:S05]  /*27570*/  IMAD.MOV.U32 R4, RZ, RZ, R111 ;  /* 0x000000ffff047224 */ /* 0x002fca00078e006f */
[----:B------:R1:W-:Y:S04]  /*27580*/  STL [R1+0x4bc], R4 ;  /* 0x0004bc0401007387 */ /* 0x0003e80000100800 */
[----:B--2---:R2:W-:Y:S01]  /*27590*/  STL [R1+0x4c8], R122 ;  /* 0x0004c87a01007387 */ /* 0x0045e20000100800 */
[----:B-1----:R-:W-:-:S03]  /*275a0*/  IMAD.MOV.U32 R4, RZ, RZ, R123 ;  /* 0x000000ffff047224 */ /* 0x002fc600078e007b */
[----:B--2---:R-:W2:Y:S04]  /*275b0*/  LDL.LU.64 R122, [R1+0x758] ;  /* 0x00075800017a7983 */ /* 0x004ea80000300a00 */
[----:B------:R1:W-:Y:S04]  /*275c0*/  STL [R1+0x4c4], R4 ;  /* 0x0004c40401007387 */ /* 0x0003e80000100800 */
[----:B------:R1:W-:Y:S02]  /*275d0*/  STL [R1+0x4d0], R124 ;  /* 0x0004d07c01007387 */ /* 0x0003e40000100800 */
[----:B-1----:R-:W-:-:S02]  /*275e0*/  MOV R4, R125 ;  /* 0x0000007d00047202 */ /* 0x002fc40000000f00 */
[----:B------:R-:W2:Y:S04]  /*275f0*/  LDL.LU.64 R124, [R1+0x720] ;  /* 0x00072000017c7983 */ /* 0x000ea80000300a00 */
[----:B------:R1:W-:Y:S04]  /*27600*/  STL [R1+0x4cc], R4 ;  /* 0x0004cc0401007387 */ /* 0x0003e80000100800 */
[----:B------:R1:W-:Y:S04]  /*27610*/  STL [R1+0x4d8], R126 ;  /* 0x0004d87e01007387 */ /* 0x0003e80000100800 */
[----:B------:R-:W2:Y:S01]  /*27620*/  LDL.LU.64 R106, [R1+0x6e8] ;  /* 0x0006e800016a7983 */ /* 0x000ea20000300a00 */
[----:B-1----:R-:W-:-:S03]  /*27630*/  IMAD.MOV.U32 R4, RZ, RZ, R127 ;  /* 0x000000ffff047224 */ /* 0x002fc600078e007f */
[----:B------:R-:W-:Y:S04]  /*27640*/  STL [R1+0x4e0], R128 ;  /* 0x0004e08001007387 */ /* 0x000fe80000100800 */
[----:B------:R1:W-:Y:S04]  /*27650*/  STL [R1+0x4d4], R4 ;  /* 0x0004d40401007387 */ /* 0x0003e80000100800 */
[----:B------:R-:W2:Y:S01]  /*27660*/  LDL.LU.64 R126, [R1+0x6a8] ;  /* 0x0006a800017e7983 */ /* 0x000ea20000300a00 */
[----:B-1----:R-:W-:-:S03]  /*27670*/  IMAD.MOV.U32 R4, RZ, RZ, R129 ;  /* 0x000000ffff047224 */ /* 0x002fc600078e0081 */
[----:B-----5:R-:W-:Y:S04]  /*27680*/  STL [R1+0x4e8], R114 ;  /* 0x0004e87201007387 */ /* 0x020fe80000100800 */
[----:B------:R1:W-:Y:S04]  /*27690*/  STL [R1+0x4dc], R4 ;  /* 0x0004dc0401007387 */ /* 0x0003e80000100800 */
[----:B------:R-:W5:Y:S04]  /*276a0*/  LDL.LU.64 R128, [R1+0x658] ;  /* 0x0006580001807983 */ /* 0x000f680000300a00 */
[----:B------:R-:W5:Y:S01]  /*276b0*/  LDL.LU.64 R110, [R1+0x5f8] ;  /* 0x0005f800016e7983 */ /* 0x000f620000300a00 */
[----:B-1----:R-:W-:-:S05]  /*276c0*/  IMAD.MOV.U32 R4, RZ, RZ, R115 ;  /* 0x000000ffff047224 */ /* 0x002fca00078e0073 */
[----:B------:R1:W-:Y:S04]  /*276d0*/  STL [R1+0x4e4], R4 ;  /* 0x0004e40401007387 */ /* 0x0003e80000100800 */
[----:B------:R1:W-:Y:S02]  /*276e0*/  STL [R1+0x4f0], R130 ;  /* 0x0004f08201007387 */ /* 0x0003e40000100800 */
[----:B-1----:R-:W-:Y:S02]  /*276f0*/  IMAD.MOV.U32 R4, RZ, RZ, R131 ;  /* 0x000000ffff047224 */ /* 0x002fe400078e0083 */
[----:B------:R-:W5:Y:S04]  /*27700*/  LDL.LU.64 R130, [R1+0x5d0] ;  /* 0x0005d00001827983 */ /* 0x000f680000300a00 */
[----:B------:R1:W-:Y:S04]  /*27710*/  STL [R1+0x4ec], R4 ;  /* 0x0004ec0401007387 */ /* 0x0003e80000100800 */
[----:B---3--:R3:W-:Y:S01]  /*27720*/  STL [R1+0x4f8], R116 ;  /* 0x0004f87401007387 */ /* 0x0087e20000100800 */
[----:B-1----:R-:W-:-:S03]  /*27730*/  IMAD.MOV.U32 R4, RZ, RZ, R117 ;  /* 0x000000ffff047224 */ /* 0x002fc600078e0075 */
[----:B------:R-:W5:Y:S04]  /*27740*/  LDL.LU.64 R114, [R1+0x558] ;  /* 0x0005580001727983 */ /* 0x000f680000300a00 */
[----:B------:R1:W-:Y:S04]  /*27750*/  STL [R1+0x4f4], R4 ;  /* 0x0004f40401007387 */ /* 0x0003e80000100800 */
[----:B----4-:R-:W-:Y:S04]  /*27760*/  STL [R1+0x500], R98 ;  /* 0x0005006201007387 */ /* 0x010fe80000100800 */
[----:B---3--:R-:W3:Y:S01]  /*27770*/  LDL.LU.64 R116, [R1+0x778] ;  /* 0x0007780001747983 */ /* 0x008ee20000300a00 */
[----:B-1----:R-:W-:-:S03]  /*27780*/  MOV R4, R99 ;  /* 0x0000006300047202 */ /* 0x002fc60000000f00 */
[----:B------:R-:W-:Y:S04]  /*27790*/  STL [R1+0x508], R118 ;  /* 0x0005087601007387 */ /* 0x000fe80000100800 */
[----:B------:R1:W-:Y:S02]  /*277a0*/  STL [R1+0x4fc], R4 ;  /* 0x0004fc0401007387 */ /* 0x0003e40000100800 */
[----:B-1----:R-:W-:Y:S02]  /*277b0*/  IMAD.MOV.U32 R4, RZ, RZ, R119 ;  /* 0x000000ffff047224 */ /* 0x002fe400078e0077 */
[----:B------:R-:W4:Y:S04]  /*277c0*/  LDL.LU.64 R118, [R1+0x750] ;  /* 0x0007500001767983 */ /* 0x000f280000300a00 */
[----:B------:R1:W-:Y:S04]  /*277d0*/  STL [R1+0x504], R4 ;  /* 0x0005040401007387 */ /* 0x0003e80000100800 */
[----:B------:R1:W-:Y:S02]  /*277e0*/  STL [R1+0x510], R120 ;  /* 0x0005107801007387 */ /* 0x0003e40000100800 */
[----:B-1----:R-:W-:-:S02]  /*277f0*/  IMAD.MOV.U32 R4, RZ, RZ, R121 ;  /* 0x000000ffff047224 */ /* 0x002fc400078e0079 */
[----:B------:R-:W-:Y:S04]  /*27800*/  STL [R1+0x518], R102 ;  /* 0x0005186601007387 */ /* 0x000fe80000100800 */
[----:B------:R1:W-:Y:S04]  /*27810*/  STL [R1+0x50c], R4 ;  /* 0x00050c0401007387 */ /* 0x0003e80000100800 */
[----:B------:R-:W4:Y:S01]  /*27820*/  LDL.LU.64 R120, [R1+0x718] ;  /* 0x0007180001787983 */ /* 0x000f220000300a00 */
[----:B-1----:R-:W-:-:S03]  /*27830*/  IMAD.MOV.U32 R4, RZ, RZ, R103 ;  /* 0x000000ffff047224 */ /* 0x002fc600078e0067 */
[----:B--2---:R-:W-:Y:S04]  /*27840*/  STL [R1+0x520], R122 ;  /* 0x0005207a01007387 */ /* 0x004fe80000100800 */
[----:B------:R1:W-:Y:S02]  /*27850*/  STL [R1+0x514], R4 ;  /* 0x0005140401007387 */ /* 0x0003e40000100800 */
[----:B-1----:R-:W-:Y:S02]  /*27860*/  IMAD.MOV.U32 R4, RZ, RZ, R123 ;  /* 0x000000ffff047224 */ /* 0x002fe400078e007b */
[----:B------:R-:W2:Y:S04]  /*27870*/  LDL.LU.64 R122, [R1+0x6e0] ;  /* 0x0006e000017a7983 */ /* 0x000ea80000300a00 */
[----:B------:R1:W-:Y:S04]  /*27880*/  STL [R1+0x51c], R4 ;  /* 0x00051c0401007387 */ /* 0x0003e80000100800 */
[----:B------:R1:W-:Y:S02]  /*27890*/  STL [R1+0x528], R124 ;  /* 0x0005287c01007387 */ /* 0x0003e40000100800 */
[----:B-1----:R-:W-:-:S02]  /*278a0*/  IMAD.MOV.U32 R4, RZ, RZ, R125 ;  /* 0x000000ffff047224 */ /* 0x002fc400078e007d */
[----:B------:R-:W-:Y:S04]  /*278b0*/  STL [R1+0x530], R106 ;  /* 0x0005306a01007387 */ /* 0x000fe80000100800 */
[----:B------:R1:W-:Y:S04]  /*278c0*/  STL [R1+0x524], R4 ;  /* 0x0005240401007387 */ /* 0x0003e80000100800 */
[----:B------:R-:W2:Y:S01]  /*278d0*/  LDL.LU.64 R124, [R1+0x6a0] ;  /* 0x0006a000017c7983 */ /* 0x000ea20000300a00 */
[----:B-1----:R-:W-:-:S03]  /*278e0*/  MOV R4, R107 ;  /* 0x0000006b00047202 */ /* 0x002fc60000000f00 */
[----:B------:R-:W-:Y:S04]  /*278f0*/  STL [R1+0x538], R126 ;  /* 0x0005387e01007387 */ /* 0x000fe80000100800 */
[----:B------:R1:W-:Y:S02]  /*27900*/  STL [R1+0x52c], R4 ;  /* 0x00052c0401007387 */ /* 0x0003e40000100800 */
[----:B-1----:R-:W-:Y:S02]  /*27910*/  IMAD.MOV.U32 R4, RZ, RZ, R127 ;  /* 0x000000ffff047224 */ /* 0x002fe400078e007f */
[----:B------:R-:W2:Y:S04]  /*27920*/  LDL.LU.64 R126, [R1+0x680] ;  /* 0x00068000017e7983 */ /* 0x000ea80000300a00 */
[----:B------:R5:W-:Y:S02]  /*27930*/  STL [R1+0x534], R4 ;  /* 0x0005340401007387 */ /* 0x000be40000100800 */
[----:B-----5:R-:W-:-:S02]  /*27940*/  IMAD.MOV.U32 R4, RZ, RZ, R129 ;  /* 0x000000ffff047224 */ /* 0x020fc400078e0081 */
[----:B------:R1:W-:Y:S04]  /*27950*/  STL [R1+0x540], R128 ;  /* 0x0005408001007387 */ /* 0x0003e80000100800 */
[----:B------:R-:W-:Y:S04]  /*27960*/  STL [R1+0x548], R110 ;  /* 0x0005486e01007387 */ /* 0x000fe80000100800 */
[----:B------:R5:W-:Y:S04]  /*27970*/  STL [R1+0x53c], R4 ;  /* 0x00053c0401007387 */ /* 0x000be80000100800 */
[----:B-1----:R-:W2:Y:S01]  /*27980*/  LDL.LU.64 R128, [R1+0x600] ;  /* 0x0006000001807983 */ /* 0x002ea20000300a00 */
[----:B-----5:R-:W-:-:S03]  /*27990*/  IMAD.MOV.U32 R4, RZ, RZ, R111 ;  /* 0x000000ffff047224 */ /* 0x020fc600078e006f */
[----:B------:R-:W-:Y:S04]  /*279a0*/  STL [R1+0x550], R130 ;  /* 0x0005508201007387 */ /* 0x000fe80000100800 */
[----:B------:R1:W-:Y:S02]  /*279b0*/  STL [R1+0x544], R4 ;  /* 0x0005440401007387 */ /* 0x0003e40000100800 */
[----:B-1----:R-:W-:Y:S02]  /*279c0*/  IMAD.MOV.U32 R4, RZ, RZ, R131 ;  /* 0x000000ffff047224 */ /* 0x002fe400078e0083 */
[----:B------:R-:W5:Y:S04]  /*279d0*/  LDL.LU.64 R130, [R1+0x598] ;  /* 0x0005980001827983 */ /* 0x000f680000300a00 */
[----:B------:R1:W-:Y:S04]  /*279e0*/  STL [R1+0x54c], R4 ;  /* 0x00054c0401007387 */ /* 0x0003e80000100800 */
[----:B------:R-:W-:Y:S01]  /*279f0*/  STL [R1+0x558], R114 ;  /* 0x0005587201007387 */ /* 0x000fe20000100800 */
[----:B-1----:R-:W-:-:S03]  /*27a00*/  IMAD.MOV.U32 R4, RZ, RZ, R115 ;  /* 0x000000ffff047224 */ /* 0x002fc600078e0073 */
[----:B---3--:R-:W-:Y:S04]  /*27a10*/  STL [R1+0x560], R116 ;  /* 0x0005607401007387 */ /* 0x008fe80000100800 */
[----:B------:R1:W-:Y:S04]  /*27a20*/  STL [R1+0x554], R4 ;  /* 0x0005540401007387 */ /* 0x0003e80000100800 */
[----:B------:R-:W3:Y:S04]  /*27a30*/  LDL.LU.64 R86, [R1+0x788] ;  /* 0x0007880001567983 */ /* 0x000ee80000300a00 */
[----:B------:R-:W3:Y:S01]  /*27a40*/  LDL.LU.64 R90, [R1+0x770] ;  /* 0x00077000015a7983 */ /* 0x000ee20000300a00 */
[----:B-1----:R-:W-:-:S05]  /*27a50*/  MOV R4, R117 ;  /* 0x0000007500047202 */ /* 0x002fca0000000f00 */
[----:B------:R1:W-:Y:S04]  /*27a60*/  STL [R1+0x55c], R4 ;  /* 0x00055c0401007387 */ /* 0x0003e80000100800 */
[----:B----4-:R-:W-:Y:S04]  /*27a70*/  STL [R1+0x568], R118 ;  /* 0x0005687601007387 */ /* 0x010fe80000100800 */
[----:B------:R-:W4:Y:S01]  /*27a80*/  LDL.LU.64 R94, [R1+0x748] ;  /* 0x00074800015e7983 */ /* 0x000f220000300a00 */
[----:B-1----:R-:W-:-:S03]  /*27a90*/  IMAD.MOV.U32 R4, RZ, RZ, R119 ;  /* 0x000000ffff047224 */ /* 0x002fc600078e0077 */
[----:B------:R-:W4:Y:S04]  /*27aa0*/  LDL.LU.64 R98, [R1+0x710] ;  /* 0x0007100001627983 */ /* 0x000f280000300a00 */
[----:B------:R1:W-:Y:S04]  /*27ab0*/  STL [R1+0x564], R4 ;  /* 0x0005640401007387 */ /* 0x0003e80000100800 */
[----:B------:R-:W-:Y:S04]  /*27ac0*/  STL [R1+0x570], R120 ;  /* 0x0005707801007387 */ /* 0x000fe80000100800 */
[----:B------:R-:W4:Y:S01]  /*27ad0*/  LDL.LU.64 R102, [R1+0x6d8] ;  /* 0x0006d80001667983 */ /* 0x000f220000300a00 */
[----:B-1----:R-:W-:-:S03]  /*27ae0*/  IMAD.MOV.U32 R4, RZ, RZ, R121 ;  /* 0x000000ffff047224 */ /* 0x002fc600078e0079 */
[----:B------:R-:W4:Y:S04]  /*27af0*/  LDL.LU.64 R106, [R1+0x698] ;  /* 0x00069800016a7983 */ /* 0x000f280000300a00 */
[----:B------:R1:W-:Y:S04]  /*27b00*/  STL [R1+0x56c], R4 ;  /* 0x00056c0401007387 */ /* 0x0003e80000100800 */
[----:B--2---:R-:W-:Y:S04]  /*27b10*/  STL [R1+0x578], R122 ;  /* 0x0005787a01007387 */ /* 0x004fe80000100800 */
[----:B------:R-:W2:Y:S01]  /*27b20*/  LDL.LU.64 R110, [R1+0x688] ;  /* 0x00068800016e7983 */ /* 0x000ea20000300a00 */
[----:B-1----:R-:W-:-:S03]  /*27b30*/  IMAD.MOV.U32 R4, RZ, RZ, R123 ;  /* 0x000000ffff047224 */ /* 0x002fc600078e007b */
[----:B------:R-:W2:Y:S04]  /*27b40*/  LDL.LU.64 R114, [R1+0x5d8] ;  /* 0x0005d80001727983 */ /* 0x000ea80000300a00 */
[----:B------:R1:W-:Y:S04]  /*27b50*/  STL [R1+0x574], R4 ;  /* 0x0005740401007387 */ /* 0x0003e80000100800 */
[----:B------:R-:W-:Y:S04]  /*27b60*/  STL [R1+0x580], R124 ;  /* 0x0005807c01007387 */ /* 0x000fe80000100800 */
        /* <DEDUP_REMOVED lines=9> */
[----:B------:R5:W-:Y:S04]  /*27c00*/  STL [R1+0x590], R128 ;  /* 0x0005908001007387 */ /* 0x000be80000100800 */
[----:B------:R-:W2:Y:S01]  /*27c10*/  LDL.LU.64 R124, [R1+0x708] ;  /* 0x00070800017c7983 */ /* 0x000ea20000300a00 */
[----:B-1----:R-:W-:-:S03]  /*27c20*/  MOV R4, R129 ;  /* 0x0000008100047202 */ /* 0x002fc60000000f00 */
[----:B------:R-:W2:Y:S04]  /*27c30*/  LDL.LU.64 R126, [R1+0x6d0] ;  /* 0x0006d000017e7983 */ /* 0x000ea80000300a00 */
[----:B------:R1:W-:Y:S04]  /*27c40*/  STL [R1+0x58c], R4 ;  /* 0x00058c0401007387 */ /* 0x0003e80000100800 */
[----:B-----5:R5:W-:Y:S04]  /*27c50*/  STL [R1+0x598], R130 ;  /* 0x0005988201007387 */ /* 0x020be80000100800 */
[----:B------:R-:W2:Y:S01]  /*27c60*/  LDL.LU.64 R128, [R1+0x6c8] ;  /* 0x0006c80001807983 */ /* 0x000ea20000300a00 */
[----:B-1----:R-:W-:-:S03]  /*27c70*/  IMAD.MOV.U32 R4, RZ, RZ, R131 ;  /* 0x000000ffff047224 */ /* 0x002fc600078e0083 */
[----:B-----5:R-:W5:Y:S04]  /*27c80*/  LDL.LU.64 R130, [R1+0x690] ;  /* 0x0006900001827983 */ /* 0x020f680000300a00 */
[----:B------:R3:W-:Y:S02]  /*27c90*/  STL [R1+0x594], R4 ;  /* 0x0005940401007387 */ /* 0x0007e40000100800 */
[----:B---3--:R-:W-:Y:S02]  /*27ca0*/  IMAD.MOV.U32 R4, RZ, RZ, R87 ;  /* 0x000000ffff047224 */ /* 0x008fe400078e0057 */
[----:B------:R-:W-:Y:S04]  /*27cb0*/  STL [R1+0x5a0], R86 ;  /* 0x0005a05601007387 */ /* 0x000fe80000100800 */
[----:B------:R-:W-:Y:S04]  /*27cc0*/  STL [R1+0x5a8], R90 ;  /* 0x0005a85a01007387 */ /* 0x000fe80000100800 */
[----:B------:R1:W-:Y:S02]  /*27cd0*/  STL [R1+0x59c], R4 ;  /* 0x00059c0401007387 */ /* 0x0003e40000100800 */
[----:B-1----:R-:W-:-:S02]  /*27ce0*/  IMAD.MOV.U32 R4, RZ, RZ, R91 ;  /* 0x000000ffff047224 */ /* 0x002fc400078e005b */
[----:B----4-:R-:W-:Y:S04]  /*27cf0*/  STL [R1+0x5b0], R94 ;  /* 0x0005b05e01007387 */ /* 0x010fe80000100800 */
[----:B------:R1:W-:Y:S04]  /*27d00*/  STL [R1+0x5a4], R4 ;  /* 0x0005a40401007387 */ /* 0x0003e80000100800 */
[----:B------:R-:W-:Y:S01]  /*27d10*/  STL [R1+0x5b8], R98 ;  /* 0x0005b86201007387 */ /* 0x000fe20000100800 */
[----:B-1----:R-:W-:-:S05]  /*27d20*/  IMAD.MOV.U32 R4, RZ, RZ, R95 ;  /* 0x000000ffff047224 */ /* 0x002fca00078e005f */
[----:B------:R1:W-:Y:S04]  /*27d30*/  STL [R1+0x5ac], R4 ;  /* 0x0005ac0401007387 */ /* 0x0003e80000100800 */
[----:B------:R-:W-:Y:S01]  /*27d40*/  STL [R1+0x5c0], R102 ;  /* 0x0005c06601007387 */ /* 0x000fe20000100800 */
[----:B-1----:R-:W-:-:S05]  /*27d50*/  IMAD.MOV.U32 R4, RZ, RZ, R99 ;  /* 0x000000ffff047224 */ /* 0x002fca00078e0063 */
[----:B------:R1:W-:Y:S04]  /*27d60*/  STL [R1+0x5b4], R4 ;  /* 0x0005b40401007387 */ /* 0x0003e80000100800 */
[----:B------:R-:W-:Y:S01]  /*27d70*/  STL [R1+0x5c8], R106 ;  /* 0x0005c86a01007387 */ /* 0x000fe20000100800 */
[----:B-1----:R-:W-:-:S05]  /*27d80*/  MOV R4, R103 ;  /* 0x0000006700047202 */ /* 0x002fca0000000f00 */
[----:B------:R1:W-:Y:S04]  /*27d90*/  STL [R1+0x5bc], R4 ;  /* 0x0005bc0401007387 */ /* 0x0003e80000100800 */
[----:B--2---:R-:W-:Y:S01]  /*27da0*/  STL [R1+0x5d0], R110 ;  /* 0x0005d06e01007387 */ /* 0x004fe20000100800 */
[----:B-1----:R-:W-:-:S05]  /*27db0*/  IMAD.MOV.U32 R4, RZ, RZ, R107 ;  /* 0x000000ffff047224 */ /* 0x002fca00078e006b */
        /* <DEDUP_REMOVED lines=15> */
[----:B------:R1:W-:Y:S02]  /*27eb0*/  STL [R1+0x5ec], R4 ;  /* 0x0005ec0401007387 */ /* 0x0003e40000100800 */
[----:B-1----:R-:W-:Y:S02]  /*27ec0*/  IMAD.MOV.U32 R4, RZ, RZ, R123 ;  /* 0x000000ffff047224 */ /* 0x002fe400078e007b */
[----:B------:R-:W-:Y:S01]  /*27ed0*/  IMAD.MOV.U32 R250, RZ, RZ, RZ ;  /* 0x000000fffffa7224 */ /* 0x000fe200078e00ff */
[----:B------:R-:W-:Y:S04]  /*27ee0*/  STL [R1+0x600], R124 ;  /* 0x0006007c01007387 */ /* 0x000fe80000100800 */
[----:B------:R1:W-:Y:S04]  /*27ef0*/  STL [R1+0x5f4], R4 ;  /* 0x0005f40401007387 */ /* 0x0003e80000100800 */
[----:B------:R-:W-:Y:S01]  /*27f00*/  STL [R1+0x608], R126 ;  /* 0x0006087e01007387 */ /* 0x000fe20000100800 */
[----:B-1----:R-:W-:-:S05]  /*27f10*/  IMAD.MOV.U32 R4, RZ, RZ, R125 ;  /* 0x000000ffff047224 */ /* 0x002fca00078e007d */
[----:B------:R1:W-:Y:S02]  /*27f20*/  STL [R1+0x5fc], R4 ;  /* 0x0005fc0401007387 */ /* 0x0003e40000100800 */
[----:B-1----:R-:W-:Y:S02]  /*27f30*/  IMAD.MOV.U32 R4, RZ, RZ, R127 ;  /* 0x000000ffff047224 */ /* 0x002fe400078e007f */
[----:B------:R-:W-:Y:S04]  /*27f40*/  STL [R1+0x610], R128 ;  /* 0x0006108001007387 */ /* 0x000fe80000100800 */
[----:B------:R1:W-:Y:S04]  /*27f50*/  STL [R1+0x604], R4 ;  /* 0x0006040401007387 */ /* 0x0003e80000100800 */
[----:B-----5:R-:W-:Y:S01]  /*27f60*/  STL [R1+0x618], R130 ;  /* 0x0006188201007387 */ /* 0x020fe20000100800 */
[----:B------:R-:W-:-:S02]  /*27f70*/  IMAD.MOV.U32 R5, RZ, RZ, R131 ;  /* 0x000000ffff057224 */ /* 0x000fc400078e0083 */
[----:B-1----:R-:W-:-:S05]  /*27f80*/  IMAD.MOV.U32 R4, RZ, RZ, R129 ;  /* 0x000000ffff047224 */ /* 0x002fca00078e0081 */
[----:B------:R1:W-:Y:S04]  /*27f90*/  STL [R1+0x60c], R4 ;  /* 0x00060c0401007387 */ /* 0x0003e80000100800 */
[----:B------:R2:W-:Y:S01]  /*27fa0*/  STL [R1+0x614], R5 ;  /* 0x0006140501007387 */ /* 0x0005e20000100800 */
[----:B-1----:R-:W-:-:S04]  /*27fb0*/  SHF.R.S32.HI R4, RZ, 0x7, R249 ;  /* 0x00000007ff047819 */ /* 0x002fc800000114f9 */
[----:B--2---:R-:W-:-:S05]  /*27fc0*/  VIMNMX R5, PT, PT, R4, 0x2, !PT ;  /* 0x0000000204057848 */ /* 0x004fca0007fe0100 */
[----:B------:R-:W-:-:S05]  /*27fd0*/  VIADD R5, R5, 0xfffffffe ;  /* 0xfffffffe05057836 */ /* 0x000fca0000000000 */
[----:B------:R1:W-:Y:S01]  /*27fe0*/  STL [R1+0x634], R5 ;  /* 0x0006340501007387 */ /* 0x0003e20000100800 */
[----:B------:R-:W-:Y:S01]  /*27ff0*/  IADD3 R6, PT, PT, R4, -0x5, RZ ;  /* 0xfffffffb04067810 */ /* 0x000fe20007ffe0ff */
[----:B------:R-:W-:Y:S01]  /*28000*/  IMAD.MOV.U32 R4, RZ, RZ, RZ ;  /* 0x000000ffff047224 */ /* 0x000fe200078e00ff */
[----:B------:R-:W-:Y:S01]  /*28010*/  UMOV UR13, 0x1 ;  /* 0x00000001000d7882 */ /* 0x000fe20000000000 */
[----:B------:R-:W-:Y:S01]  /*28020*/  UMOV UR14, 0x4 ;  /* 0x00000004000e7882 */ /* 0x000fe20000000000 */
[----:B------:R-:W-:Y:S01]  /*28030*/  UMOV UR7, URZ ;  /* 0x000000ff00077c82 */ /* 0x000fe20008000000 */
[----:B------:R-:W-:Y:S01]  /*28040*/  UMOV UR8, URZ ;  /* 0x000000ff00087c82 */ /* 0x000fe20008000000 */
[----:B------:R-:W-:-:S05]  /*28050*/  UMOV UR5, URZ ;  /* 0x000000ff00057c82 */ /* 0x000fca0008000000 */
.L_x_11:
[----:B------:R-:W-:Y:S01]  /*28060*/  IMAD.U32 R4, R4, -0x80000000, RZ ;  /* 0x8000000004047824 */ /* 0x000fe200078e00ff */
[----:B------:R-:W-:-:S03]  /*28070*/  UIADD3 UR8, UPT, UPT, UR8, 0x1, URZ ;  /* 0x0000000108087890 */ /* 0x000fc6000fffe0ff */
[----:B------:R-:W2:Y:S01]  /*28080*/  SYNCS.PHASECHK.TRANS64.TRYWAIT P2, [UR4], R4 ;  /* 0x00000004ff0075a7 */ /* 0x000ea20008041104 */
[----:B------:R-:W-:-:S04]  /*28090*/  UISETP.GT.AND UP1, UPT, UR8, 0x3, UPT ;  /* 0x000000030800788c */ /* 0x000fc8000bf24270 */
[----:B------:R-:W-:-:S04]  /*280a0*/  USEL UR8, UR8, URZ, !UP1 ;  /* 0x000000ff08087287 */ /* 0x000fc8000c800000 */
[----:B------:R-:W-:Y:S01]  /*280b0*/  ULEA UR6, UR8, UR9, 0x10 ;  /* 0x0000000908067291 */ /* 0x000fe2000f8e80ff */
[----:B--2---:R-:W-:Y:S11]  /*280c0*/  @!P2 BRA `(.L_x_9) ;  /* 0x000000e80018a947 */ /* 0x004ff60003800000 */
.L_x_17:
[----:B------:R-:W-:-:S04]  /*280d0*/  DEPBAR.LE SB0, 0x6 ;  /* 0x000081800000791a */ /* 0x000fc80000000000 */
[----:B------:R-:W-:Y:S01]  /*280e0*/  LEA R249, R132, UR6, 0x9 ;  /* 0x0000000684f97c11 */ /* 0x000fe2000f8e48ff */
[----:B------:R-:W-:Y:S01]  /*280f0*/  BAR.SYNC.DEFER_BLOCKING 0x0 ;  /* 0x0000000000007b1d */ /* 0x000fe20000010000 */
[----:B------:R-:W-:Y:S02]  /*28100*/  UIADD3 UR7, UPT, UPT, UR7, 0x1, URZ ;  /* 0x0000000107077890 */ /* 0x000fe4000fffe0ff */
[----:B------:R-:W-:Y:S02]  /*28110*/  ULEA UR4, UR13, UR9, 0x3 ;  /* 0x000000090d047291 */ /* 0x000fe4000f8e18ff */
[----:B------:R-:W-:Y:S02]  /*28120*/  UISETP.GT.AND UP1, UPT, UR7, 0x4, UPT ;  /* 0x000000040700788c */ /* 0x000fe4000bf24270 */
[----:B------:R-:W-:Y:S02]  /*28130*/  UIADD3 UR4, UPT, UPT, UR4, 0x90000, URZ ;  /* 0x0009000004047890 */ /* 0x000fe4000fffe0ff */
[----:B------:R-:W-:Y:S01]  /*28140*/  USEL UR7, UR7, URZ, !UP1 ;  /* 0x000000ff07077287 */ /* 0x000fe2000c800000 */
[----:B------:R-:W-:Y:S01]  /*28150*/  UMOV UR6, UR5 ;  /* 0x0000000500067c82 */ /* 0x000fe20008000000 */
[----:B-1----:R-:W-:Y:S04]  /*28160*/  LDS.128 R4, [R249+0x50000] ;  /* 0x05000000f9047984 */ /* 0x002fe80000000c00 */
        /* <DEDUP_REMOVED lines=31> */
[----:B-1----:R1:W-:Y:S01]  /*28360*/  STTM.x128 tmem[UR11+0x80], R4 ;  /* 0x00008004000079ed */ /* 0x0023e200083c000b */
[----:B------:R-:W2:Y:S02]  /*28370*/  FENCE.VIEW.ASYNC.T ;  /* 0x00000000000073c6 */ /* 0x000ea40000000200 */
[----:B--2---:R-:W-:Y:S06]  /*28380*/  BAR.SYNC.DEFER_BLOCKING 0x0 ;  /* 0x0000000000007b1d */ /* 0x004fec0000010000 */
[----:B------:R-:W-:Y:S05]  /*28390*/  @P0 BRA `(.L_x_10) ;  /* 0x0000000400700947 */ /* 0x000fea0003800000 */
[----:B------:R-:W-:Y:S01]  /*283a0*/  ULEA UR24, UR7, UR9, 0x10 ;  /* 0x0000000907187291 */ /* 0x000fe2000f8e80ff */
[----:B------:R-:W-:Y:S01]  /*283b0*/  UMOV UR28, URZ ;  /* 0x000000ff001c7c82 */ /* 0x000fe20008000000 */
[----:B------:R-:W-:Y:S02]  /*283c0*/  UIADD3 UR47, UPT, UPT, UR10, 0x88, URZ ;  /* 0x000000880a2f7890 */ /* 0x000fe4000fffe0ff */
[----:B------:R-:W-:Y:S02]  /*283d0*/  USHF.R.U32.HI UR24, URZ, 0x4, UR24 ;  /* 0x00000004ff187899 */ /* 0x000fe40008011618 */
[----:B------:R-:W-:Y:S02]  /*283e0*/  UIADD3 UR73, UPT, UPT, UR10, 0x90, URZ ;  /* 0x000000900a497890 */ /* 0x000fe4000fffe0ff */
[----:B------:R-:W-:Y:S02]  /*283f0*/  USGXT.U32 UR52, UR24, 0xe ;  /* 0x0000000e1834789a */ /* 0x000fe40008000000 */
[----:B------:R-:W-:-:S02]  /*28400*/  UIADD3 UR5, UPT, UPT, UR10, 0x98, URZ ;  /* 0x000000980a057890 */ /* 0x000fc4000fffe0ff */
[----:B------:R-:W-:Y:S02]  /*28410*/  UIADD3 UR56, UP1, UPT, UR52, 0x2, URZ ;  /* 0x0000000234387890 */ /* 0x000fe4000ff3e0ff */
[----:B------:R-:W-:Y:S02]  /*28420*/  UIADD3 UR15, UPT, UPT, UR10, 0xa0, URZ ;  /* 0x000000a00a0f7890 */ /* 0x000fe4000fffe0ff */
[----:B------:R-:W-:Y:S02]  /*28430*/  UIADD3.X UR57, UPT, UPT, UR28, 0x40004040, URZ, UP1, !UPT ;  /* 0x400040401c397890 */ /* 0x000fe40008ffe4ff */
[----:B------:R-:W-:Y:S02]  /*28440*/  UIADD3 UR62, UP3, UPT, UR56, 0x2, URZ ;  /* 0x00000002383e7890 */ /* 0x000fe4000ff7e0ff */
[----:B------:R-:W-:Y:S02]  /*28450*/  UIADD3 UR58, UP4, UPT, UR56, 0x4, URZ ;  /* 0x00000004383a7890 */ /* 0x000fe4000ff9e0ff */
[----:B------:R-:W-:-:S02]  /*28460*/  UIADD3 UR32, UP5, UPT, UR56, 0x3fe, URZ ;  /* 0x000003fe38207890 */ /* 0x000fc4000ffbe0ff */
[----:B------:R-:W-:Y:S02]  /*28470*/  UIADD3 UR34, UP6, UPT, UR56, 0x400, URZ ;  /* 0x0000040038227890 */ /* 0x000fe4000ffde0ff */
[----:B------:R-:W-:Y:S02]  /*28480*/  UIADD3 UR36, UP1, UPT, UR56, 0x402, URZ ;  /* 0x0000040238247890 */ /* 0x000fe4000ff3e0ff */
[----:B------:R-:W-:Y:S02]  /*28490*/  UIADD3.X UR63, UPT, UPT, UR57, URZ, URZ, UP3, !UPT ;  /* 0x000000ff393f7290 */ /* 0x000fe40009ffe4ff */
[----:B------:R-:W-:Y:S02]  /*284a0*/  UIADD3 UR38, UP2, UPT, UR56, 0x404, URZ ;  /* 0x0000040438267890 */ /* 0x000fe4000ff5e0ff */
[----:B------:R-:W-:Y:S02]  /*284b0*/  UIADD3.X UR59, UPT, UPT, UR57, URZ, URZ, UP4, !UPT ;  /* 0x000000ff393b7290 */ /* 0x000fe4000a7fe4ff */
[----:B------:R-:W-:-:S02]  /*284c0*/  UIADD3 UR40, UP3, UPT, UR56, 0x7fe, URZ ;  /* 0x000007fe38287890 */ /* 0x000fc4000ff7e0ff */
[----:B------:R-:W-:Y:S02]  /*284d0*/  UIADD3.X UR33, UPT, UPT, UR57, URZ, URZ, UP5, !UPT ;  /* 0x000000ff39217290 */ /* 0x000fe4000affe4ff */
[----:B------:R-:W-:Y:S02]  /*284e0*/  UIADD3 UR16, UPT, UPT, UR10, 0xa8, URZ ;  /* 0x000000a80a107890 */ /* 0x000fe4000fffe0ff */
[----:B------:R-:W-:Y:S02]  /*284f0*/  UIADD3 UR42, UP4, UPT, UR56, 0x800, URZ ;  /* 0x00000800382a7890 */ /* 0x000fe4000ff9e0ff */
[----:B------:R-:W-:Y:S02]  /*28500*/  UIADD3.X UR35, UPT, UPT, UR57, URZ, URZ, UP6, !UPT ;  /* 0x000000ff39237290 */ /* 0x000fe4000b7fe4ff */
[----:B------:R-:W-:Y:S02]  /*28510*/  UIADD3 UR17, UPT, UPT, UR10, 0xb0, URZ ;  /* 0x000000b00a117890 */ /* 0x000fe4000fffe0ff */
[----:B------:R-:W-:-:S02]  /*28520*/  UIADD3 UR44, UP5, UPT, UR56, 0x802, URZ ;  /* 0x00000802382c7890 */ /* 0x000fc4000ffbe0ff */
[----:B------:R-:W-:Y:S01]  /*28530*/  UIADD3.X UR37, UPT, UPT, UR57, URZ, URZ, UP1, !UPT ;  /* 0x000000ff39257290 */ /* 0x000fe20008ffe4ff */
[----:B------:R-:W-:Y:S01]  /*28540*/  UMOV UR64, 0x0 ;  /* 0x0000000000407882 */ /* 0x000fe20000000000 */
[----:B------:R-:W-:Y:S01]  /*28550*/  UMOV UR65, 0x8200910 ;  /* 0x0820091000417882 */ /* 0x000fe20000000000 */
[----:B------:R-:W-:Y:S01]  /*28560*/  UIADD3 UR18, UPT, UPT, UR10, 0xb8, URZ ;  /* 0x000000b80a127890 */ /* 0x000fe2000fffe0ff */
[----:B------:R-:W-:Y:S01]  /*28570*/  UMOV UR53, 0x40004040 ;  /* 0x4000404000357882 */ /* 0x000fe20000000000 */
[----:B------:R-:W-:Y:S01]  /*28580*/  UIADD3 UR46, UP6, UPT, UR56, 0x804, URZ ;  /* 0x00000804382e7890 */ /* 0x000fe2000ffde0ff */
[----:B------:R2:W-:Y:S01]  /*28590*/  UTCHMMA tmem[UR12], gdesc[UR52], tmem[UR10], tmem[UR64], idesc[UR65], UPT ;  /* 0x00ff40340c0079ea */ /* 0x0005e2000b80000a */
[----:B------:R-:W-:Y:S01]  /*285a0*/  UIADD3.X UR39, UPT, UPT, UR57, URZ, URZ, UP2, !UPT ;  /* 0x000000ff39277290 */ /* 0x000fe200097fe4ff */
[----:B------:R-:W-:Y:S01]  /*285b0*/  UMOV UR68, 0x0 ;  /* 0x0000000000447882 */ /* 0x000fe20000000000 */
[----:B------:R-:W-:Y:S01]  /*285c0*/  UMOV UR69, 0x8200910 ;  /* 0x0820091000457882 */ /* 0x000fe20000000000 */
[----:B------:R-:W-:-:S02]  /*285d0*/  UIADD3 UR19, UPT, UPT, UR10, 0xc0, URZ ;  /* 0x000000c00a137890 */ /* 0x000fc4000fffe0ff */
[----:B------:R3:W-:Y:S01]  /*285e0*/  UTCHMMA tmem[UR47], gdesc[UR56], tmem[UR10], tmem[UR68], idesc[UR69], UPT ;  /* 0x00ff44382f0079ea */ /* 0x0007e2000b80000a */
[----:B------:R-:W-:Y:S02]  /*285f0*/  UIADD3 UR48, UP1, UPT, UR56, 0xbfe, URZ ;  /* 0x00000bfe38307890 */ /* 0x000fe4000ff3e0ff */
[----:B------:R-:W-:Y:S01]  /*28600*/  UIADD3.X UR41, UPT, UPT, UR57, URZ, URZ, UP3, !UPT ;  /* 0x000000ff39297290 */ /* 0x000fe20009ffe4ff */
[----:B------:R-:W-:Y:S01]  /*28610*/  UMOV UR60, 0x0 ;  /* 0x00000000003c7882 */ /* 0x000fe20000000000 */
[----:B------:R-:W-:Y:S01]  /*28620*/  UMOV UR61, 0x8200910 ;  /* 0x08200910003d7882 */ /* 0x000fe20000000000 */
[----:B------:R-:W-:Y:S02]  /*28630*/  UIADD3 UR20, UPT, UPT, UR10, 0xc8, URZ ;  /* 0x000000c80a147890 */ /* 0x000fe4000fffe0ff */
[----:B------:R4:W-:Y:S01]  /*28640*/  UTCHMMA tmem[UR73], gdesc[UR62], tmem[UR10], tmem[UR60], idesc[UR61], UPT ;  /* 0x00ff3c3e490079ea */ /* 0x0009e2000b80000a */
[----:B------:R-:W-:Y:S02]  /*28650*/  UIADD3 UR50, UP2, UPT, UR56, 0xc00, URZ ;  /* 0x00000c0038327890 */ /* 0x000fe4000ff5e0ff */
[----:B------:R-:W-:Y:S01]  /*28660*/  UIADD3.X UR43, UPT, UPT, UR57, URZ, URZ, UP4, !UPT ;  /* 0x000000ff392b7290 */ /* 0x000fe2000a7fe4ff */
[----:B------:R-:W-:Y:S01]  /*28670*/  UMOV UR54, 0x0 ;  /* 0x0000000000367882 */ /* 0x000fe20000000000 */
[----:B------:R-:W-:Y:S01]  /*28680*/  UMOV UR55, 0x8200910 ;  /* 0x0820091000377882 */ /* 0x000fe20000000000 */
[----:B------:R-:W-:-:S02]  /*28690*/  UIADD3 UR21, UPT, UPT, UR10, 0xd0, URZ ;  /* 0x000000d00a157890 */ /* 0x000fc4000fffe0ff */
[----:B------:R5:W-:Y:S01]  /*286a0*/  UTCHMMA tmem[UR5], gdesc[UR58], tmem[UR10], tmem[UR54], idesc[UR55], UPT ;  /* 0x00ff363a050079ea */ /* 0x000be2000b80000a */
[----:B--2---:R-:W-:Y:S01]  /*286b0*/  UIADD3 UR52, UP3, UPT, UR56, 0xc02, URZ ;  /* 0x00000c0238347890 */ /* 0x004fe2000ff7e0ff */
[----:B------:R2:W-:Y:S01]  /*286c0*/  UTCHMMA tmem[UR15], gdesc[UR32], tmem[UR10], tmem[UR60], idesc[UR61], UPT ;  /* 0x00ff3c200f0079ea */ /* 0x0005e2000b80000a */
[----:B------:R-:W-:Y:S01]  /*286d0*/  UIADD3.X UR45, UPT, UPT, UR57, URZ, URZ, UP5, !UPT ;  /* 0x000000ff392d7290 */ /* 0x000fe2000affe4ff */
[----:B------:R2:W-:Y:S01]  /*286e0*/  UTCHMMA tmem[UR16], gdesc[UR34], tmem[UR10], tmem[UR68], idesc[UR69], UPT ;  /* 0x00ff4422100079ea */ /* 0x0005e2000b80000a */
[----:B------:R-:W-:Y:S02]  /*286f0*/  UIADD3 UR66, UPT, UPT, UR10, 0xd8, URZ ;  /* 0x000000d80a427890 */ /* 0x000fe4000fffe0ff */
[----:B------:R2:W-:Y:S01]  /*28700*/  UTCHMMA tmem[UR17], gdesc[UR36], tmem[UR10], tmem[UR54], idesc[UR55], UPT ;  /* 0x00ff3624110079ea */ /* 0x0005e2000b80000a */
[----:B------:R-:W-:Y:S02]  /*28710*/  UIADD3 UR64, UP4, UPT, UR56, 0xc04, URZ ;  /* 0x00000c0438407890 */ /* 0x000fe4000ff9e0ff */
[----:B---3--:R-:W-:-:S02]  /*28720*/  UIADD3.X UR47, UPT, UPT, UR57, URZ, URZ, UP6, !UPT ;  /* 0x000000ff392f7290 */ /* 0x008fc4000b7fe4ff */
[----:B------:R-:W-:Y:S02]  /*28730*/  UIADD3 UR67, UPT, UPT, UR10, 0xe0, URZ ;  /* 0x000000e00a437890 */ /* 0x000fe4000fffe0ff */
[----:B------:R-:W-:Y:S02]  /*28740*/  UIADD3.X UR49, UPT, UPT, UR57, URZ, URZ, UP1, !UPT ;  /* 0x000000ff39317290 */ /* 0x000fe40008ffe4ff */
[----:B------:R-:W-:Y:S02]  /*28750*/  UIADD3 UR70, UPT, UPT, UR10, 0xe8, URZ ;  /* 0x000000e80a467890 */ /* 0x000fe4000fffe0ff */
[----:B------:R-:W-:Y:S02]  /*28760*/  UIADD3.X UR51, UPT, UPT, UR57, URZ, URZ, UP2, !UPT ;  /* 0x000000ff39337290 */ /* 0x000fe400097fe4ff */
[----:B------:R-:W-:Y:S02]  /*28770*/  UIADD3 UR71, UPT, UPT, UR10, 0xf0, URZ ;  /* 0x000000f00a477890 */ /* 0x000fe4000fffe0ff */
[----:B------:R-:W-:Y:S01]  /*28780*/  UIADD3.X UR53, UPT, UPT, UR57, URZ, URZ, UP3, !UPT ;  /* 0x000000ff39357290 */ /* 0x000fe20009ffe4ff */
[----:B----4-:R-:W-:Y:S01]  /*28790*/  UMOV UR62, 0x0 ;  /* 0x00000000003e7882 */ /* 0x010fe20000000000 */
[----:B------:R-:W-:Y:S01]  /*287a0*/  UMOV UR63, 0x8200910 ;  /* 0x08200910003f7882 */ /* 0x000fe20000000000 */
[----:B------:R-:W-:-:S02]  /*287b0*/  UIADD3 UR72, UPT, UPT, UR10, 0xf8, URZ ;  /* 0x000000f80a487890 */ /* 0x000fc4000fffe0ff */
[----:B------:R2:W-:Y:S01]  /*287c0*/  UTCHMMA tmem[UR18], gdesc[UR38], tmem[UR10], tmem[UR62], idesc[UR63], UPT ;  /* 0x00ff3e26120079ea */ /* 0x0005e2000b80000a */
[----:B------:R-:W-:Y:S01]  /*287d0*/  UIADD3.X UR65, UPT, UPT, UR57, URZ, URZ, UP4, !UPT ;  /* 0x000000ff39417290 */ /* 0x000fe2000a7fe4ff */
[----:B------:R2:W-:Y:S01]  /*287e0*/  UTCHMMA tmem[UR19], gdesc[UR40], tmem[UR10], tmem[UR60], idesc[UR61], UPT ;  /* 0x00ff3c28130079ea */ /* 0x0005e2000b80000a */
        /* <DEDUP_REMOVED lines=13> */
[----:B-----5:R-:W-:Y:S01]  /*288c0*/  UMOV UR5, URZ ;  /* 0x000000ff00057c82 */ /* 0x020fe20008000000 */
[----:B------:R2:W-:Y:S01]  /*288d0*/  UTCHMMA tmem[UR67], gdesc[UR48], tmem[UR10], tmem[UR24], idesc[UR25], UPT ;  /* 0x00ff1830430079ea */ /* 0x0005e2000b80000a */
[----:B------:R-:W-:Y:S01]  /*288e0*/  UMOV UR30, 0x0 ;  /* 0x00000000001e7882 */ /* 0x000fe20000000000 */
[----:B------:R-:W-:Y:S01]  /*288f0*/  UMOV UR31, 0x8200910 ;  /* 0x08200910001f7882 */ /* 0x000fe20000000000 */
[----:B------:R2:W-:Y:S01]  /*28900*/  UTCHMMA tmem[UR70], gdesc[UR50], tmem[UR10], tmem[UR26], idesc[UR27], UPT ;  /* 0x00ff1a32460079ea */ /* 0x0005e2000b80000a */
[----:B------:R-:W-:Y:S01]  /*28910*/  UMOV UR56, UR4 ;  /* 0x0000000400387c82 */ /* 0x000fe20008000000 */
[----:B------:R2:W-:Y:S01]  /*28920*/  UTCHMMA tmem[UR71], gdesc[UR52], tmem[UR10], tmem[UR28], idesc[UR29], UPT ;  /* 0x00ff1c34470079ea */ /* 0x0005e2000b80000a */
[----:B------:R2:W-:Y:S01]  /*28930*/  UTCHMMA tmem[UR72], gdesc[UR64], tmem[UR10], tmem[UR30], idesc[UR31], UPT ;  /* 0x00ff1e40480079ea */ /* 0x0005e2000b80000a */
[----:B------:R2:W-:Y:S01]  /*28940*/  UTCBAR [UR56], URZ ;  /* 0x000000ff380073e9 */ /* 0x0005e200080000ff */
[----:B------:R-:W-:Y:S01]  /*28950*/  NOP ;  /* 0x0000000000007918 */ /* 0x000fe20000000000 */
.L_x_10:
[----:B-1----:R-:W1:Y:S01]  /*28960*/  LDC R4, c[0x0][0x3a0] ;  /* 0x0000e800ff047b82 */ /* 0x002e620000000800 */
[----:B------:R-:W3:Y:S07]  /*28970*/  LDL.LU R13, [R1+0x630] ;  /* 0x00063000010d7983 */ /* 0x000eee0000300800 */
[----:B------:R-:W4:Y:S08]  /*28980*/  LDC R11, c[0x0][0x3a0] ;  /* 0x0000e800ff0b7b82 */ /* 0x000f300000000800 */
[----:B------:R-:W-:Y:S01]  /*28990*/  BAR.SYNC.DEFER_BLOCKING 0x0 ;  /* 0x0000000000007b1d */ /* 0x000fe20000010000 */
[----:B------:R-:W-:-:S05]  /*289a0*/  IADD3 R136, P6, PT, R136, R2, RZ ;  /* 0x0000000288887210 */ /* 0x000fca0007fde0ff */
[----:B------:R-:W5:Y:S01]  /*289b0*/  LDL.LU R9, [R1+0x62c] ;  /* 0x00062c0001097983 */ /* 0x000f620000300800 */
[----:B-1----:R-:W-:-:S03]  /*289c0*/  VIADD R4, R4, 0x7f ;  /* 0x0000007f04047836 */ /* 0x002fc60000000000 */
[----:B--2---:R-:W2:Y:S02]  /*289d0*/  LDL.LU R12, [R1+0x628] ;  /* 0x00062800010c7983 */ /* 0x004ea40000300800 */
[----:B------:R-:W-:Y:S02]  /*289e0*/  SHF.R.S32.HI R5, RZ, 0x1f, R4 ;  /* 0x0000001fff057819 */ /* 0x000fe40000011404 */
[----:B----4-:R-:W-:Y:S01]  /*289f0*/  IADD3 R11, PT, PT, R11, -0x280, RZ ;  /* 0xfffffd800b0b7810 */ /* 0x010fe20007ffe0ff */
[----:B------:R-:W-:Y:S01]  /*28a00*/  IMAD.X R137, R137, 0x1, R0, P6 ;  /* 0x0000000189897824 */ /* 0x000fe200030e0600 */
[----:B------:R-:W-:Y:S01]  /*28a10*/  LEA.HI R5, R5, R4, RZ, 0x7 ;  /* 0x0000000405057211 */ /* 0x000fe200078f38ff */
[----:B------:R-:W4:Y:S02]  /*28a20*/  LDL.LU R10, [R1] ;  /* 0x00000000010a7983 */ /* 0x000f240000300800 */
[----:B------:R-:W-:Y:S01]  /*28a30*/  IMAD R4, R250, -0x80, R11 ;  /* 0xffffff80fa047824 */ /* 0x000fe200078e020b */
[----:B------:R-:W-:-:S02]  /*28a40*/  SHF.R.S32.HI R5, RZ, 0x7, R5 ;  /* 0x00000007ff057819 */ /* 0x000fc40000011405 */
[----:B------:R-:W-:Y:S01]  /*28a50*/  IADD3 R138, P6, PT, R138, R2, RZ ;  /* 0x000000028a8a7210 */ /* 0x000fe20007fde0ff */
[----:B------:R-:W-:Y:S01]  /*28a60*/  IMAD.MOV.U32 R7, RZ, RZ, R137 ;  /* 0x000000ffff077224 */ /* 0x000fe200078e0089 */
[C---:B------:R-:W-:Y:S01]  /*28a70*/  ISETP.GT.AND P4, PT, R4.reuse, RZ, PT ;  /* 0x000000ff0400720c */ /* 0x040fe20003f84270 */
[----:B------:R-:W-:Y:S01]  /*28a80*/  VIADD R5, R5, 0xfffffffb ;  /* 0xfffffffb05057836 */ /* 0x000fe20000000000 */
[----:B------:R-:W-:Y:S01]  /*28a90*/  ISETP.GT.AND P5, PT, R4, 0x1, PT ;  /* 0x000000010400780c */ /* 0x000fe20003fa4270 */
[----:B------:R-:W2:Y:S01]  /*28aa0*/  LDL.LU R8, [R1+0x624] ;  /* 0x0006240001087983 */ /* 0x000ea20000300800 */
[----:B------:R-:W-:Y:S02]  /*28ab0*/  SEL R6, RZ, 0x4, !P4 ;  /* 0x00000004ff067807 */ /* 0x000fe40006000000 */
[----:B------:R-:W-:Y:S02]  /*28ac0*/  ISETP.GE.AND P2, PT, R250, R5, PT ;  /* 0x00000005fa00720c */ /* 0x000fe40003f46270 */
[----:B------:R-:W-:-:S02]  /*28ad0*/  SEL R5, RZ, 0x4, !P5 ;  /* 0x00000004ff057807 */ /* 0x000fc40006800000 */
[----:B------:R-:W-:Y:S02]  /*28ae0*/  SEL R6, R6, RZ, !P2 ;  /* 0x000000ff06067207 */ /* 0x000fe40005000000 */
[----:B------:R-:W-:Y:S02]  /*28af0*/  SEL R5, R5, RZ, !P2 ;  /* 0x000000ff05057207 */ /* 0x000fe40005000000 */
[----:B------:R-:W-:Y:S02]  /*28b00*/  ISETP.NE.U32.AND P5, PT, R6, RZ, PT ;  /* 0x000000ff0600720c */ /* 0x000fe40003fa5070 */
[----:B------:R-:W-:Y:S01]  /*28b10*/  ISETP.NE.U32.AND P4, PT, R5, RZ, PT ;  /* 0x000000ff0500720c */ /* 0x000fe20003f85070 */
[----:B------:R-:W-:Y:S02]  /*28b20*/  IMAD.MOV.U32 R6, RZ, RZ, R136 ;  /* 0x000000ffff067224 */ /* 0x000fe400078e0088 */
[----:B------:R-:W-:-:S08]  /*28b30*/  IMAD.X R139, R139, 0x1, R0, P6 ;  /* 0x000000018b8b7824 */ /* 0x000fd000030e0600 */
[----:B------:R-:W-:Y:S01]  /*28b40*/  @!PT LDS RZ, [RZ] ;  /* 0x00000000fffff984 */ /* 0x000fe20000000800 */
[----:B------:R-:W-:Y:S01]  /*28b50*/  @!PT LDS RZ, [RZ] ;  /* 0x00000000fffff984 */ /* 0x000fe20000000800 */
[----:B------:R-:W-:Y:S01]  /*28b60*/  @!PT LDS RZ, [RZ] ;  /* 0x00000000fffff984 */ /* 0x000fe20000000800 */
[----:B------:R1:W-:Y:S02]  /*28b70*/  LDGSTS.E [R249+0x50000], desc[UR22][R6.64], P5 ;  /* 0x5000000006f97fae */ /* 0x0003e4000a9a1016 */
[----:B-1----:R-:W-:Y:S01]  /*28b80*/  MOV R6, R138 ;  /* 0x0000008a00067202 */ /* 0x002fe20000000f00 */
[----:B------:R-:W-:-:S05]  /*28b90*/  IMAD.MOV.U32 R7, RZ, RZ, R139 ;  /* 0x000000ffff077224 */ /* 0x000fca00078e008b */
[----:B------:R1:W-:Y:S01]  /*28ba0*/  LDGSTS.E [R249+0x50004], desc[UR22][R6.64], P4 ;  /* 0x5000400006f97fae */ /* 0x0003e2000a1a1016 */
[C---:B------:R-:W-:Y:S02]  /*28bb0*/  ISETP.GT.AND P4, PT, R4.reuse, 0x2, PT ;  /* 0x000000020400780c */ /* 0x040fe40003f84270 */
[----:B------:R-:W-:Y:S02]  /*28bc0*/  ISETP.GT.AND P5, PT, R4, 0x3, PT ;  /* 0x000000030400780c */ /* 0x000fe40003fa4270 */
[----:B------:R-:W-:Y:S02]  /*28bd0*/  IADD3 R251, P6, PT, R251, R2, RZ ;  /* 0x00000002fbfb7210 */ /* 0x000fe40007fde0ff */
[----:B-1----:R-:W-:Y:S02]  /*28be0*/  SEL R6, RZ, 0x4, !P4 ;  /* 0x00000004ff067807 */ /* 0x002fe40006000000 */
[----:B------:R-:W-:Y:S02]  /*28bf0*/  SEL R5, RZ, 0x4, !P5 ;  /* 0x00000004ff057807 */ /* 0x000fe40006800000 */
[----:B------:R-:W-:-:S02]  /*28c00*/  SEL R6, R6, RZ, !P2 ;  /* 0x000000ff06067207 */ /* 0x000fc40005000000 */
[----:B------:R-:W-:Y:S02]  /*28c10*/  SEL R5, R5, RZ, !P2 ;  /* 0x000000ff05057207 */ /* 0x000fe40005000000 */
[----:B------:R-:W-:Y:S01]  /*28c20*/  ISETP.NE.U32.AND P5, PT, R6, RZ, PT ;  /* 0x000000ff0600720c */ /* 0x000fe20003fa5070 */
[----:B------:R-:W-:Y:S01]  /*28c30*/  IMAD.X R140, R140, 0x1, R0, P6 ;  /* 0x000000018c8c7824 */ /* 0x000fe200030e0600 */
[----:B------:R-:W-:Y:S02]  /*28c40*/  IADD3 R141, P6, PT, R141, R2, RZ ;  /* 0x000000028d8d7210 */ /* 0x000fe40007fde0ff */
[----:B------:R-:W-:Y:S01]  /*28c50*/  ISETP.NE.U32.AND P4, PT, R5, RZ, PT ;  /* 0x000000ff0500720c */ /* 0x000fe20003f85070 */
[----:B------:R-:W-:Y:S02]  /*28c60*/  IMAD.MOV.U32 R6, RZ, RZ, R251 ;  /* 0x000000ffff067224 */ /* 0x000fe400078e00fb */
[----:B------:R-:W-:Y:S02]  /*28c70*/  IMAD.MOV.U32 R7, RZ, RZ, R140 ;  /* 0x000000ffff077224 */ /* 0x000fe400078e008c */
[----:B------:R-:W-:-:S04]  /*28c80*/  IMAD.X R142, R142, 0x1, R0, P6 ;  /* 0x000000018e8e7824 */ /* 0x000fc800030e0600 */
        /* <DEDUP_REMOVED lines=474> */
[----:B---3--:R-:W-:Y:S02]  /*2aa30*/  IADD3 R13, P6, PT, R13, R2, RZ ;  /* 0x000000020d0d7210 */ /* 0x008fe40007fde0ff */
[----:B-1----:R-:W-:-:S04]  /*2aa40*/  SEL R6, RZ, 0x4, !P4 ;  /* 0x00000004ff067807 */ /* 0x002fc80006000000 */
[----:B------:R-:W-:Y:S02]  /*2aa50*/  SEL R6, R6, RZ, !P2 ;  /* 0x000000ff06067207 */ /* 0x000fe40005000000 */
[----:B------:R-:W-:Y:S01]  /*2aa60*/  SEL R5, RZ, 0x4, !P5 ;  /* 0x00000004ff057807 */ /* 0x000fe20006800000 */
[----:B------:R-:W-:Y:S01]  /*2aa70*/  IMAD.X R247, R247, 0x1, R0, P6 ;  /* 0x00000001f7f77824 */ /* 0x000fe200030e0600 */
[----:B------:R-:W-:Y:S02]  /*2aa80*/  ISETP.NE.U32.AND P5, PT, R6, RZ, PT ;  /* 0x000000ff0600720c */ /* 0x000fe40003fa5070 */
[----:B-----5:R-:W-:Y:S01]  /*2aa90*/  IADD3 R9, P6, PT, R9, R2, RZ ;  /* 0x0000000209097210 */ /* 0x020fe20007fde0ff */
[----:B------:R1:W-:Y:S01]  /*2aaa0*/  STL [R1+0x630], R13 ;  /* 0x0006300d01007387 */ /* 0x0003e20000100800 */
[----:B------:R-:W-:Y:S02]  /*2aab0*/  IMAD.MOV.U32 R6, RZ, RZ, R13 ;  /* 0x000000ffff067224 */ /* 0x000fe400078e000d */
[----:B------:R-:W-:Y:S01]  /*2aac0*/  IMAD.MOV.U32 R7, RZ, RZ, R247 ;  /* 0x000000ffff077224 */ /* 0x000fe200078e00f7 */
[----:B------:R3:W-:Y:S04]  /*2aad0*/  STL [R1+0x62c], R9 ;  /* 0x00062c0901007387 */ /* 0x0007e80000100800 */
[----:B------:R-:W5:Y:S04]  /*2aae0*/  LDL.LU R16, [R1+0x4] ;  /* 0x0000040001107983 */ /* 0x000f680000300800 */
[----:B------:R-:W5:Y:S04]  /*2aaf0*/  LDL.LU R15, [R1+0x620] ;  /* 0x00062000010f7983 */ /* 0x000f680000300800 */
[----:B------:R2:W-:Y:S04]  /*2ab00*/  LDGSTS.E [R249+0x500e0], desc[UR22][R6.64], P5 ;  /* 0x500e000006f97fae */ /* 0x0005e8000a9a1016 */
[----:B-1----:R-:W5:Y:S01]  /*2ab10*/  LDL.LU R13, [R1+0x8] ;  /* 0x00000800010d7983 */ /* 0x002f620000300800 */
[----:B--2---:R-:W-:-:S03]  /*2ab20*/  MOV R6, R9 ;  /* 0x0000000900067202 */ /* 0x004fc60000000f00 */
[----:B---3--:R-:W2:Y:S01]  /*2ab30*/  LDL.LU R9, [R1+0x61c] ;  /* 0x00061c0001097983 */ /* 0x008ea20000300800 */
[----:B------:R-:W-:-:S04]  /*2ab40*/  SEL R5, R5, RZ, !P2 ;  /* 0x000000ff05057207 */ /* 0x000fc80005000000 */
[----:B------:R-:W-:Y:S01]  /*2ab50*/  ISETP.NE.U32.AND P4, PT, R5, RZ, PT ;  /* 0x000000ff0500720c */ /* 0x000fe20003f85070 */
[----:B------:R-:W-:-:S04]  /*2ab60*/  IMAD.X R248, R248, 0x1, R0, P6 ;  /* 0x00000001f8f87824 */ /* 0x000fc800030e0600 */
[----:B------:R-:W-:Y:S01]  /*2ab70*/  IMAD.MOV.U32 R7, RZ, RZ, R248 ;  /* 0x000000ffff077224 */ /* 0x000fe200078e00f8 */
[----:B------:R-:W-:-:S07]  /*2ab80*/  IADD3 R12, P6, PT, R12, R2, RZ ;  /* 0x000000020c0c7210 */ /* 0x000fce0007fde0ff */
[----:B------:R1:W-:Y:S01]  /*2ab90*/  LDGSTS.E [R249+0x500e4], desc[UR22][R6.64], P4 ;  /* 0x500e400006f97fae */ /* 0x0003e2000a1a1016 */
[C---:B------:R-:W-:Y:S02]  /*2aba0*/  ISETP.GT.AND P4, PT, R4.reuse, 0x3a, PT ;  /* 0x0000003a0400780c */ /* 0x040fe40003f84270 */
[----:B------:R-:W-:Y:S01]  /*2abb0*/  ISETP.GT.AND P5, PT, R4, 0x3b, PT ;  /* 0x0000003b0400780c */ /* 0x000fe20003fa4270 */
[----:B------:R-:W-:Y:S01]  /*2abc0*/  IMAD.X R252, R252, 0x1, R0, P6 ;  /* 0x00000001fcfc7824 */ /* 0x000fe200030e0600 */
[----:B------:R-:W-:Y:S02]  /*2abd0*/  IADD3 R8, P6, PT, R8, R2, RZ ;  /* 0x0000000208087210 */ /* 0x000fe40007fde0ff */
[----:B-1----:R-:W-:-:S04]  /*2abe0*/  SEL R6, RZ, 0x4, !P4 ;  /* 0x00000004ff067807 */ /* 0x002fc80006000000 */
[----:B------:R-:W-:Y:S02]  /*2abf0*/  SEL R6, R6, RZ, !P2 ;  /* 0x000000ff06067207 */ /* 0x000fe40005000000 */
[----:B------:R-:W-:Y:S02]  /*2ac00*/  SEL R5, RZ, 0x4, !P5 ;  /* 0x00000004ff057807 */ /* 0x000fe40006800000 */
[----:B------:R-:W-:Y:S01]  /*2ac10*/  ISETP.NE.U32.AND P5, PT, R6, RZ, PT ;  /* 0x000000ff0600720c */ /* 0x000fe20003fa5070 */
[----:B----4-:R-:W-:Y:S01]  /*2ac20*/  IMAD.X R10, R10, 0x1, R0, P6 ;  /* 0x000000010a0a7824 */ /* 0x010fe200030e0600 */
[----:B------:R1:W-:Y:S01]  /*2ac30*/  STL [R1+0x628], R12 ;  /* 0x0006280c01007387 */ /* 0x0003e20000100800 */
[----:B------:R-:W-:Y:S02]  /*2ac40*/  IMAD.MOV.U32 R6, RZ, RZ, R12 ;  /* 0x000000ffff067224 */ /* 0x000fe400078e000c */
[----:B------:R-:W-:Y:S01]  /*2ac50*/  IMAD.MOV.U32 R7, RZ, RZ, R252 ;  /* 0x000000ffff077224 */ /* 0x000fe200078e00fc */
[----:B------:R-:W-:Y:S01]  /*2ac60*/  STL [R1+0x624], R8 ;  /* 0x0006240801007387 */ /* 0x000fe20000100800 */
[----:B------:R-:W-:-:S03]  /*2ac70*/  SEL R5, R5, RZ, !P2 ;  /* 0x000000ff05057207 */ /* 0x000fc60005000000 */
[----:B------:R3:W-:Y:S04]  /*2ac80*/  STL [R1], R10 ;  /* 0x0000000a01007387 */ /* 0x0007e80000100800 */
[----:B------:R-:W4:Y:S04]  /*2ac90*/  LDL.LU R14, [R1+0xc] ;  /* 0x00000c00010e7983 */ /* 0x000f280000300800 */
[----:B-1----:R-:W4:Y:S01]  /*2aca0*/  LDL.LU R12, [R1+0x10] ;  /* 0x00001000010c7983 */ /* 0x002f220000300800 */
[----:B------:R-:W-:-:S03]  /*2acb0*/  ISETP.NE.U32.AND P4, PT, R5, RZ, PT ;  /* 0x000000ff0500720c */ /* 0x000fc60003f85070 */
[----:B------:R1:W-:Y:S02]  /*2acc0*/  LDGSTS.E [R249+0x500e8], desc[UR22][R6.64], P5 ;  /* 0x500e800006f97fae */ /* 0x0003e4000a9a1016 */
[----:B-1----:R-:W-:Y:S01]  /*2acd0*/  IMAD.MOV.U32 R7, RZ, RZ, R10 ;  /* 0x000000ffff077224 */ /* 0x002fe200078e000a */
[----:B------:R-:W-:Y:S01]  /*2ace0*/  MOV R6, R8 ;  /* 0x0000000800067202 */ /* 0x000fe20000000f00 */
[----:B---3--:R-:W3:Y:S04]  /*2acf0*/  LDL.LU R10, [R1+0x14] ;  /* 0x00001400010a7983 */ /* 0x008ee80000300800 */
[----:B------:R-:W3:Y:S04]  /*2ad00*/  LDL.LU R8, [R1+0x18] ;  /* 0x0000180001087983 */ /* 0x000ee80000300800 */
[----:B------:R1:W-:Y:S01]  /*2ad10*/  LDGSTS.E [R249+0x500ec], desc[UR22][R6.64], P4 ;  /* 0x500ec00006f97fae */ /* 0x0003e2000a1a1016 */
[----:B------:R-:W-:-:S02]  /*2ad20*/  ISETP.GT.AND P4, PT, R4, 0x3c, PT ;  /* 0x0000003c0400780c */ /* 0x000fc40003f84270 */
[----:B------:R-:W-:Y:S02]  /*2ad30*/  ISETP.GT.AND P5, PT, R4, 0x3d, PT ;  /* 0x0000003d0400780c */ /* 0x000fe40003fa4270 */
[----:B-1----:R-:W-:-:S04]  /*2ad40*/  SEL R6, RZ, 0x4, !P4 ;  /* 0x00000004ff067807 */ /* 0x002fc80006000000 */
[----:B------:R-:W-:Y:S02]  /*2ad50*/  SEL R6, R6, RZ, !P2 ;  /* 0x000000ff06067207 */ /* 0x000fe40005000000 */
[----:B------:R-:W-:Y:S02]  /*2ad60*/  SEL R5, RZ, 0x4, !P5 ;  /* 0x00000004ff057807 */ /* 0x000fe40006800000 */
[----:B------:R-:W-:Y:S02]  /*2ad70*/  ISETP.NE.U32.AND P5, PT, R6, RZ, PT ;  /* 0x000000ff0600720c */ /* 0x000fe40003fa5070 */
[----:B-----5:R-:W-:-:S05]  /*2ad80*/  IADD3 R15, P6, PT, R15, R2, RZ ;  /* 0x000000020f0f7210 */ /* 0x020fca0007fde0ff */
[----:B------:R-:W-:Y:S01]  /*2ad90*/  IMAD.X R16, R16, 0x1, R0, P6 ;  /* 0x0000000110107824 */ /* 0x000fe200030e0600 */
[----:B------:R-:W-:Y:S01]  /*2ada0*/  STL [R1+0x620], R15 ;  /* 0x0006200f01007387 */ /* 0x000fe20000100800 */
[----:B------:R-:W-:-:S03]  /*2adb0*/  IMAD.MOV.U32 R6, RZ, RZ, R15 ;  /* 0x000000ffff067224 */ /* 0x000fc600078e000f */
[----:B------:R1:W-:Y:S01]  /*2adc0*/  STL [R1+0x4], R16 ;  /* 0x0000041001007387 */ /* 0x0003e20000100800 */
[----:B--2---:R-:W-:-:S05]  /*2add0*/  IADD3 R9, P6, PT, R9, R2, RZ ;  /* 0x0000000209097210 */ /* 0x004fca0007fde0ff */
[----:B------:R-:W-:Y:S01]  /*2ade0*/  IMAD.X R13, R13, 0x1, R0, P6 ;  /* 0x000000010d0d7824 */ /* 0x000fe200030e0600 */
[----:B------:R-:W-:Y:S01]  /*2adf0*/  STL [R1+0x61c], R9 ;  /* 0x00061c0901007387 */ /* 0x000fe20000100800 */
[----:B------:R-:W-:-:S03]  /*2ae00*/  IMAD.MOV.U32 R7, RZ, RZ, R16 ;  /* 0x000000ffff077224 */ /* 0x000fc600078e0010 */
[----:B------:R2:W-:Y:S04]  /*2ae10*/  STL [R1+0x8], R13 ;  /* 0x0000080d01007387 */ /* 0x0005e80000100800 */
[----:B-1----:R-:W5:Y:S04]  /*2ae20*/  LDL.LU R16, [R1+0x1c] ;  /* 0x00001c0001107983 */ /* 0x002f680000300800 */
[----:B------:R-:W5:Y:S04]  /*2ae30*/  LDL.LU R15, [R1+0x20] ;  /* 0x00002000010f7983 */ /* 0x000f680000300800 */
[----:B------:R1:W-:Y:S02]  /*2ae40*/  LDGSTS.E [R249+0x500f0], desc[UR22][R6.64], P5 ;  /* 0x500f000006f97fae */ /* 0x0003e4000a9a1016 */
[----:B-1----:R-:W-:Y:S01]  /*2ae50*/  IMAD.MOV.U32 R7, RZ, RZ, R13 ;  /* 0x000000ffff077224 */ /* 0x002fe200078e000d */
[----:B------:R-:W-:Y:S01]  /*2ae60*/  MOV R6, R9 ;  /* 0x0000000900067202 */ /* 0x000fe20000000f00 */
[----:B--2---:R-:W2:Y:S04]  /*2ae70*/  LDL.LU R13, [R1+0x24] ;  /* 0x00002400010d7983 */ /* 0x004ea80000300800 */
[----:B------:R-:W2:Y:S01]  /*2ae80*/  LDL.LU R9, [R1+0x28] ;  /* 0x0000280001097983 */ /* 0x000ea20000300800 */
[----:B------:R-:W-:-:S04]  /*2ae90*/  SEL R5, R5, RZ, !P2 ;  /* 0x000000ff05057207 */ /* 0x000fc80005000000 */
[----:B------:R-:W-:Y:S02]  /*2aea0*/  ISETP.NE.U32.AND P4, PT, R5, RZ, PT ;  /* 0x000000ff0500720c */ /* 0x000fe40003f85070 */
[----:B------:R-:W-:-:S11]  /*2aeb0*/  ISETP.GT.AND P5, PT, R4, 0x3f, PT ;  /* 0x0000003f0400780c */ /* 0x000fd60003fa4270 */
[----:B------:R1:W-:Y:S01]  /*2aec0*/  LDGSTS.E [R249+0x500f4], desc[UR22][R6.64], P4 ;  /* 0x500f400006f97fae */ /* 0x0003e2000a1a1016 */
[----:B------:R-:W-:Y:S02]  /*2aed0*/  ISETP.GT.AND P4, PT, R4, 0x3e, PT ;  /* 0x0000003e0400780c */ /* 0x000fe40003f84270 */
[----:B----4-:R-:W-:Y:S02]  /*2aee0*/  IADD3 R12, P6, PT, R12, R2, RZ ;  /* 0x000000020c0c7210 */ /* 0x010fe40007fde0ff */
[----:B------:R-:W-:Y:S02]  /*2aef0*/  SEL R5, RZ, 0x4, !P5 ;  /* 0x00000004ff057807 */ /* 0x000fe40006800000 */
[----:B-1----:R-:W-:Y:S01]  /*2af00*/  SEL R6, RZ, 0x4, !P4 ;  /* 0x00000004ff067807 */ /* 0x002fe20006000000 */
[----:B------:R-:W-:-:S03]  /*2af10*/  IMAD.X R14, R14, 0x1, R0, P6 ;  /* 0x000000010e0e7824 */ /* 0x000fc600030e0600 */
[----:B------:R-:W-:Y:S02]  /*2af20*/  SEL R6, R6, RZ, !P2 ;  /* 0x000000ff06067207 */ /* 0x000fe40005000000 */
[----:B---3--:R-:W-:Y:S02]  /*2af30*/  IADD3 R8, P6, PT, R8, R2, RZ ;  /* 0x0000000208087210 */ /* 0x008fe40007fde0ff */
[----:B------:R-:W-:Y:S01]  /*2af40*/  ISETP.NE.U32.AND P5, PT, R6, RZ, PT ;  /* 0x000000ff0600720c */ /* 0x000fe20003fa5070 */
[----:B------:R-:W-:Y:S02]  /*2af50*/  STL [R1+0x10], R12 ;  /* 0x0000100c01007387 */ /* 0x000fe40000100800 */
[----:B------:R-:W-:Y:S02]  /*2af60*/  IMAD.X R10, R10, 0x1, R0, P6 ;  /* 0x000000010a0a7824 */ /* 0x000fe400030e0600 */
[----:B------:R1:W-:Y:S01]  /*2af70*/  STL [R1+0xc], R14 ;  /* 0x00000c0e01007387 */ /* 0x0003e20000100800 */
[----:B------:R-:W-:-:S02]  /*2af80*/  IMAD.MOV.U32 R6, RZ, RZ, R12 ;  /* 0x000000ffff067224 */ /* 0x000fc400078e000c */
[----:B------:R-:W-:Y:S01]  /*2af90*/  IMAD.MOV.U32 R7, RZ, RZ, R14 ;  /* 0x000000ffff077224 */ /* 0x000fe200078e000e */
[----:B------:R-:W-:Y:S01]  /*2afa0*/  STL [R1+0x18], R8 ;  /* 0x0000180801007387 */ /* 0x000fe20000100800 */
[----:B------:R-:W-:-:S03]  /*2afb0*/  SEL R5, R5, RZ, !P2 ;  /* 0x000000ff05057207 */ /* 0x000fc60005000000 */
[----:B------:R3:W-:Y:S04]  /*2afc0*/  STL [R1+0x14], R10 ;  /* 0x0000140a01007387 */ /* 0x0007e80000100800 */
[----:B-1----:R-:W4:Y:S04]  /*2afd0*/  LDL.LU R14, [R1+0x2c] ;  /* 0x00002c00010e7983 */ /* 0x002f280000300800 */
[----:B------:R-:W4:Y:S01]  /*2afe0*/  LDL.LU R12, [R1+0x30] ;  /* 0x00003000010c7983 */ /* 0x000f220000300800 */
        /* <DEDUP_REMOVED lines=18> */
[----:B------:R-:W-:-:S05]  /*2b110*/  IMAD.MOV.U32 R7, RZ, RZ, R16 ;  /* 0x000000ffff077224 */ /* 0x000fca00078e0010 */
[----:B------:R5:W-:Y:S01]  /*2b120*/  LDGSTS.E [R249+0x50100], desc[UR22][R6.64], P5 ;  /* 0x5010000006f97fae */ /* 0x000be2000a9a1016 */
[----:B--2---:R-:W-:-:S05]  /*2b130*/  IADD3 R9, P6, PT, R9, R2, RZ ;  /* 0x0000000209097210 */ /* 0x004fca0007fde0ff */
[----:B------:R-:W-:Y:S01]  /*2b140*/  IMAD.X R13, R13, 0x1, R0, P6 ;  /* 0x000000010d0d7824 */ /* 0x000fe200030e0600 */
[----:B------:R-:W-:Y:S04]  /*2b150*/  STL [R1+0x28], R9 ;  /* 0x0000280901007387 */ /* 0x000fe80000100800 */
[----:B------:R2:W-:Y:S04]  /*2b160*/  STL [R1+0x24], R13 ;  /* 0x0000240d01007387 */ /* 0x0005e80000100800 */
[----:B-1----:R-:W3:Y:S04]  /*2b170*/  LDL.LU R16, [R1+0x3c] ;  /* 0x00003c0001107983 */ /* 0x002ee80000300800 */
[----:B------:R-:W3:Y:S01]  /*2b180*/  LDL.LU R15, [R1+0x40] ;  /* 0x00004000010f7983 */ /* 0x000ee20000300800 */
[----:B-----5:R-:W-:Y:S01]  /*2b190*/  IMAD.MOV.U32 R7, RZ, RZ, R13 ;  /* 0x000000ffff077224 */ /* 0x020fe200078e000d */
[----:B------:R-:W-:-:S02]  /*2b1a0*/  MOV R6, R9 ;  /* 0x0000000900067202 */ /* 0x000fc40000000f00 */
[----:B--2---:R-:W2:Y:S04]  /*2b1b0*/  LDL.LU R13, [R1+0x44] ;  /* 0x00004400010d7983 */ /* 0x004ea80000300800 */
[----:B------:R-:W5:Y:S01]  /*2b1c0*/  LDL.LU R9, [R1+0x48] ;  /* 0x0000480001097983 */ /* 0x000f620000300800 */
[----:B------:R-:W-:-:S04]  /*2b1d0*/  SEL R5, R5, RZ, !P2 ;  /* 0x000000ff05057207 */ /* 0x000fc80005000000 */
[----:B------:R-:W-:Y:S02]  /*2b1e0*/  ISETP.NE.U32.AND P4, PT, R5, RZ, PT ;  /* 0x000000ff0500720c */ /* 0x000fe40003f85070 */
[----:B------:R-:W-:-:S11]  /*2b1f0*/  ISETP.GT.AND P5, PT, R4, 0x43, PT ;  /* 0x000000430400780c */ /* 0x000fd60003fa4270 */
[----:B------:R1:W-:Y:S01]  /*2b200*/  LDGSTS.E [R249+0x50104], desc[UR22][R6.64], P4 ;  /* 0x5010400006f97fae */ /* 0x0003e2000a1a1016 */
[----:B------:R-:W-:Y:S02]  /*2b210*/  ISETP.GT.AND P4, PT, R4, 0x42, PT ;  /* 0x000000420400780c */ /* 0x000fe40003f84270 */
[----:B------:R-:W-:Y:S02]  /*2b220*/  SEL R5, RZ, 0x4, !P5 ;  /* 0x00000004ff057807 */ /* 0x000fe40006800000 */
[----:B-1----:R-:W-:Y:S02]  /*2b230*/  SEL R6, RZ, 0x4, !P4 ;  /* 0x00000004ff067807 */ /* 0x002fe40006000000 */
[----:B----4-:R-:W-:Y:S02]  /*2b240*/  IADD3 R12, P6, PT, R12, R2, RZ ;  /* 0x000000020c0c7210 */ /* 0x010fe40007fde0ff */
[----:B------:R-:W-:-:S03]  /*2b250*/  SEL R6, R6, RZ, !P2 ;  /* 0x000000ff06067207 */ /* 0x000fc60005000000 */
[----:B------:R-:W-:Y:S01]  /*2b260*/  IMAD.X R14, R14, 0x1, R0, P6 ;  /* 0x000000010e0e7824 */ /* 0x000fe200030e0600 */
[----:B------:R-:W-:Y:S01]  /*2b270*/  ISETP.NE.U32.AND P5, PT, R6, RZ, PT ;  /* 0x000000ff0600720c */ /* 0x000fe20003fa5070 */
[----:B------:R-:W-:Y:S01]  /*2b280*/  STL [R1+0x30], R12 ;  /* 0x0000300c01007387 */ /* 0x000fe20000100800 */
[----:B------:R-:W-:-:S03]  /*2b290*/  IMAD.MOV.U32 R6, RZ, RZ, R12 ;  /* 0x000000ffff067224 */ /* 0x000fc600078e000c */
[----:B------:R1:W-:Y:S01]  /*2b2a0*/  STL [R1+0x2c], R14 ;  /* 0x00002c0e01007387 */ /* 0x0003e20000100800 */
[----:B------:R-:W-:Y:S01]  /*2b2b0*/  IMAD.MOV.U32 R7, RZ, RZ, R14 ;  /* 0x000000ffff077224 */ /* 0x000fe200078e000e */
[----:B------:R-:W-:Y:S02]  /*2b2c0*/  SEL R5, R5, RZ, !P2 ;  /* 0x000000ff05057207 */ /* 0x000fe40005000000 */
[----:B---3--:R-:W-:-:S04]  /*2b2d0*/  IADD3 R8, P6, PT, R8, R2, RZ ;  /* 0x0000000208087210 */ /* 0x008fc80007fde0ff */
[----:B------:R3:W-:Y:S01]  /*2b2e0*/  LDGSTS.E [R249+0x50108], desc[UR22][R6.64], P5 ;  /* 0x5010800006f97fae */ /* 0x0007e2000a9a1016 */
[----:B------:R-:W-:-:S03]  /*2b2f0*/  IMAD.X R10, R10, 0x1, R0, P6 ;  /* 0x000000010a0a7824 */ /* 0x000fc600030e0600 */
[----:B------:R-:W-:Y:S04]  /*2b300*/  STL [R1+0x38], R8 ;  /* 0x0000380801007387 */ /* 0x000fe80000100800 */
[----:B------:R4:W-:Y:S04]  /*2b310*/  STL [R1+0x34], R10 ;  /* 0x0000340a01007387 */ /* 0x0009e80000100800 */
[----:B-1----:R-:W2:Y:S04]  /*2b320*/  LDL.LU R14, [R1+0x4c] ;  /* 0x00004c00010e7983 */ /* 0x002ea80000300800 */
[----:B------:R-:W2:Y:S01]  /*2b330*/  LDL.LU R12, [R1+0x50] ;  /* 0x00005000010c7983 */ /* 0x000ea20000300800 */
[----:B------:R-:W-:Y:S01]  /*2b340*/  ISETP.NE.U32.AND P4, PT, R5, RZ, PT ;  /* 0x000000ff0500720c */ /* 0x000fe20003f85070 */
[----:B---3--:R-:W-:Y:S01]  /*2b350*/  IMAD.MOV.U32 R7, RZ, RZ, R10 ;  /* 0x000000ffff077224 */ /* 0x008fe200078e000a */
[----:B------:R-:W-:Y:S01]  /*2b360*/  MOV R6, R8 ;  /* 0x0000000800067202 */ /* 0x000fe20000000f00 */
[----:B----4-:R-:W3:Y:S04]  /*2b370*/  LDL.LU R10, [R1+0x54] ;  /* 0x00005400010a7983 */ /* 0x010ee80000300800 */
[----:B------:R-:W4:Y:S06]  /*2b380*/  LDL.LU R8, [R1+0x58] ;  /* 0x0000580001087983 */ /* 0x000f2c0000300800 */
[----:B------:R1:W-:Y:S01]  /*2b390*/  LDGSTS.E [R249+0x5010c], desc[UR22][R6.64], P4 ;  /* 0x5010c00006f97fae */ /* 0x0003e2000a1a1016 */
[----:B------:R-:W-:-:S02]  /*2b3a0*/  ISETP.GT.AND P4, PT, R4, 0x44, PT ;  /* 0x000000440400780c */ /* 0x000fc40003f84270 */
[----:B------:R-:W-:Y:S02]  /*2b3b0*/  ISETP.GT.AND P5, PT, R4, 0x45, PT ;  /* 0x000000450400780c */ /* 0x000fe40003fa4270 */
[----:B-1----:R-:W-:-:S04]  /*2b3c0*/  SEL R6, RZ, 0x4, !P4 ;  /* 0x00000004ff067807 */ /* 0x002fc80006000000 */
[----:B------:R-:W-:Y:S02]  /*2b3d0*/  SEL R6, R6, RZ, !P2 ;  /* 0x000000ff06067207 */ /* 0x000fe40005000000 */
[----:B------:R-:W-:Y:S02]  /*2b3e0*/  SEL R5, RZ, 0x4, !P5 ;  /* 0x00000004ff057807 */ /* 0x000fe40006800000 */
[----:B------:R-:W-:Y:S02]  /*2b3f0*/  ISETP.NE.U32.AND P5, PT, R6, RZ, PT ;  /* 0x000000ff0600720c */ /* 0x000fe40003fa5070 */
[----:B------:R-:W-:-:S05]  /*2b400*/  IADD3 R15, P6, PT, R15, R2, RZ ;  /* 0x000000020f0f7210 */ /* 0x000fca0007fde0ff */
[--C-:B------:R-:W-:Y:S01]  /*2b410*/  IMAD.X R16, R16, 0x1, R0.reuse, P6 ;  /* 0x0000000110107824 */ /* 0x100fe200030e0600 */
[----:B-----5:R-:W-:Y:S01]  /*2b420*/  IADD3 R9, P6, PT, R9, R2, RZ ;  /* 0x0000000209097210 */ /* 0x020fe20007fde0ff */
[----:B------:R-:W-:Y:S04]  /*2b430*/  STL [R1+0x40], R15 ;  /* 0x0000400f01007387 */ /* 0x000fe80000100800 */
[----:B--2---:R-:W-:Y:S01]  /*2b440*/  IMAD.X R13, R13, 0x1, R0, P6 ;  /* 0x000000010d0d7824 */ /* 0x004fe200030e0600 */
[----:B------:R1:W-:Y:S01]  /*2b450*/  STL [R1+0x3c], R16 ;  /* 0x00003c1001007387 */ /* 0x0003e20000100800 */
[----:B------:R-:W-:Y:S02]  /*2b460*/  IMAD.MOV.U32 R6, RZ, RZ, R15 ;  /* 0x000000ffff067224 */ /* 0x000fe400078e000f */
[----:B------:R-:W-:Y:S01]  /*2b470*/  IMAD.MOV.U32 R7, RZ, RZ, R16 ;  /* 0x000000ffff077224 */ /* 0x000fe200078e0010 */
[----:B------:R-:W-:Y:S04]  /*2b480*/  STL [R1+0x48], R9 ;  /* 0x0000480901007387 */ /* 0x000fe80000100800 */
        /* <DEDUP_REMOVED lines=13> */
[----:B------:R-:W-:Y:S02]  /*2b560*/  SEL R5, RZ, 0x4, !P5 ;  /* 0x00000004ff057807 */ /* 0x000fe40006800000 */
[----:B-1----:R-:W-:Y:S02]  /*2b570*/  SEL R6, RZ, 0x4, !P4 ;  /* 0x00000004ff067807 */ /* 0x002fe40006000000 */
[----:B------:R-:W-:Y:S02]  /*2b580*/  IADD3 R12, P6, PT, R12, R2, RZ ;  /* 0x000000020c0c7210 */ /* 0x000fe40007fde0ff */
[----:B------:R-:W-:-:S03]  /*2b590*/  SEL R6, R6, RZ, !P2 ;  /* 0x000000ff06067207 */ /* 0x000fc60005000000 */
[--C-:B------:R-:W-:Y:S01]  /*2b5a0*/  IMAD.X R14, R14, 0x1, R0.reuse, P6 ;  /* 0x000000010e0e7824 */ /* 0x100fe200030e0600 */
[----:B----4-:R-:W-:Y:S02]  /*2b5b0*/  IADD3 R8, P6, PT, R8, R2, RZ ;  /* 0x0000000208087210 */ /* 0x010fe40007fde0ff */
[----:B------:R-:W-:Y:S01]  /*2b5c0*/  ISETP.NE.U32.AND P5, PT, R6, RZ, PT ;  /* 0x000000ff0600720c */ /* 0x000fe20003fa5070 */
[----:B------:R-:W-:Y:S02]  /*2b5d0*/  STL [R1+0x50], R12 ;  /* 0x0000500c01007387 */ /* 0x000fe40000100800 */
[----:B---3--:R-:W-:Y:S02]  /*2b5e0*/  IMAD.X R10, R10, 0x1, R0, P6 ;  /* 0x000000010a0a7824 */ /* 0x008fe400030e0600 */
[----:B------:R1:W-:Y:S01]  /*2b5f0*/  STL [R1+0x4c], R14 ;  /* 0x00004c0e01007387 */ /* 0x0003e20000100800 */
[----:B------:R-:W-:Y:S02]  /*2b600*/  IMAD.MOV.U32 R6, RZ, RZ, R12 ;  /* 0x000000ffff067224 */ /* 0x000fe400078e000c */
        /* <DEDUP_REMOVED lines=98> */
[----:B------:R-:W-:Y:S02]  /*2bc30*/  ISETP.NE.U32.AND P5, PT, R6, RZ, PT ;  /* 0x000000ff0600720c */ /* 0x000fe40003fa5070 */
[----:B----4-:R-:W-:Y:S01]  /*2bc40*/  IADD3 R8, P6, PT, R8, R2, RZ ;  /* 0x0000000208087210 */ /* 0x010fe20007fde0ff */
[----:B------:R-:W-:Y:S04]  /*2bc50*/  STL [R1+0x90], R12 ;  /* 0x0000900c01007387 */ /* 0x000fe80000100800 */
[----:B---3--:R-:W-:Y:S01]  /*2bc60*/  IMAD.X R10, R10, 0x1, R0, P6 ;  /* 0x000000010a0a7824 */ /* 0x008fe200030e0600 */
        /* <DEDUP_REMOVED lines=523> */
[----:B------:R-:W-:Y:S04]  /*2dd20*/  STL [R1+0x1d8], R8 ;  /* 0x0001d80801007387 */ /* 0x000fe80000100800 */
[----:B------:R3:W-:Y:S01]  /*2dd30*/  STL [R1+0x1d4], R10 ;  /* 0x0001d40a01007387 */ /* 0x0007e20000100800 */
[----:B------:R-:W-:-:S03]  /*2dd40*/  SEL R5, R5, RZ, !P2 ;  /* 0x000000ff05057207 */ /* 0x000fc60005000000 */
        /* <DEDUP_REMOVED lines=17> */
[----:B------:R1:W-:Y:S01]  /*2de60*/  STL [R1+0x1e0], R15 ;  /* 0x0001e00f01007387 */ /* 0x0003e20000100800 */
[----:B------:R-:W-:-:S03]  /*2de70*/  IMAD.MOV.U32 R6, RZ, RZ, R15 ;  /* 0x000000ffff067224 */ /* 0x000fc600078e000f */
[----:B------:R5:W-:Y:S01]  /*2de80*/  STL [R1+0x1dc], R16 ;  /* 0x0001dc1001007387 */ /* 0x000be20000100800 */
[----:B------:R-:W-:-:S03]  /*2de90*/  IMAD.MOV.U32 R7, RZ, RZ, R16 ;  /* 0x000000ffff077224 */ /* 0x000fc600078e0010 */
[----:B-1----:R-:W3:Y:S04]  /*2dea0*/  LDL.LU R15, [R1+0x200] ;  /* 0x00020000010f7983 */ /* 0x002ee80000300800 */
[----:B------:R1:W-:Y:S01]  /*2deb0*/  LDGSTS.E [R249+0x501e0], desc[UR22][R6.64], P5 ;  /* 0x501e000006f97fae */ /* 0x0003e2000a9a1016 */
[----:B--2---:R-:W-:-:S05]  /*2dec0*/  IADD3 R9, P6, PT, R9, R2, RZ ;  /* 0x0000000209097210 */ /* 0x004fca0007fde0ff */
[----:B------:R-:W-:Y:S01]  /*2ded0*/  IMAD.X R13, R13, 0x1, R0, P6 ;  /* 0x000000010d0d7824 */ /* 0x000fe200030e0600 */
[----:B------:R-:W-:Y:S04]  /*2dee0*/  STL [R1+0x1e8], R9 ;  /* 0x0001e80901007387 */ /* 0x000fe80000100800 */
[----:B------:R2:W-:Y:S04]  /*2def0*/  STL [R1+0x1e4], R13 ;  /* 0x0001e40d01007387 */ /* 0x0005e80000100800 */
[----:B-----5:R-:W5:Y:S01]  /*2df00*/  LDL.LU R16, [R1+0x1fc] ;  /* 0x0001fc0001107983 */ /* 0x020f620000300800 */
[----:B-1----:R-:W-:Y:S01]  /*2df10*/  IMAD.MOV.U32 R7, RZ, RZ, R13 ;  /* 0x000000ffff077224 */ /* 0x002fe200078e000d */
[----:B------:R-:W-:-:S02]  /*2df20*/  MOV R6, R9 ;  /* 0x0000000900067202 */ /* 0x000fc40000000f00 */
        /* <DEDUP_REMOVED lines=8> */
[----:B-1----:R-:W-:-:S04]  /*2dfb0*/  SEL R6, RZ, 0x4, !P4 ;  /* 0x00000004ff067807 */ /* 0x002fc80006000000 */
[----:B------:R-:W-:Y:S02]  /*2dfc0*/  SEL R6, R6, RZ, !P2 ;  /* 0x000000ff06067207 */ /* 0x000fe40005000000 */
[----:B----4-:R-:W-:Y:S02]  /*2dfd0*/  IADD3 R12, P6, PT, R12, R2, RZ ;  /* 0x000000020c0c7210 */ /* 0x010fe40007fde0ff */
[----:B------:R-:W-:Y:S02]  /*2dfe0*/  ISETP.NE.U32.AND P5, PT, R6, RZ, PT ;  /* 0x000000ff0600720c */ /* 0x000fe40003fa5070 */
[----:B------:R-:W-:Y:S01]  /*2dff0*/  SEL R5, R5, RZ, !P2 ;  /* 0x000000ff05057207 */ /* 0x000fe20005000000 */
[----:B------:R-:W-:-:S03]  /*2e000*/  IMAD.X R14, R14, 0x1, R0, P6 ;  /* 0x000000010e0e7824 */ /* 0x000fc600030e0600 */
[----:B------:R-:W-:Y:S01]  /*2e010*/  ISETP.NE.U32.AND P4, PT, R5, RZ, PT ;  /* 0x000000ff0500720c */ /* 0x000fe20003f85070 */
[----:B------:R-:W-:Y:S02]  /*2e020*/  IMAD.MOV.U32 R6, RZ, RZ, R12 ;  /* 0x000000ffff067224 */ /* 0x000fe400078e000c */
[----:B------:R-:W-:Y:S01]  /*2e030*/  IMAD.MOV.U32 R7, RZ, RZ, R14 ;  /* 0x000000ffff077224 */ /* 0x000fe200078e000e */
[----:B------:R-:W-:Y:S01]  /*2e040*/  STL [R1+0x1f0], R12 ;  /* 0x0001f00c01007387 */ /* 0x000fe20000100800 */
[----:B---3--:R-:W-:-:S03]  /*2e050*/  IADD3 R8, P6, PT, R8, R2, RZ ;  /* 0x0000000208087210 */ /* 0x008fc60007fde0ff */
[----:B------:R1:W-:Y:S02]  /*2e060*/  STL [R1+0x1ec], R14 ;  /* 0x0001ec0e01007387 */ /* 0x0003e40000100800 */
[----:B------:R-:W-:Y:S02]  /*2e070*/  IMAD.X R10, R10, 0x1, R0, P6 ;  /* 0x000000010a0a7824 */ /* 0x000fe400030e0600 */
[----:B------:R-:W-:Y:S04]  /*2e080*/  STL [R1+0x1f8], R8 ;  /* 0x0001f80801007387 */ /* 0x000fe80000100800 */
[----:B------:R3:W-:Y:S04]  /*2e090*/  LDGSTS.E [R249+0x501e8], desc[UR22][R6.64], P5 ;  /* 0x501e800006f97fae */ /* 0x0007e8000a9a1016 */
[----:B------:R4:W-:Y:S04]  /*2e0a0*/  STL [R1+0x1f4], R10 ;  /* 0x0001f40a01007387 */ /* 0x0009e80000100800 */
[----:B-1----:R-:W2:Y:S01]  /*2e0b0*/  LDL.LU R14, [R1+0x20c] ;  /* 0x00020c00010e7983 */ /* 0x002ea20000300800 */
[----:B---3--:R-:W-:Y:S01]  /*2e0c0*/  MOV R6, R8 ;  /* 0x0000000800067202 */ /* 0x008fe20000000f00 */
[----:B------:R-:W-:-:S02]  /*2e0d0*/  IMAD.MOV.U32 R7, RZ, RZ, R10 ;  /* 0x000000ffff077224 */ /* 0x000fc400078e000a */
[----:B------:R-:W3:Y:S04]  /*2e0e0*/  LDL.LU R12, [R1+0x210] ;  /* 0x00021000010c7983 */ /* 0x000ee80000300800 */
[----:B------:R1:W-:Y:S01]  /*2e0f0*/  LDGSTS.E [R249+0x501ec], desc[UR22][R6.64], P4 ;  /* 0x501ec00006f97fae */ /* 0x0003e2000a1a1016 */
[----:B------:R-:W-:-:S03]  /*2e100*/  ISETP.GT.AND P4, PT, R4, 0x7c, PT ;  /* 0x0000007c0400780c */ /* 0x000fc60003f84270 */
[----:B----4-:R-:W4:Y:S01]  /*2e110*/  LDL.LU R10, [R1+0x214] ;  /* 0x00021400010a7983 */ /* 0x010f220000300800 */
[----:B------:R-:W-:-:S03]  /*2e120*/  SEL R5, RZ, 0x4, !P4 ;  /* 0x00000004ff057807 */ /* 0x000fc60006000000 */
[----:B------:R-:W4:Y:S01]  /*2e130*/  LDL.LU R8, [R1+0x218] ;  /* 0x0002180001087983 */ /* 0x000f220000300800 */
[----:B------:R-:W-:-:S04]  /*2e140*/  SEL R5, R5, RZ, !P2 ;  /* 0x000000ff05057207 */ /* 0x000fc80005000000 */
[----:B------:R-:W-:Y:S02]  /*2e150*/  ISETP.NE.U32.AND P5, PT, R5, RZ, PT ;  /* 0x000000ff0500720c */ /* 0x000fe40003fa5070 */
[----:B------:R-:W-:-:S04]  /*2e160*/  ISETP.GT.AND P4, PT, R4, 0x7d, PT ;  /* 0x0000007d0400780c */ /* 0x000fc80003f84270 */
[----:B------:R-:W-:-:S04]  /*2e170*/  SEL R5, RZ, 0x4, !P4 ;  /* 0x00000004ff057807 */ /* 0x000fc80006000000 */
[----:B------:R-:W-:-:S04]  /*2e180*/  SEL R5, R5, RZ, !P2 ;  /* 0x000000ff05057207 */ /* 0x000fc80005000000 */
[----:B------:R-:W-:Y:S02]  /*2e190*/  ISETP.NE.U32.AND P4, PT, R5, RZ, PT ;  /* 0x000000ff0500720c */ /* 0x000fe40003f85070 */
[----:B------:R-:W-:-:S05]  /*2e1a0*/  IADD3 R15, P6, PT, R15, R2, RZ ;  /* 0x000000020f0f7210 */ /* 0x000fca0007fde0ff */
[----:B-1----:R-:W-:Y:S02]  /*2e1b0*/  IMAD.MOV.U32 R6, RZ, RZ, R15 ;  /* 0x000000ffff067224 */ /* 0x002fe400078e000f */
[----:B-----5:R-:W-:-:S04]  /*2e1c0*/  IMAD.X R16, R16, 0x1, R0, P6 ;  /* 0x0000000110107824 */ /* 0x020fc800030e0600 */
[----:B------:R-:W-:-:S05]  /*2e1d0*/  IMAD.MOV.U32 R7, RZ, RZ, R16 ;  /* 0x000000ffff077224 */ /* 0x000fca00078e0010 */
[----:B------:R-:W-:Y:S01]  /*2e1e0*/  LDGSTS.E [R249+0x501f0], desc[UR22][R6.64], P5 ;  /* 0x501f000006f97fae */ /* 0x000fe2000a9a1016 */
[----:B--2---:R-:W-:-:S03]  /*2e1f0*/  IADD3 R9, P5, PT, R9, R2, RZ ;  /* 0x0000000209097210 */ /* 0x004fc60007fbe0ff */
[----:B------:R1:W-:Y:S02]  /*2e200*/  STL [R1+0x200], R15 ;  /* 0x0002000f01007387 */ /* 0x0003e40000100800 */
[----:B------:R-:W-:Y:S02]  /*2e210*/  IMAD.X R13, R13, 0x1, R0, P5 ;  /* 0x000000010d0d7824 */ /* 0x000fe400028e0600 */
[----:B------:R-:W-:Y:S01]  /*2e220*/  STL [R1+0x1fc], R16 ;  /* 0x0001fc1001007387 */ /* 0x000fe20000100800 */
[C---:B------:R-:W-:Y:S02]  /*2e230*/  ISETP.GT.AND P5, PT, R4.reuse, 0x7e, PT ;  /* 0x0000007e0400780c */ /* 0x040fe40003fa4270 */
[----:B------:R-:W-:Y:S01]  /*2e240*/  ISETP.GT.AND P6, PT, R4, 0x7f, PT ;  /* 0x0000007f0400780c */ /* 0x000fe20003fc4270 */
[----:B------:R2:W-:Y:S01]  /*2e250*/  STL [R1+0x208], R9 ;  /* 0x0002080901007387 */ /* 0x0005e20000100800 */
[----:B------:R-:W-:-:S03]  /*2e260*/  MOV R4, R9 ;  /* 0x0000000900047202 */ /* 0x000fc60000000f00 */
[----:B------:R5:W-:Y:S01]  /*2e270*/  STL [R1+0x204], R13 ;  /* 0x0002040d01007387 */ /* 0x000be20000100800 */
[----:B------:R-:W-:-:S03]  /*2e280*/  IMAD.MOV.U32 R5, RZ, RZ, R13 ;  /* 0x000000ffff057224 */ /* 0x000fc600078e000d */
[----:B-1----:R-:W4:Y:S04]  /*2e290*/  LDL.LU R15, [R1+0x21c] ;  /* 0x00021c00010f7983 */ /* 0x002f280000300800 */
[----:B--2---:R-:W2:Y:S04]  /*2e2a0*/  LDL.LU R9, [R1+0x220] ;  /* 0x0002200001097983 */ /* 0x004ea80000300800 */
[----:B------:R-:W2:Y:S04]  /*2e2b0*/  LDL.LU R18, [R1+0x25c] ;  /* 0x00025c0001127983 */ /* 0x000ea80000300800 */
[----:B-----5:R-:W5:Y:S04]  /*2e2c0*/  LDL.LU R13, [R1+0x260] ;  /* 0x00026000010d7983 */ /* 0x020f680000300800 */
[----:B------:R1:W-:Y:S02]  /*2e2d0*/  LDGSTS.E [R249+0x501f4], desc[UR22][R4.64], P4 ;  /* 0x501f400004f97fae */ /* 0x0003e4000a1a1016 */
[----:B-1----:R-:W-:-:S02]  /*2e2e0*/  SEL R5, RZ, 0x4, !P5 ;  /* 0x00000004ff057807 */ /* 0x002fc40006800000 */
[----:B------:R-:W-:Y:S02]  /*2e2f0*/  SEL R4, RZ, 0x4, !P6 ;  /* 0x00000004ff047807 */ /* 0x000fe40007000000 */
[----:B------:R-:W-:-:S04]  /*2e300*/  SEL R5, R5, RZ, !P2 ;  /* 0x000000ff05057207 */ /* 0x000fc80005000000 */
[----:B------:R-:W-:Y:S02]  /*2e310*/  ISETP.NE.U32.AND P5, PT, R5, RZ, PT ;  /* 0x000000ff0500720c */ /* 0x000fe40003fa5070 */
[----:B------:R-:W-:-:S04]  /*2e320*/  SEL R4, R4, RZ, !P2 ;  /* 0x000000ff04047207 */ /* 0x000fc80005000000 */
[----:B------:R-:W-:Y:S02]  /*2e330*/  ISETP.NE.U32.AND P4, PT, R4, RZ, PT ;  /* 0x000000ff0400720c */ /* 0x000fe40003f85070 */
[----:B---3--:R-:W-:-:S05]  /*2e340*/  IADD3 R12, P6, PT, R12, R2, RZ ;  /* 0x000000020c0c7210 */ /* 0x008fca0007fde0ff */
[----:B------:R-:W-:Y:S02]  /*2e350*/  IMAD.X R14, R14, 0x1, R0, P6 ;  /* 0x000000010e0e7824 */ /* 0x000fe400030e0600 */
[----:B------:R-:W-:Y:S01]  /*2e360*/  IMAD.MOV.U32 R4, RZ, RZ, R12 ;  /* 0x000000ffff047224 */ /* 0x000fe200078e000c */
[----:B----4-:R-:W-:Y:S01]  /*2e370*/  IADD3 R8, P6, PT, R8, R2, RZ ;  /* 0x0000000208087210 */ /* 0x010fe20007fde0ff */
[----:B------:R-:W-:Y:S01]  /*2e380*/  IMAD.MOV.U32 R5, RZ, RZ, R14 ;  /* 0x000000ffff057224 */ /* 0x000fe200078e000e */
[----:B------:R-:W-:Y:S03]  /*2e390*/  STL [R1+0x210], R12 ;  /* 0x0002100c01007387 */ /* 0x000fe60000100800 */
[----:B------:R-:W-:Y:S01]  /*2e3a0*/  IMAD.X R10, R10, 0x1, R0, P6 ;  /* 0x000000010a0a7824 */ /* 0x000fe200030e0600 */
[----:B------:R-:W-:Y:S04]  /*2e3b0*/  STL [R1+0x20c], R14 ;  /* 0x00020c0e01007387 */ /* 0x000fe80000100800 */
[----:B------:R1:W-:Y:S04]  /*2e3c0*/  LDGSTS.E [R249+0x501f8], desc[UR22][R4.64], P5 ;  /* 0x501f800004f97fae */ /* 0x0003e8000a9a1016 */
[----:B------:R3:W-:Y:S04]  /*2e3d0*/  STL [R1+0x218], R8 ;  /* 0x0002180801007387 */ /* 0x0007e80000100800 */
[----:B------:R4:W-:Y:S01]  /*2e3e0*/  STL [R1+0x214], R10 ;  /* 0x0002140a01007387 */ /* 0x0009e20000100800 */
[----:B-1----:R-:W-:-:S03]  /*2e3f0*/  MOV R4, R8 ;  /* 0x0000000800047202 */ /* 0x002fc60000000f00 */
[----:B---3--:R-:W3:Y:S01]  /*2e400*/  LDL.LU R8, [R1+0x2a0] ;  /* 0x0002a00001087983 */ /* 0x008ee20000300800 */
[----:B------:R-:W-:-:S03]  /*2e410*/  IMAD.MOV.U32 R5, RZ, RZ, R10 ;  /* 0x000000ffff057224 */ /* 0x000fc600078e000a */
[----:B----4-:R-:W4:Y:S04]  /*2e420*/  LDL.LU R10, [R1+0x2e0] ;  /* 0x0002e000010a7983 */ /* 0x010f280000300800 */
[----:B------:R-:W4:Y:S04]  /*2e430*/  LDL.LU R14, [R1+0x29c] ;  /* 0x00029c00010e7983 */ /* 0x000f280000300800 */
[----:B------:R-:W4:Y:S04]  /*2e440*/  LDL.LU R16, [R1+0x2dc] ;  /* 0x0002dc0001107983 */ /* 0x000f280000300800 */
[----:B------:R1:W-:Y:S04]  /*2e450*/  LDGSTS.E [R249+0x501fc], desc[UR22][R4.64], P4 ;  /* 0x501fc00004f97fae */ /* 0x0003e8000a1a1016 */
[----:B------:R-:W4:Y:S04]  /*2e460*/  LDL.LU R17, [R1+0x31c] ;  /* 0x00031c0001117983 */ /* 0x000f280000300800 */
[----:B------:R-:W4:Y:S01]  /*2e470*/  LDL.LU R12, [R1+0x320] ;  /* 0x00032000010c7983 */ /* 0x000f220000300800 */
[----:B-1----:R-:W-:Y:S01]  /*2e480*/  IMAD R4, R250, -0x80, R11 ;  /* 0xffffff80fa047824 */ /* 0x002fe200078e020b */
[----:B------:R-:W-:-:S02]  /*2e490*/  UIADD3 UR14, UPT, UPT, UR14, 0x1, URZ ;  /* 0x000000010e0e7890 */ /* 0x000fc4000fffe0ff */
[----:B------:R-:W4:Y:S02]  /*2e4a0*/  LDL.LU R11, [R1+0x35c] ;  /* 0x00035c00010b7983 */ /* 0x000f240000300800 */
[----:B------:R-:W-:Y:S02]  /*2e4b0*/  ISETP.GE.AND P4, PT, R132, R4, PT ;  /* 0x000000048400720c */ /* 0x000fe40003f86270 */
[----:B------:R-:W4:Y:S01]  /*2e4c0*/  LDL.LU R7, [R1+0x360] ;  /* 0x0003600001077983 */ /* 0x000f220000300800 */
[----:B------:R-:W-:Y:S01]  /*2e4d0*/  UISETP.GT.AND UP1, UPT, UR14, 0x4, UPT ;  /* 0x000000040e00788c */ /* 0x000fe2000bf24270 */
[----:B------:R-:W-:Y:S02]  /*2e4e0*/  SEL R4, RZ, 0x4, P4 ;  /* 0x00000004ff047807 */ /* 0x000fe40002000000 */
[----:B------:R-:W0:Y:S01]  /*2e4f0*/  LDGDEPBAR ;  /* 0x00000000000079af */ /* 0x000e220000000000 */
[----:B------:R-:W-:Y:S01]  /*2e500*/  USEL UR14, UR14, URZ, !UP1 ;  /* 0x000000ff0e0e7287 */ /* 0x000fe2000c800000 */
[----:B------:R-:W-:-:S03]  /*2e510*/  SEL R4, R4, RZ, !P2 ;  /* 0x000000ff04047207 */ /* 0x000fc60005000000 */
[----:B------:R-:W-:Y:S01]  /*2e520*/  ULEA UR5, UR14, UR9, 0x10 ;  /* 0x000000090e057291 */ /* 0x000fe2000f8e80ff */
[----:B------:R-:W-:-:S05]  /*2e530*/  ISETP.NE.U32.AND P2, PT, R4, RZ, PT ;  /* 0x000000ff0400720c */ /* 0x000fca0003f45070 */
[----:B------:R-:W-:Y:S01]  /*2e540*/  VIADD R6, R3, UR5 ;  /* 0x0000000503067c36 */ /* 0x000fe20008000000 */
[----:B--2---:R-:W-:-:S05]  /*2e550*/  IADD3 R9, P4, PT, R9, R134, RZ ;  /* 0x0000008609097210 */ /* 0x004fca0007f9e0ff */
[--C-:B------:R-:W-:Y:S01]  /*2e560*/  IMAD.X R15, R15, 0x1, R135.reuse, P4 ;  /* 0x000000010f0f7824 */ /* 0x100fe200020e0687 */
[----:B-----5:R-:W-:Y:S01]  /*2e570*/  IADD3 R13, P5, PT, R13, R134, RZ ;  /* 0x000000860d0d7210 */ /* 0x020fe20007fbe0ff */
[----:B------:R-:W-:Y:S04]  /*2e580*/  STL [R1+0x220], R9 ;  /* 0x0002200901007387 */ /* 0x000fe80000100800 */
[----:B------:R-:W-:Y:S01]  /*2e590*/  IMAD.X R18, R18, 0x1, R135, P5 ;  /* 0x0000000112127824 */ /* 0x000fe200028e0687 */
[----:B------:R1:W-:Y:S01]  /*2e5a0*/  STL [R1+0x21c], R15 ;  /* 0x00021c0f01007387 */ /* 0x0003e20000100800 */
[----:B------:R-:W-:Y:S01]  /*2e5b0*/  IMAD.MOV.U32 R4, RZ, RZ, R9 ;  /* 0x000000ffff047224 */ /* 0x000fe200078e0009 */
[----:B------:R-:W-:Y:S02]  /*2e5c0*/  MOV R5, R15 ;  /* 0x0000000f00057202 */ /* 0x000fe40000000f00 */
[----:B------:R-:W-:Y:S04]  /*2e5d0*/  STL [R1+0x260], R13 ;  /* 0x0002600d01007387 */ /* 0x000fe80000100800 */
[----:B------:R2:W-:Y:S04]  /*2e5e0*/  STL [R1+0x25c], R18 ;  /* 0x00025c1201007387 */ /* 0x0005e80000100800 */
[----:B-1----:R-:W5:Y:S04]  /*2e5f0*/  LDL.LU R15, [R1+0x3a0] ;  /* 0x0003a000010f7983 */ /* 0x002f680000300800 */
[----:B------:R1:W-:Y:S04]  /*2e600*/  LDGSTS.E [R6], desc[UR22][R4.64], P2 ;  /* 0x0000000004067fae */ /* 0x0003e800091a1016 */
[----:B------:R-:W5:Y:S01]  /*2e610*/  LDL.LU R9, [R1+0x3e0] ;  /* 0x0003e00001097983 */ /* 0x000f620000300800 */
[----:B-1----:R-:W-:-:S03]  /*2e620*/  IMAD.MOV.U32 R5, RZ, RZ, R18 ;  /* 0x000000ffff057224 */ /* 0x002fc600078e0012 */
[----:B--2---:R-:W2:Y:S01]  /*2e630*/  LDL.LU R18, [R1+0x39c] ;  /* 0x00039c0001127983 */ /* 0x004ea20000300800 */
[----:B------:R-:W-:-:S03]  /*2e640*/  IMAD.MOV.U32 R4, RZ, RZ, R13 ;  /* 0x000000ffff047224 */ /* 0x000fc600078e000d */
[----:B------:R-:W2:Y:S04]  /*2e650*/  LDL.LU R13, [R1+0x3dc] ;  /* 0x0003dc00010d7983 */ /* 0x000ea80000300800 */
[----:B------:R1:W-:Y:S01]  /*2e660*/  LDGSTS.E [R6+0x400], desc[UR22][R4.64], P2 ;  /* 0x0040000004067fae */ /* 0x0003e200091a1016 */
[-C--:B---3--:R-:W-:Y:S02]  /*2e670*/  IADD3 R8, P4, PT, R8, R134.reuse, RZ ;  /* 0x0000008608087210 */ /* 0x088fe40007f9e0ff */
[----:B----4-:R-:W-:-:S03]  /*2e680*/  IADD3 R10, P5, PT, R10, R134, RZ ;  /* 0x000000860a0a7210 */ /* 0x010fc60007fbe0ff */
[--C-:B------:R-:W-:Y:S01]  /*2e690*/  IMAD.X R14, R14, 0x1, R135.reuse, P4 ;  /* 0x000000010e0e7824 */ /* 0x100fe200020e0687 */
[----:B------:R-:W-:Y:S01]  /*2e6a0*/  STL [R1+0x2a0], R8 ;  /* 0x0002a00801007387 */ /* 0x000fe20000100800 */
[----:B-1----:R-:W-:Y:S02]  /*2e6b0*/  IMAD.MOV.U32 R4, RZ, RZ, R8 ;  /* 0x000000ffff047224 */ /* 0x002fe400078e0008 */
[----:B------:R-:W-:Y:S01]  /*2e6c0*/  IMAD.X R16, R16, 0x1, R135, P5 ;  /* 0x0000000110107824 */ /* 0x000fe200028e0687 */
[----:B------:R1:W-:Y:S01]  /*2e6d0*/  STL [R1+0x29c], R14 ;  /* 0x00029c0e01007387 */ /* 0x0003e20000100800 */
[----:B------:R-:W-:-:S03]  /*2e6e0*/  MOV R5, R14 ;  /* 0x0000000e00057202 */ /* 0x000fc60000000f00 */
[----:B------:R-:W-:Y:S04]  /*2e6f0*/  STL [R1+0x2e0], R10 ;  /* 0x0002e00a01007387 */ /* 0x000fe80000100800 */
[----:B------:R3:W-:Y:S01]  /*2e700*/  LDGSTS.E [R6+0x800], desc[UR22][R4.64], P2 ;  /* 0x0080000004067fae */ /* 0x0007e200091a1016 */
[----:B------:R-:W-:-:S03]  /*2e710*/  IADD3 R12, P4, PT, R12, R134, RZ ;  /* 0x000000860c0c7210 */ /* 0x000fc60007f9e0ff */
[----:B-1----:R-:W4:Y:S04]  /*2e720*/  LDL.LU R14, [R1+0x420] ;  /* 0x00042000010e7983 */ /* 0x002f280000300800 */
[----:B------:R1:W-:Y:S01]  /*2e730*/  STL [R1+0x2dc], R16 ;  /* 0x0002dc1001007387 */ /* 0x0003e20000100800 */
[----:B------:R-:W-:-:S03]  /*2e740*/  IMAD.X R17, R17, 0x1, R135, P4 ;  /* 0x0000000111117824 */ /* 0x000fc600020e0687 */
[----:B------:R-:W4:Y:S01]  /*2e750*/  LDL.LU R8, [R1+0x460] ;  /* 0x0004600001087983 */ /* 0x000f220000300800 */
[----:B---3--:R-:W-:Y:S01]  /*2e760*/  IMAD.MOV.U32 R5, RZ, RZ, R16 ;  /* 0x000000ffff057224 */ /* 0x008fe200078e0010 */
[----:B------:R-:W-:Y:S01]  /*2e770*/  IADD3 R7, P5, PT, R7, R134, RZ ;  /* 0x0000008607077210 */ /* 0x000fe20007fbe0ff */
[----:B------:R-:W-:Y:S01]  /*2e780*/  IMAD.MOV.U32 R4, RZ, RZ, R10 ;  /* 0x000000ffff047224 */ /* 0x000fe200078e000a */
[----:B-1----:R-:W3:Y:S03]  /*2e790*/  LDL.LU R16, [R1+0x41c] ;  /* 0x00041c0001107983 */ /* 0x002ee60000300800 */
[----:B------:R-:W-:Y:S01]  /*2e7a0*/  IMAD.X R11, R11, 0x1, R135, P5 ;  /* 0x000000010b0b7824 */ /* 0x000fe200028e0687 */
[----:B------:R-:W3:Y:S04]  /*2e7b0*/  LDL.LU R10, [R1+0x45c] ;  /* 0x00045c00010a7983 */ /* 0x000ee80000300800 */
[----:B------:R1:W-:Y:S04]  /*2e7c0*/  STL [R1+0x320], R12 ;  /* 0x0003200c01007387 */ /* 0x0003e80000100800 */
[----:B------:R1:W-:Y:S04]  /*2e7d0*/  STL [R1+0x31c], R17 ;  /* 0x00031c1101007387 */ /* 0x0003e80000100800 */
[----:B------:R1:W-:Y:S04]  /*2e7e0*/  STL [R1+0x360], R7 ;  /* 0x0003600701007387 */ /* 0x0003e80000100800 */
[----:B------:R-:W3:Y:S04]  /*2e7f0*/  LDL.LU R19, [R1+0x4a0] ;  /* 0x0004a00001137983 */ /* 0x000ee80000300800 */
[----:B------:R1:W-:Y:S04]  /*2e800*/  LDGSTS.E [R6+0xc00], desc[UR22][R4.64], P2 ;  /* 0x00c0000004067fae */ /* 0x0003e800091a1016 */
[----:B------:R1:W-:Y:S02]  /*2e810*/  STL [R1+0x35c], R11 ;  /* 0x00035c0b01007387 */ /* 0x0003e40000100800 */
[----:B-1----:R-:W-:-:S02]  /*2e820*/  IMAD.MOV.U32 R4, RZ, RZ, R12 ;  /* 0x000000ffff047224 */ /* 0x002fc400078e000c */
[----:B------:R-:W3:Y:S04]  /*2e830*/  LDL.LU R12, [R1+0x4e0] ;  /* 0x0004e000010c7983 */ /* 0x000ee80000300800 */
[----:B------:R-:W3:Y:S01]  /*2e840*/  LDL.LU R20, [R1+0x49c] ;  /* 0x00049c0001147983 */ /* 0x000ee20000300800 */
[----:B------:R-:W-:-:S03]  /*2e850*/  MOV R5, R17 ;  /* 0x0000001100057202 */ /* 0x000fc60000000f00 */
[----:B------:R-:W3:Y:S04]  /*2e860*/  LDL.LU R17, [R1+0x4dc] ;  /* 0x0004dc0001117983 */ /* 0x000ee80000300800 */
[----:B------:R1:W-:Y:S02]  /*2e870*/  LDGSTS.E [R6+0x1000], desc[UR22][R4.64], P2 ;  /* 0x0100000004067fae */ /* 0x0003e400091a1016 */
[----:B-1----:R-:W-:Y:S02]  /*2e880*/  IMAD.MOV.U32 R4, RZ, RZ, R7 ;  /* 0x000000ffff047224 */ /* 0x002fe400078e0007 */
[----:B------:R-:W-:Y:S01]  /*2e890*/  IMAD.MOV.U32 R5, RZ, RZ, R11 ;  /* 0x000000ffff057224 */ /* 0x000fe200078e000b */
[----:B------:R-:W3:Y:S04]  /*2e8a0*/  LDL.LU R7, [R1+0x520] ;  /* 0x0005200001077983 */ /* 0x000ee80000300800 */
[----:B------:R-:W3:Y:S04]  /*2e8b0*/  LDL.LU R11, [R1+0x560] ;  /* 0x00056000010b7983 */ /* 0x000ee80000300800 */
[----:B------:R1:W-:Y:S01]  /*2e8c0*/  LDGSTS.E [R6+0x1400], desc[UR22][R4.64], P2 ;  /* 0x0140000004067fae */ /* 0x0003e200091a1016 */
[----:B-----5:R-:W-:-:S05]  /*2e8d0*/  IADD3 R15, P4, PT, R15, R134, RZ ;  /* 0x000000860f0f7210 */ /* 0x020fca0007f9e0ff */
[----:B------:R5:W-:Y:S01]  /*2e8e0*/  STL [R1+0x3a0], R15 ;  /* 0x0003a00f01007387 */ /* 0x000be20000100800 */
[----:B------:R-:W-:Y:S01]  /*2e8f0*/  IADD3 R9, P5, PT, R9, R134, RZ ;  /* 0x0000008609097210 */ /* 0x000fe20007fbe0ff */
[----:B-1----:R-:W-:Y:S02]  /*2e900*/  IMAD.MOV.U32 R4, RZ, RZ, R15 ;  /* 0x000000ffff047224 */ /* 0x002fe400078e000f */
[--C-:B--2---:R-:W-:Y:S02]  /*2e910*/  IMAD.X R18, R18, 0x1, R135.reuse, P4 ;  /* 0x0000000112127824 */ /* 0x104fe400020e0687 */
[----:B------:R-:W-:-:S03]  /*2e920*/  IMAD.X R13, R13, 0x1, R135, P5 ;  /* 0x000000010d0d7824 */ /* 0x000fc600028e0687 */
[----:B------:R1:W-:Y:S04]  /*2e930*/  STL [R1+0x39c], R18 ;  /* 0x00039c1201007387 */ /* 0x0003e80000100800 */
[----:B------:R2:W-:Y:S04]  /*2e940*/  STL [R1+0x3e0], R9 ;  /* 0x0003e00901007387 */ /* 0x0005e80000100800 */
[----:B-----5:R-:W5:Y:S01]  /*2e950*/  LDL.LU R15, [R1+0x51c] ;  /* 0x00051c00010f7983 */ /* 0x020f620000300800 */
[----:B------:R-:W-:-:S03]  /*2e960*/  MOV R5, R18 ;  /* 0x0000001200057202 */ /* 0x000fc60000000f00 */
[----:B------:R2:W-:Y:S04]  /*2e970*/  STL [R1+0x3dc], R13 ;  /* 0x0003dc0d01007387 */ /* 0x0005e80000100800 */
[----:B-1----:R-:W5:Y:S04]  /*2e980*/  LDL.LU R18, [R1+0x55c] ;  /* 0x00055c0001127983 */ /* 0x002f680000300800 */
[----:B------:R1:W-:Y:S02]  /*2e990*/  LDGSTS.E [R6+0x1800], desc[UR22][R4.64], P2 ;  /* 0x0180000004067fae */ /* 0x0003e400091a1016 */
[----:B-1----:R-:W-:-:S02]  /*2e9a0*/  IMAD.MOV.U32 R4, RZ, RZ, R9 ;  /* 0x000000ffff047224 */ /* 0x002fc400078e0009 */
[----:B------:R-:W-:Y:S01]  /*2e9b0*/  IMAD.MOV.U32 R5, RZ, RZ, R13 ;  /* 0x000000ffff057224 */ /* 0x000fe200078e000d */
[----:B--2---:R-:W2:Y:S04]  /*2e9c0*/  LDL.LU R9, [R1+0x5a0] ;  /* 0x0005a00001097983 */ /* 0x004ea80000300800 */
[----:B------:R-:W2:Y:S04]  /*2e9d0*/  LDL.LU R13, [R1+0x5e0] ;  /* 0x0005e000010d7983 */ /* 0x000ea80000300800 */
[----:B------:R1:W-:Y:S01]  /*2e9e0*/  LDGSTS.E [R6+0x1c00], desc[UR22][R4.64], P2 ;  /* 0x01c0000004067fae */ /* 0x0003e200091a1016 */
[----:B----4-:R-:W-:-:S05]  /*2e9f0*/  IADD3 R14, P4, PT, R14, R134, RZ ;  /* 0x000000860e0e7210 */ /* 0x010fca0007f9e0ff */
[----:B------:R4:W-:Y:S01]  /*2ea00*/  STL [R1+0x420], R14 ;  /* 0x0004200e01007387 */ /* 0x0009e20000100800 */
[----:B------:R-:W-:Y:S01]  /*2ea10*/  IADD3 R8, P5, PT, R8, R134, RZ ;  /* 0x0000008608087210 */ /* 0x000fe20007fbe0ff */
[--C-:B---3--:R-:W-:Y:S02]  /*2ea20*/  IMAD.X R16, R16, 0x1, R135.reuse, P4 ;  /* 0x0000000110107824 */ /* 0x108fe400020e0687 */
[----:B-1----:R-:W-:Y:S02]  /*2ea30*/  IMAD.MOV.U32 R4, RZ, RZ, R14 ;  /* 0x000000ffff047224 */ /* 0x002fe400078e000e */
[----:B------:R-:W-:Y:S01]  /*2ea40*/  IMAD.X R10, R10, 0x1, R135, P5 ;  /* 0x000000010a0a7824 */ /* 0x000fe200028e0687 */
[----:B------:R1:W-:Y:S01]  /*2ea50*/  STL [R1+0x41c], R16 ;  /* 0x00041c1001007387 */ /* 0x0003e20000100800 */
[----:B------:R-:W-:-:S03]  /*2ea60*/  MOV R5, R16 ;  /* 0x0000001000057202 */ /* 0x000fc60000000f00 */
[----:B------:R3:W-:Y:S04]  /*2ea70*/  STL [R1+0x460], R8 ;  /* 0x0004600801007387 */ /* 0x0007e80000100800 */
[----:B----4-:R-:W4:Y:S04]  /*2ea80*/  LDL.LU R14, [R1+0x59c] ;  /* 0x00059c00010e7983 */ /* 0x010f280000300800 */
[----:B------:R1:W-:Y:S01]  /*2ea90*/  STL [R1+0x45c], R10 ;  /* 0x00045c0a01007387 */ /* 0x0003e20000100800 */
[----:B------:R-:W-:-:S03]  /*2eaa0*/  IADD3 R19, P4, PT, R19, R134, RZ ;  /* 0x0000008613137210 */ /* 0x000fc60007f9e0ff */
[----:B------:R3:W-:Y:S04]  /*2eab0*/  LDGSTS.E [R6+0x2000], desc[UR22][R4.64], P2 ;  /* 0x0200000004067fae */ /* 0x0007e800091a1016 */
[----:B-1----:R-:W4:Y:S01]  /*2eac0*/  LDL.LU R16, [R1+0x5dc] ;  /* 0x0005dc0001107983 */ /* 0x002f220000300800 */
[----:B---3--:R-:W-:Y:S02]  /*2ead0*/  IMAD.MOV.U32 R4, RZ, RZ, R8 ;  /* 0x000000ffff047224 */ /* 0x008fe400078e0008 */
[----:B------:R-:W-:Y:S01]  /*2eae0*/  IMAD.MOV.U32 R5, RZ, RZ, R10 ;  /* 0x000000ffff057224 */ /* 0x000fe200078e000a */
[----:B------:R-:W3:Y:S01]  /*2eaf0*/  LDL.LU R8, [R1+0x228] ;  /* 0x0002280001087983 */ /* 0x000ee20000300800 */
[----:B------:R-:W-:-:S03]  /*2eb00*/  IADD3 R12, P5, PT, R12, R134, RZ ;  /* 0x000000860c0c7210 */ /* 0x000fc60007fbe0ff */
[----:B------:R1:W-:Y:S01]  /*2eb10*/  LDGSTS.E [R6+0x2400], desc[UR22][R4.64], P2 ;  /* 0x0240000004067fae */ /* 0x0003e200091a1016 */
[----:B------:R-:W-:-:S03]  /*2eb20*/  IMAD.X R20, R20, 0x1, R135, P4 ;  /* 0x0000000114147824 */ /* 0x000fc600020e0687 */
[----:B------:R-:W3:Y:S01]  /*2eb30*/  LDL.LU R10, [R1+0x268] ;  /* 0x00026800010a7983 */ /* 0x000ee20000300800 */
[----:B------:R-:W-:-:S03]  /*2eb40*/  IMAD.X R17, R17, 0x1, R135, P5 ;  /* 0x0000000111117824 */ /* 0x000fc600028e0687 */
[----:B------:R-:W-:Y:S01]  /*2eb50*/  STL [R1+0x4a0], R19 ;  /* 0x0004a01301007387 */ /* 0x000fe20000100800 */
[----:B-1----:R-:W-:Y:S01]  /*2eb60*/  IMAD.MOV.U32 R4, RZ, RZ, R19 ;  /* 0x000000ffff047224 */ /* 0x002fe200078e0013 */
[----:B------:R-:W-:Y:S02]  /*2eb70*/  MOV R5, R20 ;  /* 0x0000001400057202 */ /* 0x000fe40000000f00 */
[----:B------:R-:W-:Y:S04]  /*2eb80*/  STL [R1+0x49c], R20 ;  /* 0x00049c1401007387 */ /* 0x000fe80000100800 */
[----:B------:R1:W-:Y:S04]  /*2eb90*/  STL [R1+0x4e0], R12 ;  /* 0x0004e00c01007387 */ /* 0x0003e80000100800 */
[----:B------:R1:W-:Y:S04]  /*2eba0*/  LDGSTS.E [R6+0x2800], desc[UR22][R4.64], P2 ;  /* 0x0280000004067fae */ /* 0x0003e800091a1016 */
[----:B------:R1:W-:Y:S01]  /*2ebb0*/  STL [R1+0x4dc], R17 ;  /* 0x0004dc1101007387 */ /* 0x0003e20000100800 */
[----:B------:R-:W-:Y:S01]  /*2ebc0*/  IADD3 R7, P4, PT, R7, R134, RZ ;  /* 0x0000008607077210 */ /* 0x000fe20007f9e0ff */
[----:B-1----:R-:W-:-:S02]  /*2ebd0*/  IMAD.MOV.U32 R4, RZ, RZ, R12 ;  /* 0x000000ffff047224 */ /* 0x002fc400078e000c */
[----:B------:R-:W3:Y:S01]  /*2ebe0*/  LDL.LU R12, [R1+0x224] ;  /* 0x00022400010c7983 */ /* 0x000ee20000300800 */
[----:B------:R-:W-:-:S03]  /*2ebf0*/  IMAD.MOV.U32 R5, RZ, RZ, R17 ;  /* 0x000000ffff057224 */ /* 0x000fc600078e0011 */
[----:B------:R-:W3:Y:S01]  /*2ec00*/  LDL.LU R17, [R1+0x264] ;  /* 0x0002640001117983 */ /* 0x000ee20000300800 */
[----:B------:R-:W-:-:S03]  /*2ec10*/  IADD3 R11, P5, PT, R11, R134, RZ ;  /* 0x000000860b0b7210 */ /* 0x000fc60007fbe0ff */
[----:B------:R1:W-:Y:S04]  /*2ec20*/  LDGSTS.E [R6+0x2c00], desc[UR22][R4.64], P2 ;  /* 0x02c0000004067fae */ /* 0x0003e800091a1016 */
[----:B------:R5:W-:Y:S01]  /*2ec30*/  STL [R1+0x520], R7 ;  /* 0x0005200701007387 */ /* 0x000be20000100800 */
[----:B-1----:R-:W-:Y:S02]  /*2ec40*/  IMAD.MOV.U32 R4, RZ, RZ, R7 ;  /* 0x000000ffff047224 */ /* 0x002fe400078e0007 */
[----:B-----5:R-:W-:-:S05]  /*2ec50*/  IMAD.X R15, R15, 0x1, R135, P4 ;  /* 0x000000010f0f7824 */ /* 0x020fca00020e0687 */
[----:B------:R1:W-:Y:S01]  /*2ec60*/  STL [R1+0x51c], R15 ;  /* 0x00051c0f01007387 */ /* 0x0003e20000100800 */
[----:B------:R-:W-:Y:S01]  /*2ec70*/  MOV R5, R15 ;  /* 0x0000000f00057202 */ /* 0x000fe20000000f00 */
[----:B------:R-:W-:Y:S02]  /*2ec80*/  IMAD.X R18, R18, 0x1, R135, P5 ;  /* 0x0000000112127824 */ /* 0x000fe400028e0687 */
[----:B------:R5:W-:Y:S04]  /*2ec90*/  STL [R1+0x560], R11 ;  /* 0x0005600b01007387 */ /* 0x000be80000100800 */
[----:B------:R-:W3:Y:S04]  /*2eca0*/  LDL.LU R7, [R1+0x2a8] ;  /* 0x0002a80001077983 */ /* 0x000ee80000300800 */
[----:B------:R2:W-:Y:S04]  /*2ecb0*/  STL [R1+0x55c], R18 ;  /* 0x00055c1201007387 */ /* 0x0005e80000100800 */
[----:B------:R2:W-:Y:S04]  /*2ecc0*/  LDGSTS.E [R6+0x3000], desc[UR22][R4.64], P2 ;  /* 0x0300000004067fae */ /* 0x0005e800091a1016 */
[----:B-1----:R-:W3:Y:S01]  /*2ecd0*/  LDL.LU R15, [R1+0x2e8] ;  /* 0x0002e800010f7983 */ /* 0x002ee20000300800 */
[----:B--2---:R-:W-:-:S03]  /*2ece0*/  IMAD.MOV.U32 R4, RZ, RZ, R11 ;  /* 0x000000ffff047224 */ /* 0x004fc600078e000b */
[----:B-----5:R-:W2:Y:S01]  /*2ecf0*/  LDL.LU R11, [R1+0x2a4] ;  /* 0x0002a400010b7983 */ /* 0x020ea20000300800 */
[----:B------:R-:W-:-:S03]  /*2ed00*/  IMAD.MOV.U32 R5, RZ, RZ, R18 ;  /* 0x000000ffff057224 */ /* 0x000fc600078e0012 */
[----:B------:R-:W5:Y:S01]  /*2ed10*/  LDL.LU R18, [R1+0x2e4] ;  /* 0x0002e40001127983 */ /* 0x000f620000300800 */
[-C--:B------:R-:W-:Y:S02]  /*2ed20*/  IADD3 R9, P4, PT, R9, R134.reuse, RZ ;  /* 0x0000008609097210 */ /* 0x080fe40007f9e0ff */
[----:B------:R-:W-:Y:S01]  /*2ed30*/  IADD3 R13, P5, PT, R13, R134, RZ ;  /* 0x000000860d0d7210 */ /* 0x000fe20007fbe0ff */
[----:B------:R1:W-:Y:S04]  /*2ed40*/  LDGSTS.E [R6+0x3400], desc[UR22][R4.64], P2 ;  /* 0x0340000004067fae */ /* 0x0003e800091a1016 */
[----:B------:R-:W-:Y:S01]  /*2ed50*/  STL [R1+0x5a0], R9 ;  /* 0x0005a00901007387 */ /* 0x000fe20000100800 */
[----:B-1----:R-:W-:Y:S02]  /*2ed60*/  IMAD.MOV.U32 R4, RZ, RZ, R9 ;  /* 0x000000ffff047224 */ /* 0x002fe400078e0009 */
[----:B----4-:R-:W-:-:S05]  /*2ed70*/  IMAD.X R14, R14, 0x1, R135, P4 ;  /* 0x000000010e0e7824 */ /* 0x010fca00020e0687 */
[----:B------:R1:W-:Y:S01]  /*2ed80*/  STL [R1+0x59c], R14 ;  /* 0x00059c0e01007387 */ /* 0x0003e20000100800 */
[----:B------:R-:W-:-:S03]  /*2ed90*/  MOV R5, R14 ;  /* 0x0000000e00057202 */ /* 0x000fc60000000f00 */
[----:B------:R-:W-:Y:S01]  /*2eda0*/  STL [R1+0x5e0], R13 ;  /* 0x0005e00d01007387 */ /* 0x000fe20000100800 */
[----:B------:R-:W-:-:S03]  /*2edb0*/  IMAD.X R16, R16, 0x1, R135, P5 ;  /* 0x0000000110107824 */ /* 0x000fc600028e0687 */
[----:B------:R4:W-:Y:S04]  /*2edc0*/  LDGSTS.E [R6+0x3800], desc[UR22][R4.64], P2 ;  /* 0x0380000004067fae */ /* 0x0009e800091a1016 */
[----:B-1----:R-:W5:Y:S04]  /*2edd0*/  LDL.LU R14, [R1+0x328] ;  /* 0x00032800010e7983 */ /* 0x002f680000300800 */
[----:B------:R1:W-:Y:S01]  /*2ede0*/  STL [R1+0x5dc], R16 ;  /* 0x0005dc1001007387 */ /* 0x0003e20000100800 */
[----:B---3--:R-:W-:-:S03]  /*2edf0*/  IADD3 R8, P4, PT, R8, R134, RZ ;  /* 0x0000008608087210 */ /* 0x008fc60007f9e0ff */
[----:B------:R-:W3:Y:S01]  /*2ee00*/  LDL.LU R9, [R1+0x368] ;  /* 0x0003680001097983 */ /* 0x000ee20000300800 */
[----:B----4-:R-:W-:Y:S02]  /*2ee10*/  IMAD.MOV.U32 R4, RZ, RZ, R13 ;  /* 0x000000ffff047224 */ /* 0x010fe400078e000d */
[----:B------:R-:W-:Y:S02]  /*2ee20*/  IMAD.MOV.U32 R5, RZ, RZ, R16 ;  /* 0x000000ffff057224 */ /* 0x000fe400078e0010 */
[----:B-1----:R-:W4:Y:S01]  /*2ee30*/  LDL.LU R16, [R1+0x324] ;  /* 0x0003240001107983 */ /* 0x002f220000300800 */
[----:B------:R-:W-:-:S03]  /*2ee40*/  IADD3 R10, P5, PT, R10, R134, RZ ;  /* 0x000000860a0a7210 */ /* 0x000fc60007fbe0ff */
[----:B------:R1:W-:Y:S04]  /*2ee50*/  LDGSTS.E [R6+0x3c00], desc[UR22][R4.64], P2 ;  /* 0x03c0000004067fae */ /* 0x0003e800091a1016 */
[----:B------:R-:W4:Y:S04]  /*2ee60*/  LDL.LU R13, [R1+0x364] ;  /* 0x00036400010d7983 */ /* 0x000f280000300800 */
[----:B------:R-:W-:Y:S01]  /*2ee70*/  STL [R1+0x228], R8 ;  /* 0x0002280801007387 */ /* 0x000fe20000100800 */
[----:B-1----:R-:W-:-:S03]  /*2ee80*/  LOP3.LUT R6, R3, 0x10, RZ, 0x3c, !PT ;  /* 0x0000001003067812 */ /* 0x002fc600078e3cff */
[----:B------:R-:W-:Y:S01]  /*2ee90*/  STL [R1+0x268], R10 ;  /* 0x0002680a01007387 */ /* 0x000fe20000100800 */
[----:B------:R-:W-:Y:S01]  /*2eea0*/  MOV R4, R8 ;  /* 0x0000000800047202 */ /* 0x000fe20000000f00 */
[----:B------:R-:W-:Y:S02]  /*2eeb0*/  VIADD R6, R6, UR5 ;  /* 0x0000000506067c36 */ /* 0x000fe40008000000 */
[----:B------:R-:W-:-:S04]  /*2eec0*/  IMAD.X R12, R12, 0x1, R135, P4 ;  /* 0x000000010c0c7824 */ /* 0x000fc800020e0687 */
[----:B------:R-:W-:Y:S01]  /*2eed0*/  IMAD.MOV.U32 R5, RZ, RZ, R12 ;  /* 0x000000ffff057224 */ /* 0x000fe200078e000c */
[----:B------:R1:W-:Y:S01]  /*2eee0*/  STL [R1+0x224], R12 ;  /* 0x0002240c01007387 */ /* 0x0003e20000100800 */
[----:B------:R-:W-:-:S03]  /*2eef0*/  IMAD.X R17, R17, 0x1, R135, P5 ;  /* 0x0000000111117824 */ /* 0x000fc600028e0687 */
[----:B------:R1:W-:Y:S04]  /*2ef00*/  LDGSTS.E [R6+0x80], desc[UR22][R4.64], P2 ;  /* 0x0008000004067fae */ /* 0x0003e800091a1016 */
[----:B-1----:R-:W4:Y:S04]  /*2ef10*/  LDL.LU R12, [R1+0x3a8] ;  /* 0x0003a800010c7983 */ /* 0x002f280000300800 */
[----:B------:R-:W4:Y:S01]  /*2ef20*/  LDL.LU R8, [R1+0x3e8] ;  /* 0x0003e80001087983 */ /* 0x000f220000300800 */
[----:B------:R-:W-:-:S03]  /*2ef30*/  IMAD.MOV.U32 R5, RZ, RZ, R17 ;  /* 0x000000ffff057224 */ /* 0x000fc600078e0011 */
[----:B------:R1:W-:Y:S01]  /*2ef40*/  STL [R1+0x264], R17 ;  /* 0x0002641101007387 */ /* 0x0003e20000100800 */
[----:B------:R-:W-:-:S05]  /*2ef50*/  IMAD.MOV.U32 R4, RZ, RZ, R10 ;  /* 0x000000ffff047224 */ /* 0x000fca00078e000a */
[----:B------:R1:W-:Y:S04]  /*2ef60*/  LDGSTS.E [R6+0x480], desc[UR22][R4.64], P2 ;  /* 0x0048000004067fae */ /* 0x0003e800091a1016 */
[----:B-1----:R-:W4:Y:S04]  /*2ef70*/  LDL.LU R17, [R1+0x3a4] ;  /* 0x0003a40001117983 */ /* 0x002f280000300800 */
[----:B------:R-:W4:Y:S01]  /*2ef80*/  LDL.LU R10, [R1+0x3e4] ;  /* 0x0003e400010a7983 */ /* 0x000f220000300800 */
[----:B------:R-:W-:-:S04]  /*2ef90*/  IADD3 R7, P4, PT, R7, R134, RZ ;  /* 0x0000008607077210 */ /* 0x000fc80007f9e0ff */
[----:B------:R-:W-:Y:S01]  /*2efa0*/  MOV R4, R7 ;  /* 0x0000000700047202 */ /* 0x000fe20000000f00 */
[----:B------:R-:W-:Y:S01]  /*2efb0*/  STL [R1+0x2a8], R7 ;  /* 0x0002a80701007387 */ /* 0x000fe20000100800 */
[----:B------:R-:W-:Y:S01]  /*2efc0*/  IADD3 R15, P5, PT, R15, R134, RZ ;  /* 0x000000860f0f7210 */ /* 0x000fe20007fbe0ff */
[----:B--2---:R-:W-:-:S04]  /*2efd0*/  IMAD.X R11, R11, 0x1, R135, P4 ;  /* 0x000000010b0b7824 */ /* 0x004fc800020e0687 */
[----:B-----5:R-:W-:Y:S01]  /*2efe0*/  IMAD.X R18, R18, 0x1, R135, P5 ;  /* 0x0000000112127824 */ /* 0x020fe200028e0687 */
[----:B------:R1:W-:Y:S01]  /*2eff0*/  STL [R1+0x2a4], R11 ;  /* 0x0002a40b01007387 */ /* 0x0003e20000100800 */
[----:B------:R-:W-:-:S03]  /*2f000*/  IMAD.MOV.U32 R5, RZ, RZ, R11 ;  /* 0x000000ffff057224 */ /* 0x000fc600078e000b */
[----:B------:R-:W-:Y:S04]  /*2f010*/  STL [R1+0x2e8], R15 ;  /* 0x0002e80f01007387 */ /* 0x000fe80000100800 */
[----:B------:R2:W-:Y:S04]  /*2f020*/  LDGSTS.E [R6+0x880], desc[UR22][R4.64], P2 ;  /* 0x0088000004067fae */ /* 0x0005e800091a1016 */
[----:B-1----:R-:W5:Y:S04]  /*2f030*/  LDL.LU R11, [R1+0x428] ;  /* 0x00042800010b7983 */ /* 0x002f680000300800 */
[----:B------:R1:W-:Y:S04]  /*2f040*/  STL [R1+0x2e4], R18 ;  /* 0x0002e41201007387 */ /* 0x0003e80000100800 */
[----:B------:R-:W5:Y:S01]  /*2f050*/  LDL.LU R7, [R1+0x468] ;  /* 0x0004680001077983 */ /* 0x000f620000300800 */
[----:B--2---:R-:W-:-:S03]  /*2f060*/  IMAD.MOV.U32 R5, RZ, RZ, R18 ;  /* 0x000000ffff057224 */ /* 0x004fc600078e0012 */
[----:B-1----:R-:W2:Y:S01]  /*2f070*/  LDL.LU R18, [R1+0x424] ;  /* 0x0004240001127983 */ /* 0x002ea20000300800 */
[----:B------:R-:W-:-:S03]  /*2f080*/  IMAD.MOV.U32 R4, RZ, RZ, R15 ;  /* 0x000000ffff047224 */ /* 0x000fc600078e000f */
[----:B------:R-:W2:Y:S04]  /*2f090*/  LDL.LU R15, [R1+0x464] ;  /* 0x00046400010f7983 */ /* 0x000ea80000300800 */
[----:B------:R1:W-:Y:S01]  /*2f0a0*/  LDGSTS.E [R6+0xc80], desc[UR22][R4.64], P2 ;  /* 0x00c8000004067fae */ /* 0x0003e200091a1016 */
[-C--:B------:R-:W-:Y:S02]  /*2f0b0*/  IADD3 R14, P4, PT, R14, R134.reuse, RZ ;  /* 0x000000860e0e7210 */ /* 0x080fe40007f9e0ff */
[----:B---3--:R-:W-:-:S03]  /*2f0c0*/  IADD3 R9, P5, PT, R9, R134, RZ ;  /* 0x0000008609097210 */ /* 0x008fc60007fbe0ff */
[----:B------:R3:W-:Y:S01]  /*2f0d0*/  STL [R1+0x328], R14 ;  /* 0x0003280e01007387 */ /* 0x0007e20000100800 */
[----:B----4-:R-:W-:-:S05]  /*2f0e0*/  IMAD.X R16, R16, 0x1, R135, P4 ;  /* 0x0000000110107824 */ /* 0x010fca00020e0687 */
[----:B------:R4:W-:Y:S01]  /*2f0f0*/  STL [R1+0x324], R16 ;  /* 0x0003241001007387 */ /* 0x0009e20000100800 */
[----:B------:R-:W-:-:S03]  /*2f100*/  IMAD.X R13, R13, 0x1, R135, P5 ;  /* 0x000000010d0d7824 */ /* 0x000fc600028e0687 */
[----:B------:R3:W-:Y:S01]  /*2f110*/  STL [R1+0x368], R9 ;  /* 0x0003680901007387 */ /* 0x0007e20000100800 */
[----:B-1----:R-:W-:-:S03]  /*2f120*/  MOV R4, R14 ;  /* 0x0000000e00047202 */ /* 0x002fc60000000f00 */
[----:B------:R-:W2:Y:S01]  /*2f130*/  LDL.LU R19, [R1+0x4a8] ;  /* 0x0004a80001137983 */ /* 0x000ea20000300800 */
[----:B------:R-:W-:-:S03]  /*2f140*/  IMAD.MOV.U32 R5, RZ, RZ, R16 ;  /* 0x000000ffff057224 */ /* 0x000fc600078e0010 */
[----:B------:R1:W-:Y:S04]  /*2f150*/  STL [R1+0x364], R13 ;  /* 0x0003640d01007387 */ /* 0x0003e80000100800 */
[----:B---3--:R-:W3:Y:S04]  /*2f160*/  LDL.LU R14, [R1+0x4e8] ;  /* 0x0004e800010e7983 */ /* 0x008ee80000300800 */
[----:B------:R-:W3:Y:S04]  /*2f170*/  LDL.LU R20, [R1+0x4a4] ;  /* 0x0004a40001147983 */ /* 0x000ee80000300800 */
[----:B------:R1:W-:Y:S04]  /*2f180*/  LDGSTS.E [R6+0x1080], desc[UR22][R4.64], P2 ;  /* 0x0108000004067fae */ /* 0x0003e800091a1016 */
[----:B----4-:R-:W4:Y:S01]  /*2f190*/  LDL.LU R16, [R1+0x4e4] ;  /* 0x0004e40001107983 */ /* 0x010f220000300800 */
[----:B-1----:R-:W-:Y:S01]  /*2f1a0*/  IMAD.MOV.U32 R4, RZ, RZ, R9 ;  /* 0x000000ffff047224 */ /* 0x002fe200078e0009 */
[-C--:B------:R-:W-:Y:S01]  /*2f1b0*/  IADD3 R12, P4, PT, R12, R134.reuse, RZ ;  /* 0x000000860c0c7210 */ /* 0x080fe20007f9e0ff */
[----:B------:R-:W-:Y:S01]  /*2f1c0*/  IMAD.MOV.U32 R5, RZ, RZ, R13 ;  /* 0x000000ffff057224 */ /* 0x000fe200078e000d */
[----:B------:R-:W4:Y:S01]  /*2f1d0*/  LDL.LU R9, [R1+0x528] ;  /* 0x0005280001097983 */ /* 0x000f220000300800 */
[----:B------:R-:W-:-:S03]  /*2f1e0*/  IADD3 R8, P5, PT, R8, R134, RZ ;  /* 0x0000008608087210 */ /* 0x000fc60007fbe0ff */
[----:B------:R-:W4:Y:S04]  /*2f1f0*/  LDL.LU R13, [R1+0x568] ;  /* 0x00056800010d7983 */ /* 0x000f280000300800 */
[----:B------:R1:W-:Y:S04]  /*2f200*/  STL [R1+0x3a8], R12 ;  /* 0x0003a80c01007387 */ /* 0x0003e80000100800 */
[----:B------:R1:W-:Y:S01]  /*2f210*/  LDGSTS.E [R6+0x1480], desc[UR22][R4.64], P2 ;  /* 0x0148000004067fae */ /* 0x0003e200091a1016 */
[--C-:B------:R-:W-:Y:S02]  /*2f220*/  IMAD.X R17, R17, 0x1, R135.reuse, P4 ;  /* 0x0000000111117824 */ /* 0x100fe400020e0687 */
[----:B------:R-:W-:-:S03]  /*2f230*/  IMAD.X R10, R10, 0x1, R135, P5 ;  /* 0x000000010a0a7824 */ /* 0x000fc600028e0687 */
[----:B------:R1:W-:Y:S02]  /*2f240*/  STL [R1+0x3a4], R17 ;  /* 0x0003a41101007387 */ /* 0x0003e40000100800 */
[----:B-1----:R-:W-:Y:S02]  /*2f250*/  MOV R4, R12 ;  /* 0x0000000c00047202 */ /* 0x002fe40000000f00 */
[----:B------:R1:W-:Y:S04]  /*2f260*/  STL [R1+0x3e8], R8 ;  /* 0x0003e80801007387 */ /* 0x0003e80000100800 */
[----:B------:R-:W4:Y:S01]  /*2f270*/  LDL.LU R12, [R1+0x524] ;  /* 0x00052400010c7983 */ /* 0x000f220000300800 */
[----:B------:R-:W-:-:S03]  /*2f280*/  IMAD.MOV.U32 R5, RZ, RZ, R17 ;  /* 0x000000ffff057224 */ /* 0x000fc600078e0011 */
[----:B------:R1:W-:Y:S04]  /*2f290*/  STL [R1+0x3e4], R10 ;  /* 0x0003e40a01007387 */ /* 0x0003e80000100800 */
[----:B------:R-:W4:Y:S04]  /*2f2a0*/  LDL.LU R17, [R1+0x564] ;  /* 0x0005640001117983 */ /* 0x000f280000300800 */
[----:B------:R1:W-:Y:S02]  /*2f2b0*/  LDGSTS.E [R6+0x1880], desc[UR22][R4.64], P2 ;  /* 0x0188000004067fae */ /* 0x0003e400091a1016 */
[----:B-1----:R-:W-:-:S02]  /*2f2c0*/  IMAD.MOV.U32 R4, RZ, RZ, R8 ;  /* 0x000000ffff047224 */ /* 0x002fc400078e0008 */
[----:B------:R-:W-:Y:S01]  /*2f2d0*/  IMAD.MOV.U32 R5, RZ, RZ, R10 ;  /* 0x000000ffff057224 */ /* 0x000fe200078e000a */
[----:B------:R-:W4:Y:S04]  /*2f2e0*/  LDL.LU R8, [R1+0x5a8] ;  /* 0x0005a80001087983 */ /* 0x000f280000300800 */
[----:B------:R-:W4:Y:S04]  /*2f2f0*/  LDL.LU R10, [R1+0x5e8] ;  /* 0x0005e800010a7983 */ /* 0x000f280000300800 */
[----:B------:R1:W-:Y:S01]  /*2f300*/  LDGSTS.E [R6+0x1c80], desc[UR22][R4.64], P2 ;  /* 0x01c8000004067fae */ /* 0x0003e200091a1016 */
[----:B-----5:R-:W-:-:S05]  /*2f310*/  IADD3 R11, P4, PT, R11, R134, RZ ;  /* 0x000000860b0b7210 */ /* 0x020fca0007f9e0ff */
[----:B------:R5:W-:Y:S01]  /*2f320*/  STL [R1+0x428], R11 ;  /* 0x0004280b01007387 */ /* 0x000be20000100800 */
[----:B------:R-:W-:Y:S01]  /*2f330*/  IADD3 R7, P5, PT, R7, R134, RZ ;  /* 0x0000008607077210 */ /* 0x000fe20007fbe0ff */
[----:B--2---:R-:W-:Y:S01]  /*2f340*/  IMAD.X R18, R18, 0x1, R135, P4 ;  /* 0x0000000112127824 */ /* 0x004fe200020e0687 */
[----:B-1----:R-:W-:-:S03]  /*2f350*/  MOV R4, R11 ;  /* 0x0000000b00047202 */ /* 0x002fc60000000f00 */
[----:B------:R-:W-:Y:S01]  /*2f360*/  IMAD.X R15, R15, 0x1, R135, P5 ;  /* 0x000000010f0f7824 */ /* 0x000fe200028e0687 */
[----:B------:R1:W-:Y:S04]  /*2f370*/  STL [R1+0x424], R18 ;  /* 0x0004241201007387 */ /* 0x0003e80000100800 */
[----:B------:R2:W-:Y:S04]  /*2f380*/  STL [R1+0x468], R7 ;  /* 0x0004680701007387 */ /* 0x0005e80000100800 */
[----:B-----5:R-:W5:Y:S01]  /*2f390*/  LDL.LU R11, [R1+0x5a4] ;  /* 0x0005a400010b7983 */ /* 0x020f620000300800 */
[----:B------:R-:W-:-:S03]  /*2f3a0*/  IMAD.MOV.U32 R5, RZ, RZ, R18 ;  /* 0x000000ffff057224 */ /* 0x000fc600078e0012 */
[----:B------:R2:W-:Y:S04]  /*2f3b0*/  STL [R1+0x464], R15 ;  /* 0x0004640f01007387 */ /* 0x0005e80000100800 */
[----:B-1----:R-:W5:Y:S04]  /*2f3c0*/  LDL.LU R18, [R1+0x5e4] ;  /* 0x0005e40001127983 */ /* 0x002f680000300800 */
[----:B------:R1:W-:Y:S02]  /*2f3d0*/  LDGSTS.E [R6+0x2080], desc[UR22][R4.64], P2 ;  /* 0x0208000004067fae */ /* 0x0003e400091a1016 */
[----:B-1----:R-:W-:-:S02]  /*2f3e0*/  IMAD.MOV.U32 R4, RZ, RZ, R7 ;  /* 0x000000ffff047224 */ /* 0x002fc400078e0007 */
[----:B------:R-:W-:Y:S01]  /*2f3f0*/  IMAD.MOV.U32 R5, RZ, RZ, R15 ;  /* 0x000000ffff057224 */ /* 0x000fe200078e000f */
[----:B--2---:R-:W2:Y:S04]  /*2f400*/  LDL.LU R7, [R1+0x230] ;  /* 0x0002300001077983 */ /* 0x004ea80000300800 */
[----:B------:R1:W-:Y:S04]  /*2f410*/  LDGSTS.E [R6+0x2480], desc[UR22][R4.64], P2 ;  /* 0x0248000004067fae */ /* 0x0003e800091a1016 */
[----:B------:R-:W2:Y:S01]  /*2f420*/  LDL.LU R15, [R1+0x270] ;  /* 0x00027000010f7983 */ /* 0x000ea20000300800 */
[----:B------:R-:W-:-:S04]  /*2f430*/  IADD3 R19, P4, PT, R19, R134, RZ ;  /* 0x0000008613137210 */ /* 0x000fc80007f9e0ff */
[----:B-1----:R-:W-:Y:S02]  /*2f440*/  MOV R4, R19 ;  /* 0x0000001300047202 */ /* 0x002fe40000000f00 */
[----:B---3--:R-:W-:Y:S01]  /*2f450*/  IADD3 R14, P5, PT, R14, R134, RZ ;  /* 0x000000860e0e7210 */ /* 0x008fe20007fbe0ff */
[--C-:B------:R-:W-:Y:S01]  /*2f460*/  IMAD.X R20, R20, 0x1, R135.reuse, P4 ;  /* 0x0000000114147824 */ /* 0x100fe200020e0687 */
[----:B------:R-:W-:Y:S03]  /*2f470*/  STL [R1+0x4a8], R19 ;  /* 0x0004a81301007387 */ /* 0x000fe60000100800 */
[----:B------:R-:W-:Y:S01]  /*2f480*/  IMAD.MOV.U32 R5, RZ, RZ, R20 ;  /* 0x000000ffff057224 */ /* 0x000fe200078e0014 */
[----:B------:R-:W-:Y:S01]  /*2f490*/  STL [R1+0x4a4], R20 ;  /* 0x0004a41401007387 */ /* 0x000fe20000100800 */
[----:B----4-:R-:W-:-:S03]  /*2f4a0*/  IMAD.X R16, R16, 0x1, R135, P5 ;  /* 0x0000000110107824 */ /* 0x010fc600028e0687 */
[----:B------:R1:W-:Y:S04]  /*2f4b0*/  STL [R1+0x4e8], R14 ;  /* 0x0004e80e01007387 */ /* 0x0003e80000100800 */
[----:B------:R3:W-:Y:S04]  /*2f4c0*/  LDGSTS.E [R6+0x2880], desc[UR22][R4.64], P2 ;  /* 0x0288000004067fae */ /* 0x0007e800091a1016 */
[----:B------:R4:W-:Y:S01]  /*2f4d0*/  STL [R1+0x4e4], R16 ;  /* 0x0004e41001007387 */ /* 0x0009e20000100800 */
[----:B------:R-:W-:Y:S01]  /*2f4e0*/  IADD3 R9, P4, PT, R9, R134, RZ ;  /* 0x0000008609097210 */ /* 0x000fe20007f9e0ff */
[----:B---3--:R-:W-:-:S02]  /*2f4f0*/  IMAD.MOV.U32 R4, RZ, RZ, R14 ;  /* 0x000000ffff047224 */ /* 0x008fc400078e000e */
[----:B------:R-:W-:Y:S01]  /*2f500*/  IMAD.MOV.U32 R5, RZ, RZ, R16 ;  /* 0x000000ffff057224 */ /* 0x000fe200078e0010 */
[----:B-1----:R-:W3:Y:S01]  /*2f510*/  LDL.LU R14, [R1+0x22c] ;  /* 0x00022c00010e7983 */ /* 0x002ee20000300800 */
[----:B------:R-:W-:-:S03]  /*2f520*/  IADD3 R13, P5, PT, R13, R134, RZ ;  /* 0x000000860d0d7210 */ /* 0x000fc60007fbe0ff */
[----:B----4-:R-:W4:Y:S04]  /*2f530*/  LDL.LU R16, [R1+0x26c] ;  /* 0x00026c0001107983 */ /* 0x010f280000300800 */
[----:B------:R1:W-:Y:S04]  /*2f540*/  LDGSTS.E [R6+0x2c80], desc[UR22][R4.64], P2 ;  /* 0x02c8000004067fae */ /* 0x0003e800091a1016 */
[----:B------:R1:W-:Y:S02]  /*2f550*/  STL [R1+0x528], R9 ;  /* 0x0005280901007387 */ /* 0x0003e40000100800 */
[----:B-1----:R-:W-:Y:S01]  /*2f560*/  MOV R4, R9 ;  /* 0x0000000900047202 */ /* 0x002fe20000000f00 */
[----:B------:R-:W-:-:S04]  /*2f570*/  IMAD.X R12, R12, 0x1, R135, P4 ;  /* 0x000000010c0c7824 */ /* 0x000fc800020e0687 */
[----:B------:R-:W-:Y:S01]  /*2f580*/  IMAD.MOV.U32 R5, RZ, RZ, R12 ;  /* 0x000000ffff057224 */ /* 0x000fe200078e000c */
[----:B------:R1:W-:Y:S01]  /*2f590*/  STL [R1+0x524], R12 ;  /* 0x0005240c01007387 */ /* 0x0003e20000100800 */
[----:B------:R-:W-:-:S03]  /*2f5a0*/  IMAD.X R17, R17, 0x1, R135, P5 ;  /* 0x0000000111117824 */ /* 0x000fc600028e0687 */
[----:B------:R1:W-:Y:S04]  /*2f5b0*/  STL [R1+0x568], R13 ;  /* 0x0005680d01007387 */ /* 0x0003e80000100800 */
[----:B------:R-:W4:Y:S04]  /*2f5c0*/  LDL.LU R9, [R1+0x2b0] ;  /* 0x0002b00001097983 */ /* 0x000f280000300800 */
[----:B------:R1:W-:Y:S04]  /*2f5d0*/  STL [R1+0x564], R17 ;  /* 0x0005641101007387 */ /* 0x0003e80000100800 */
[----:B------:R1:W-:Y:S04]  /*2f5e0*/  LDGSTS.E [R6+0x3080], desc[UR22][R4.64], P2 ;  /* 0x0308000004067fae */ /* 0x0003e800091a1016 */
[----:B-1----:R-:W4:Y:S01]  /*2f5f0*/  LDL.LU R12, [R1+0x2f0] ;  /* 0x0002f000010c7983 */ /* 0x002f220000300800 */
[----:B------:R-:W-:Y:S01]  /*2f600*/  IADD3 R8, P4, PT, R8, R134, RZ ;  /* 0x0000008608087210 */ /* 0x000fe20007f9e0ff */
[----:B------:R-:W-:-:S02]  /*2f610*/  IMAD.MOV.U32 R4, RZ, RZ, R13 ;  /* 0x000000ffff047224 */ /* 0x000fc400078e000d */
[----:B------:R-:W4:Y:S01]  /*2f620*/  LDL.LU R13, [R1+0x2ac] ;  /* 0x0002ac00010d7983 */ /* 0x000f220000300800 */
[----:B------:R-:W-:-:S03]  /*2f630*/  IMAD.MOV.U32 R5, RZ, RZ, R17 ;  /* 0x000000ffff057224 */ /* 0x000fc600078e0011 */
[----:B------:R-:W4:Y:S01]  /*2f640*/  LDL.LU R17, [R1+0x2ec] ;  /* 0x0002ec0001117983 */ /* 0x000f220000300800 */
[----:B------:R-:W-:-:S03]  /*2f650*/  IADD3 R10, P5, PT, R10, R134, RZ ;  /* 0x000000860a0a7210 */ /* 0x000fc60007fbe0ff */
[----:B------:R1:W-:Y:S04]  /*2f660*/  LDGSTS.E [R6+0x3480], desc[UR22][R4.64], P2 ;  /* 0x0348000004067fae */ /* 0x0003e800091a1016 */
[----:B------:R-:W-:Y:S01]  /*2f670*/  STL [R1+0x5a8], R8 ;  /* 0x0005a80801007387 */ /* 0x000fe20000100800 */
[----:B-1----:R-:W-:Y:S01]  /*2f680*/  MOV R4, R8 ;  /* 0x0000000800047202 */ /* 0x002fe20000000f00 */
[----:B-----5:R-:W-:-:S04]  /*2f690*/  IMAD.X R11, R11, 0x1, R135, P4 ;  /* 0x000000010b0b7824 */ /* 0x020fc800020e0687 */
[----:B------:R-:W-:Y:S01]  /*2f6a0*/  IMAD.MOV.U32 R5, RZ, RZ, R11 ;  /* 0x000000ffff057224 */ /* 0x000fe200078e000b */
[----:B------:R1:W-:Y:S01]  /*2f6b0*/  STL [R1+0x5a4], R11 ;  /* 0x0005a40b01007387 */ /* 0x0003e20000100800 */
[----:B------:R-:W-:-:S03]  /*2f6c0*/  IMAD.X R18, R18, 0x1, R135, P5 ;  /* 0x0000000112127824 */ /* 0x000fc600028e0687 */
[----:B------:R-:W-:Y:S04]  /*2f6d0*/  STL [R1+0x5e8], R10 ;  /* 0x0005e80a01007387 */ /* 0x000fe80000100800 */
[----:B------:R5:W-:Y:S04]  /*2f6e0*/  LDGSTS.E [R6+0x3880], desc[UR22][R4.64], P2 ;  /* 0x0388000004067fae */ /* 0x000be800091a1016 */
[----:B-1----:R-:W4:Y:S04]  /*2f6f0*/  LDL.LU R11, [R1+0x330] ;  /* 0x00033000010b7983 */ /* 0x002f280000300800 */
[----:B------:R1:W-:Y:S04]  /*2f700*/  STL [R1+0x5e4], R18 ;  /* 0x0005e41201007387 */ /* 0x0003e80000100800 */
[----:B------:R-:W4:Y:S01]  /*2f710*/  LDL.LU R8, [R1+0x370] ;  /* 0x0003700001087983 */ /* 0x000f220000300800 */
[----:B-----5:R-:W-:-:S03]  /*2f720*/  IMAD.MOV.U32 R5, RZ, RZ, R18 ;  /* 0x000000ffff057224 */ /* 0x020fc600078e0012 */
[----:B-1----:R-:W5:Y:S01]  /*2f730*/  LDL.LU R18, [R1+0x32c] ;  /* 0x00032c0001127983 */ /* 0x002f620000300800 */
[----:B------:R-:W-:-:S03]  /*2f740*/  IMAD.MOV.U32 R4, RZ, RZ, R10 ;  /* 0x000000ffff047224 */ /* 0x000fc600078e000a */
[----:B------:R-:W5:Y:S01]  /*2f750*/  LDL.LU R10, [R1+0x36c] ;  /* 0x00036c00010a7983 */ /* 0x000f620000300800 */
[-C--:B--2---:R-:W-:Y:S02]  /*2f760*/  IADD3 R7, P4, PT, R7, R134.reuse, RZ ;  /* 0x0000008607077210 */ /* 0x084fe40007f9e0ff */
[----:B------:R-:W-:Y:S01]  /*2f770*/  IADD3 R15, P5, PT, R15, R134, RZ ;  /* 0x000000860f0f7210 */ /* 0x000fe20007fbe0ff */
[----:B------:R1:W-:Y:S04]  /*2f780*/  LDGSTS.E [R6+0x3c80], desc[UR22][R4.64], P2 ;  /* 0x03c8000004067fae */ /* 0x0003e800091a1016 */
[----:B------:R-:W-:Y:S01]  /*2f790*/  STL [R1+0x230], R7 ;  /* 0x0002300701007387 */ /* 0x000fe20000100800 */
[----:B-1----:R-:W-:-:S03]  /*2f7a0*/  LOP3.LUT R6, R3, 0x20, RZ, 0x3c, !PT ;  /* 0x0000002003067812 */ /* 0x002fc600078e3cff */
[----:B------:R-:W-:Y:S01]  /*2f7b0*/  STL [R1+0x270], R15 ;  /* 0x0002700f01007387 */ /* 0x000fe20000100800 */
[----:B------:R-:W-:Y:S02]  /*2f7c0*/  IMAD.MOV.U32 R4, RZ, RZ, R7 ;  /* 0x000000ffff047224 */ /* 0x000fe400078e0007 */
[----:B------:R-:W-:Y:S02]  /*2f7d0*/  VIADD R6, R6, UR5 ;  /* 0x0000000506067c36 */ /* 0x000fe40008000000 */
[----:B---3--:R-:W-:-:S04]  /*2f7e0*/  IMAD.X R14, R14, 0x1, R135, P4 ;  /* 0x000000010e0e7824 */ /* 0x008fc800020e0687 */
[----:B------:R-:W-:Y:S01]  /*2f7f0*/  IMAD.MOV.U32 R5, RZ, RZ, R14 ;  /* 0x000000ffff057224 */ /* 0x000fe200078e000e */
[----:B------:R1:W-:Y:S01]  /*2f800*/  STL [R1+0x22c], R14 ;  /* 0x00022c0e01007387 */ /* 0x0003e20000100800 */
[----:B----4-:R-:W-:-:S03]  /*2f810*/  IADD3.X R16, PT, PT, R16, R135, RZ, P5, !PT ;  /* 0x0000008710107210 */ /* 0x010fc60002ffe4ff */
[----:B------:R2:W-:Y:S04]  /*2f820*/  LDGSTS.E [R6+0x100], desc[UR22][R4.64], P2 ;  /* 0x0010000004067fae */ /* 0x0005e800091a1016 */
[----:B-1----:R-:W3:Y:S04]  /*2f830*/  LDL.LU R14, [R1+0x3b0] ;  /* 0x0003b000010e7983 */ /* 0x002ee80000300800 */
[----:B------:R-:W4:Y:S01]  /*2f840*/  LDL.LU R7, [R1+0x3f0] ;  /* 0x0003f00001077983 */ /* 0x000f220000300800 */
[----:B--2---:R-:W-:-:S03]  /*2f850*/  IMAD.MOV.U32 R4, RZ, RZ, R15 ;  /* 0x000000ffff047224 */ /* 0x004fc600078e000f */
[----:B------:R1:W-:Y:S01]  /*2f860*/  STL [R1+0x26c], R16 ;  /* 0x00026c1001007387 */ /* 0x0003e20000100800 */
[----:B------:R-:W-:-:S03]  /*2f870*/  IMAD.MOV.U32 R5, RZ, RZ, R16 ;  /* 0x000000ffff057224 */ /* 0x000fc600078e0010 */
[----:B------:R-:W2:Y:S04]  /*2f880*/  LDL.LU R15, [R1+0x3ac] ;  /* 0x0003ac00010f7983 */ /* 0x000ea80000300800 */
[----:B------:R1:W-:Y:S04]  /*2f890*/  LDGSTS.E [R6+0x500], desc[UR22][R4.64], P2 ;  /* 0x0050000004067fae */ /* 0x0003e800091a1016 */
[----:B-1----:R-:W2:Y:S01]  /*2f8a0*/  LDL.LU R16, [R1+0x3ec] ;  /* 0x0003ec0001107983 */ /* 0x002ea20000300800 */
[----:B------:R-:W-:-:S05]  /*2f8b0*/  IADD3 R9, P4, PT, R9, R134, RZ ;  /* 0x0000008609097210 */ /* 0x000fca0007f9e0ff */
[----:B------:R-:W-:Y:S01]  /*2f8c0*/  STL [R1+0x2b0], R9 ;  /* 0x0002b00901007387 */ /* 0x000fe20000100800 */
[----:B------:R-:W-:Y:S01]  /*2f8d0*/  IMAD.MOV.U32 R4, RZ, RZ, R9 ;  /* 0x000000ffff047224 */ /* 0x000fe200078e0009 */
[----:B------:R-:W-:Y:S01]  /*2f8e0*/  IADD3 R12, P5, PT, R12, R134, RZ ;  /* 0x000000860c0c7210 */ /* 0x000fe20007fbe0ff */
[----:B------:R-:W-:-:S03]  /*2f8f0*/  IMAD.X R13, R13, 0x1, R135, P4 ;  /* 0x000000010d0d7824 */ /* 0x000fc600020e0687 */
[----:B------:R-:W-:Y:S02]  /*2f900*/  IADD3.X R17, PT, PT, R17, R135, RZ, P5, !PT ;  /* 0x0000008711117210 */ /* 0x000fe40002ffe4ff */
[----:B------:R1:W-:Y:S01]  /*2f910*/  STL [R1+0x2ac], R13 ;  /* 0x0002ac0d01007387 */ /* 0x0003e20000100800 */
[----:B------:R-:W-:-:S03]  /*2f920*/  IMAD.MOV.U32 R5, RZ, RZ, R13 ;  /* 0x000000ffff057224 */ /* 0x000fc600078e000d */
[----:B------:R-:W-:Y:S04]  /*2f930*/  STL [R1+0x2f0], R12 ;  /* 0x0002f00c01007387 */ /* 0x000fe80000100800 */
[----:B------:R1:W-:Y:S04]  /*2f940*/  LDGSTS.E [R6+0x900], desc[UR22][R4.64], P2 ;  /* 0x0090000004067fae */ /* 0x0003e800091a1016 */
[----:B-1----:R-:W2:Y:S04]  /*2f950*/  LDL.LU R13, [R1+0x430] ;  /* 0x00043000010d7983 */ /* 0x002ea80000300800 */
[----:B------:R1:W-:Y:S04]  /*2f960*/  STL [R1+0x2ec], R17 ;  /* 0x0002ec1101007387 */ /* 0x0003e80000100800 */
[----:B------:R-:W2:Y:S01]  /*2f970*/  LDL.LU R9, [R1+0x470] ;  /* 0x0004700001097983 */ /* 0x000ea20000300800 */
[----:B------:R-:W-:-:S03]  /*2f980*/  IMAD.MOV.U32 R5, RZ, RZ, R17 ;  /* 0x000000ffff057224 */ /* 0x000fc600078e0011 */
[----:B-1----:R-:W2:Y:S01]  /*2f990*/  LDL.LU R17, [R1+0x42c] ;  /* 0x00042c0001117983 */ /* 0x002ea20000300800 */
[----:B------:R-:W-:-:S03]  /*2f9a0*/  IMAD.MOV.U32 R4, RZ, RZ, R12 ;  /* 0x000000ffff047224 */ /* 0x000fc600078e000c */
[----:B------:R-:W2:Y:S04]  /*2f9b0*/  LDL.LU R12, [R1+0x46c] ;  /* 0x00046c00010c7983 */ /* 0x000ea80000300800 */
[----:B------:R1:W-:Y:S01]  /*2f9c0*/  LDGSTS.E [R6+0xd00], desc[UR22][R4.64], P2 ;  /* 0x00d0000004067fae */ /* 0x0003e200091a1016 */
[----:B------:R-:W-:-:S05]  /*2f9d0*/  IADD3 R11, P4, PT, R11, R134, RZ ;  /* 0x000000860b0b7210 */ /* 0x000fca0007f9e0ff */
[----:B------:R1:W-:Y:S01]  /*2f9e0*/  STL [R1+0x330], R11 ;  /* 0x0003300b01007387 */ /* 0x0003e20000100800 */
[----:B------:R-:W-:Y:S01]  /*2f9f0*/  IADD3 R8, P5, PT, R8, R134, RZ ;  /* 0x0000008608087210 */ /* 0x000fe20007fbe0ff */
[----:B-----5:R-:W-:-:S03]  /*2fa00*/  IMAD.X R18, R18, 0x1, R135, P4 ;  /* 0x0000000112127824 */ /* 0x020fc600020e0687 */
[----:B------:R-:W-:Y:S02]  /*2fa10*/  IADD3.X R10, PT, PT, R10, R135, RZ, P5, !PT ;  /* 0x000000870a0a7210 */ /* 0x000fe40002ffe4ff */
[----:B------:R5:W-:Y:S04]  /*2fa20*/  STL [R1+0x32c], R18 ;  /* 0x00032c1201007387 */ /* 0x000be80000100800 */
[----:B------:R5:W-:Y:S01]  /*2fa30*/  STL [R1+0x370], R8 ;  /* 0x0003700801007387 */ /* 0x000be20000100800 */
[----:B-1----:R-:W-:-:S03]  /*2fa40*/  IMAD.MOV.U32 R4, RZ, RZ, R11 ;  /* 0x000000ffff047224 */ /* 0x002fc600078e000b */
[----:B------:R-:W2:Y:S04]  /*2fa50*/  LDL.LU R19, [R1+0x4b0] ;  /* 0x0004b00001137983 */ /* 0x000ea80000300800 */
[----:B------:R1:W-:Y:S04]  /*2fa60*/  STL [R1+0x36c], R10 ;  /* 0x00036c0a01007387 */ /* 0x0003e80000100800 */
[----:B------:R-:W2:Y:S04]  /*2fa70*/  LDL.LU R11, [R1+0x4f0] ;  /* 0x0004f000010b7983 */ /* 0x000ea80000300800 */
[----:B------:R-:W2:Y:S01]  /*2fa80*/  LDL.LU R20, [R1+0x4ac] ;  /* 0x0004ac0001147983 */ /* 0x000ea20000300800 */
[----:B------:R-:W-:-:S03]  /*2fa90*/  IMAD.MOV.U32 R5, RZ, RZ, R18 ;  /* 0x000000ffff057224 */ /* 0x000fc600078e0012 */
[----:B-----5:R-:W5:Y:S04]  /*2faa0*/  LDL.LU R18, [R1+0x4ec] ;  /* 0x0004ec0001127983 */ /* 0x020f680000300800 */
[----:B------:R1:W-:Y:S02]  /*2fab0*/  LDGSTS.E [R6+0x1100], desc[UR22][R4.64], P2 ;  /* 0x0110000004067fae */ /* 0x0003e400091a1016 */
[----:B-1----:R-:W-:Y:S02]  /*2fac0*/  IMAD.MOV.U32 R4, RZ, RZ, R8 ;  /* 0x000000ffff047224 */ /* 0x002fe400078e0008 */
[----:B------:R-:W-:Y:S01]  /*2fad0*/  IMAD.MOV.U32 R5, RZ, RZ, R10 ;  /* 0x000000ffff057224 */ /* 0x000fe200078e000a */
[----:B------:R-:W5:Y:S04]  /*2fae0*/  LDL.LU R8, [R1+0x530] ;  /* 0x0005300001087983 */ /* 0x000f680000300800 */
[----:B------:R-:W5:Y:S04]  /*2faf0*/  LDL.LU R10, [R1+0x570] ;  /* 0x00057000010a7983 */ /* 0x000f680000300800 */
[----:B------:R1:W-:Y:S01]  /*2fb00*/  LDGSTS.E [R6+0x1500], desc[UR22][R4.64], P2 ;  /* 0x0150000004067fae */ /* 0x0003e200091a1016 */
[----:B---3--:R-:W-:-:S02]  /*2fb10*/  IADD3 R14, P4, PT, R14, R134, RZ ;  /* 0x000000860e0e7210 */ /* 0x008fc40007f9e0ff */
[----:B----4-:R-:W-:-:S03]  /*2fb20*/  IADD3 R7, P5, PT, R7, R134, RZ ;  /* 0x0000008607077210 */ /* 0x010fc60007fbe0ff */
[----:B------:R3:W-:Y:S01]  /*2fb30*/  STL [R1+0x3b0], R14 ;  /* 0x0003b00e01007387 */ /* 0x0007e20000100800 */
[----:B-1----:R-:W-:Y:S02]  /*2fb40*/  IMAD.MOV.U32 R4, RZ, RZ, R14 ;  /* 0x000000ffff047224 */ /* 0x002fe400078e000e */
[----:B--2---:R-:W-:-:S05]  /*2fb50*/  IMAD.X R15, R15, 0x1, R135, P4 ;  /* 0x000000010f0f7824 */ /* 0x004fca00020e0687 */
[----:B------:R1:W-:Y:S01]  /*2fb60*/  STL [R1+0x3ac], R15 ;  /* 0x0003ac0f01007387 */ /* 0x0003e20000100800 */
[----:B------:R-:W-:-:S03]  /*2fb70*/  IADD3.X R16, PT, PT, R16, R135, RZ, P5, !PT ;  /* 0x0000008710107210 */ /* 0x000fc60002ffe4ff */
[----:B------:R2:W-:Y:S01]  /*2fb80*/  STL [R1+0x3f0], R7 ;  /* 0x0003f00701007387 */ /* 0x0005e20000100800 */
[----:B------:R-:W-:-:S03]  /*2fb90*/  IMAD.MOV.U32 R5, RZ, RZ, R15 ;  /* 0x000000ffff057224 */ /* 0x000fc600078e000f */
[----:B---3--:R-:W3:Y:S04]  /*2fba0*/  LDL.LU R14, [R1+0x52c] ;  /* 0x00052c00010e7983 */ /* 0x008ee80000300800 */
[----:B------:R4:W-:Y:S04]  /*2fbb0*/  STL [R1+0x3ec], R16 ;  /* 0x0003ec1001007387 */ /* 0x0009e80000100800 */
[----:B-1----:R-:W3:Y:S04]  /*2fbc0*/  LDL.LU R15, [R1+0x56c] ;  /* 0x00056c00010f7983 */ /* 0x002ee80000300800 */
[----:B------:R1:W-:Y:S02]  /*2fbd0*/  LDGSTS.E [R6+0x1900], desc[UR22][R4.64], P2 ;  /* 0x0190000004067fae */ /* 0x0003e400091a1016 */
[----:B-1----:R-:W-:-:S02]  /*2fbe0*/  IMAD.MOV.U32 R4, RZ, RZ, R7 ;  /* 0x000000ffff047224 */ /* 0x002fc400078e0007 */
[----:B------:R-:W-:Y:S01]  /*2fbf0*/  IMAD.MOV.U32 R5, RZ, RZ, R16 ;  /* 0x000000ffff057224 */ /* 0x000fe200078e0010 */
[----:B--2---:R-:W2:Y:S04]  /*2fc00*/  LDL.LU R7, [R1+0x5b0] ;  /* 0x0005b00001077983 */ /* 0x004ea80000300800 */
[----:B----4-:R-:W4:Y:S04]  /*2fc10*/  LDL.LU R16, [R1+0x5f0] ;  /* 0x0005f00001107983 */ /* 0x010f280000300800 */
[----:B------:R1:W-:Y:S01]  /*2fc20*/  LDGSTS.E [R6+0x1d00], desc[UR22][R4.64], P2 ;  /* 0x01d0000004067fae */ /* 0x0003e200091a1016 */
[----:B------:R-:W-:-:S05]  /*2fc30*/  IADD3 R13, P4, PT, R13, R134, RZ ;  /* 0x000000860d0d7210 */ /* 0x000fca0007f9e0ff */
[----:B------:R1:W-:Y:S01]  /*2fc40*/  STL [R1+0x430], R13 ;  /* 0x0004300d01007387 */ /* 0x0003e20000100800 */
[----:B------:R-:W-:Y:S01]  /*2fc50*/  IADD3 R9, P5, PT, R9, R134, RZ ;  /* 0x0000008609097210 */ /* 0x000fe20007fbe0ff */
[----:B------:R-:W-:Y:S02]  /*2fc60*/  IMAD.X R17, R17, 0x1, R135, P4 ;  /* 0x0000000111117824 */ /* 0x000fe400020e0687 */
[----:B-1----:R-:W-:Y:S01]  /*2fc70*/  IMAD.MOV.U32 R4, RZ, RZ, R13 ;  /* 0x000000ffff047224 */ /* 0x002fe200078e000d */
[----:B------:R-:W-:Y:S02]  /*2fc80*/  IADD3.X R12, PT, PT, R12, R135, RZ, P5, !PT ;  /* 0x000000870c0c7210 */ /* 0x000fe40002ffe4ff */
[----:B------:R1:W-:Y:S04]  /*2fc90*/  STL [R1+0x42c], R17 ;  /* 0x00042c1101007387 */ /* 0x0003e80000100800 */
[----:B------:R1:W-:Y:S01]  /*2fca0*/  STL [R1+0x470], R9 ;  /* 0x0004700901007387 */ /* 0x0003e20000100800 */
[----:B------:R-:W-:-:S03]  /*2fcb0*/  IMAD.MOV.U32 R5, RZ, RZ, R17 ;  /* 0x000000ffff057224 */ /* 0x000fc600078e0011 */
[----:B------:R-:W4:Y:S04]  /*2fcc0*/  LDL.LU R13, [R1+0x5ac] ;  /* 0x0005ac00010d7983 */ /* 0x000f280000300800 */
[----:B------:R1:W-:Y:S04]  /*2fcd0*/  STL [R1+0x46c], R12 ;  /* 0x00046c0c01007387 */ /* 0x0003e80000100800 */
[----:B-1----:R-:W4:Y:S04]  /*2fce0*/  LDL.LU R17, [R1+0x5ec] ;  /* 0x0005ec0001117983 */ /* 0x002f280000300800 */
[----:B------:R1:W-:Y:S02]  /*2fcf0*/  LDGSTS.E [R6+0x2100], desc[UR22][R4.64], P2 ;  /* 0x0210000004067fae */ /* 0x0003e400091a1016 */
[----:B-1----:R-:W-:-:S02]  /*2fd00*/  IMAD.MOV.U32 R4, RZ, RZ, R9 ;  /* 0x000000ffff047224 */ /* 0x002fc400078e0009 */
[----:B------:R-:W-:Y:S01]  /*2fd10*/  IMAD.MOV.U32 R5, RZ, RZ, R12 ;  /* 0x000000ffff057224 */ /* 0x000fe200078e000c */
[----:B------:R-:W4:Y:S04]  /*2fd20*/  LDL.LU R9, [R1+0x238] ;  /* 0x0002380001097983 */ /* 0x000f280000300800 */
[----:B------:R1:W-:Y:S04]  /*2fd30*/  LDGSTS.E [R6+0x2500], desc[UR22][R4.64], P2 ;  /* 0x0250000004067fae */ /* 0x0003e800091a1016 */
[----:B------:R-:W4:Y:S01]  /*2fd40*/  LDL.LU R12, [R1+0x278] ;  /* 0x00027800010c7983 */ /* 0x000f220000300800 */
[----:B------:R-:W-:-:S05]  /*2fd50*/  IADD3 R19, P4, PT, R19, R134, RZ ;  /* 0x0000008613137210 */ /* 0x000fca0007f9e0ff */
[----:B-1----:R-:W-:Y:S01]  /*2fd60*/  IMAD.MOV.U32 R4, RZ, RZ, R19 ;  /* 0x000000ffff047224 */ /* 0x002fe200078e0013 */
[----:B------:R-:W-:Y:S01]  /*2fd70*/  IADD3 R11, P5, PT, R11, R134, RZ ;  /* 0x000000860b0b7210 */ /* 0x000fe20007fbe0ff */
[----:B------:R-:W-:Y:S01]  /*2fd80*/  IMAD.X R20, R20, 0x1, R135, P4 ;  /* 0x0000000114147824 */ /* 0x000fe200020e0687 */
[----:B------:R-:W-:Y:S03]  /*2fd90*/  STL [R1+0x4b0], R19 ;  /* 0x0004b01301007387 */ /* 0x000fe60000100800 */
[----:B------:R-:W-:Y:S01]  /*2fda0*/  IMAD.MOV.U32 R5, RZ, RZ, R20 ;  /* 0x000000ffff057224 */ /* 0x000fe200078e0014 */
[----:B-----5:R-:W-:Y:S01]  /*2fdb0*/  IADD3.X R18, PT, PT, R18, R135, RZ, P5, !PT ;  /* 0x0000008712127210 */ /* 0x020fe20002ffe4ff */
[----:B------:R-:W-:Y:S04]  /*2fdc0*/  STL [R1+0x4ac], R20 ;  /* 0x0004ac1401007387 */ /* 0x000fe80000100800 */
[----:B------:R1:W-:Y:S04]  /*2fdd0*/  STL [R1+0x4f0], R11 ;  /* 0x0004f00b01007387 */ /* 0x0003e80000100800 */
[----:B------:R5:W-:Y:S04]  /*2fde0*/  LDGSTS.E [R6+0x2900], desc[UR22][R4.64], P2 ;  /* 0x0290000004067fae */ /* 0x000be800091a1016 */
[----:B------:R1:W-:Y:S01]  /*2fdf0*/  STL [R1+0x4ec], R18 ;  /* 0x0004ec1201007387 */ /* 0x0003e20000100800 */
[----:B-----5:R-:W-:-:S03]  /*2fe00*/  IMAD.MOV.U32 R4, RZ, RZ, R11 ;  /* 0x000000ffff047224 */ /* 0x020fc600078e000b */
[----:B-1----:R-:W5:Y:S01]  /*2fe10*/  LDL.LU R11, [R1+0x234] ;  /* 0x00023400010b7983 */ /* 0x002f620000300800 */
[----:B------:R-:W-:-:S03]  /*2fe20*/  IMAD.MOV.U32 R5, RZ, RZ, R18 ;  /* 0x000000ffff057224 */ /* 0x000fc600078e0012 */
[----:B------:R-:W5:Y:S01]  /*2fe30*/  LDL.LU R18, [R1+0x274] ;  /* 0x0002740001127983 */ /* 0x000f620000300800 */
[-C--:B------:R-:W-:Y:S02]  /*2fe40*/  IADD3 R8, P4, PT, R8, R134.reuse, RZ ;  /* 0x0000008608087210 */ /* 0x080fe40007f9e0ff */
[----:B------:R-:W-:Y:S01]  /*2fe50*/  IADD3 R10, P5, PT, R10, R134, RZ ;  /* 0x000000860a0a7210 */ /* 0x000fe20007fbe0ff */
[----:B------:R1:W-:Y:S04]  /*2fe60*/  LDGSTS.E [R6+0x2d00], desc[UR22][R4.64], P2 ;  /* 0x02d0000004067fae */ /* 0x0003e800091a1016 */
[----:B------:R3:W-:Y:S01]  /*2fe70*/  STL [R1+0x530], R8 ;  /* 0x0005300801007387 */ /* 0x0007e20000100800 */
[----:B-1----:R-:W-:Y:S02]  /*2fe80*/  IMAD.MOV.U32 R4, RZ, RZ, R8 ;  /* 0x000000ffff047224 */ /* 0x002fe400078e0008 */
[----:B---3--:R-:W-:-:S04]  /*2fe90*/  IMAD.X R14, R14, 0x1, R135, P4 ;  /* 0x000000010e0e7824 */ /* 0x008fc800020e0687 */
[----:B------:R-:W-:Y:S01]  /*2fea0*/  IMAD.MOV.U32 R5, RZ, RZ, R14 ;  /* 0x000000ffff057224 */ /* 0x000fe200078e000e */
[----:B------:R1:W-:Y:S01]  /*2feb0*/  STL [R1+0x52c], R14 ;  /* 0x00052c0e01007387 */ /* 0x0003e20000100800 */
[----:B------:R-:W-:-:S03]  /*2fec0*/  IADD3.X R15, PT, PT, R15, R135, RZ, P5, !PT ;  /* 0x000000870f0f7210 */ /* 0x000fc60002ffe4ff */
[----:B------:R3:W-:Y:S04]  /*2fed0*/  STL [R1+0x570], R10 ;  /* 0x0005700a01007387 */ /* 0x0007e80000100800 */
[----:B------:R-:W5:Y:S04]  /*2fee0*/  LDL.LU R8, [R1+0x2b8] ;  /* 0x0002b80001087983 */ /* 0x000f680000300800 */
[----:B------:R3:W-:Y:S04]  /*2fef0*/  STL [R1+0x56c], R15 ;  /* 0x00056c0f01007387 */ /* 0x0007e80000100800 */
[----:B------:R3:W-:Y:S04]  /*2ff00*/  LDGSTS.E [R6+0x3100], desc[UR22][R4.64], P2 ;  /* 0x0310000004067fae */ /* 0x0007e800091a1016 */
[----:B-1----:R-:W5:Y:S01]  /*2ff10*/  LDL.LU R14, [R1+0x2f8] ;  /* 0x0002f800010e7983 */ /* 0x002f620000300800 */
[----:B--2---:R-:W-:Y:S01]  /*2ff20*/  IADD3 R7, P4, PT, R7, R134, RZ ;  /* 0x0000008607077210 */ /* 0x004fe20007f9e0ff */
[----:B---3--:R-:W-:-:S02]  /*2ff30*/  IMAD.MOV.U32 R4, RZ, RZ, R10 ;  /* 0x000000ffff047224 */ /* 0x008fc400078e000a */
[----:B------:R-:W2:Y:S01]  /*2ff40*/  LDL.LU R10, [R1+0x2b4] ;  /* 0x0002b400010a7983 */ /* 0x000ea20000300800 */
[----:B------:R-:W-:Y:S01]  /*2ff50*/  IMAD.MOV.U32 R5, RZ, RZ, R15 ;  /* 0x000000ffff057224 */ /* 0x000fe200078e000f */
[----:B----4-:R-:W-:Y:S02]  /*2ff60*/  IADD3 R16, P5, PT, R16, R134, RZ ;  /* 0x0000008610107210 */ /* 0x010fe40007fbe0ff */
[----:B------:R-:W3:Y:S04]  /*2ff70*/  LDL.LU R15, [R1+0x2f4] ;  /* 0x0002f400010f7983 */ /* 0x000ee80000300800 */
[----:B------:R1:W-:Y:S04]  /*2ff80*/  LDGSTS.E [R6+0x3500], desc[UR22][R4.64], P2 ;  /* 0x0350000004067fae */ /* 0x0003e800091a1016 */
[----:B------:R-:W-:Y:S01]  /*2ff90*/  STL [R1+0x5b0], R7 ;  /* 0x0005b00701007387 */ /* 0x000fe20000100800 */
[----:B-1----:R-:W-:-:S02]  /*2ffa0*/  IMAD.MOV.U32 R4, RZ, RZ, R7 ;  /* 0x000000ffff047224 */ /* 0x002fc400078e0007 */
[----:B------:R-:W-:-:S04]  /*2ffb0*/  IMAD.X R13, R13, 0x1, R135, P4 ;  /* 0x000000010d0d7824 */ /* 0x000fc800020e0687 */
[----:B------:R-:W-:Y:S01]  /*2ffc0*/  IMAD.MOV.U32 R5, RZ, RZ, R13 ;  /* 0x000000ffff057224 */ /* 0x000fe200078e000d */
[----:B------:R1:W-:Y:S01]  /*2ffd0*/  STL [R1+0x5ac], R13 ;  /* 0x0005ac0d01007387 */ /* 0x0003e20000100800 */
[----:B------:R-:W-:-:S03]  /*2ffe0*/  IADD3.X R17, PT, PT, R17, R135, RZ, P5, !PT ;  /* 0x0000008711117210 */ /* 0x000fc60002ffe4ff */
[----:B------:R-:W-:Y:S04]  /*2fff0*/  STL [R1+0x5f0], R16 ;  /* 0x0005f01001007387 */ /* 0x000fe80000100800 */
[----:B------:R4:W-:Y:S04]  /*30000*/  LDGSTS.E [R6+0x3900], desc[UR22][R4.64], P2 ;  /* 0x0390000004067fae */ /* 0x0009e800091a1016 */
[----:B-1----:R-:W3:Y:S04]  /*30010*/  LDL.LU R13, [R1+0x338] ;  /* 0x00033800010d7983 */ /* 0x002ee80000300800 */
[----:B------:R1:W-:Y:S04]  /*30020*/  STL [R1+0x5ec], R17 ;  /* 0x0005ec1101007387 */ /* 0x0003e80000100800 */
[----:B------:R-:W3:Y:S01]  /*30030*/  LDL.LU R7, [R1+0x378] ;  /* 0x0003780001077983 */ /* 0x000ee20000300800 */
[----:B----4-:R-:W-:-:S02]  /*30040*/  IMAD.MOV.U32 R5, RZ, RZ, R17 ;  /* 0x000000ffff057224 */ /* 0x010fc400078e0011 */
[----:B------:R-:W-:Y:S01]  /*30050*/  IMAD.MOV.U32 R4, RZ, RZ, R16 ;  /* 0x000000ffff047224 */ /* 0x000fe200078e0010 */
[----:B-1----:R-:W4:Y:S04]  /*30060*/  LDL.LU R17, [R1+0x334] ;  /* 0x0003340001117983 */ /* 0x002f280000300800 */
[----:B------:R-:W4:Y:S01]  /*30070*/  LDL.LU R16, [R1+0x374] ;  /* 0x0003740001107983 */ /* 0x000f220000300800 */
[-C--:B------:R-:W-:Y:S02]  /*30080*/  IADD3 R9, P4, PT, R9, R134.reuse, RZ ;  /* 0x0000008609097210 */ /* 0x080fe40007f9e0ff */
[----:B------:R-:W-:Y:S01]  /*30090*/  IADD3 R12, P5, PT, R12, R134, RZ ;  /* 0x000000860c0c7210 */ /* 0x000fe20007fbe0ff */
[----:B------:R1:W-:Y:S04]  /*300a0*/  LDGSTS.E [R6+0x3d00], desc[UR22][R4.64], P2 ;  /* 0x03d0000004067fae */ /* 0x0003e800091a1016 */
[----:B------:R-:W-:Y:S01]  /*300b0*/  STL [R1+0x238], R9 ;  /* 0x0002380901007387 */ /* 0x000fe20000100800 */
[----:B-1----:R-:W-:Y:S01]  /*300c0*/  LOP3.LUT R6, R3, 0x30, RZ, 0x3c, !PT ;  /* 0x0000003003067812 */ /* 0x002fe200078e3cff */
[----:B------:R-:W-:-:S02]  /*300d0*/  IMAD.MOV.U32 R4, RZ, RZ, R9 ;  /* 0x000000ffff047224 */ /* 0x000fc400078e0009 */
[----:B------:R-:W-:Y:S01]  /*300e0*/  STL [R1+0x278], R12 ;  /* 0x0002780c01007387 */ /* 0x000fe20000100800 */
[----:B------:R-:W-:Y:S01]  /*300f0*/  IADD3 R6, PT, PT, R6, UR5, RZ ;  /* 0x0000000506067c10 */ /* 0x000fe2000fffe0ff */
[----:B-----5:R-:W-:-:S04]  /*30100*/  IMAD.X R11, R11, 0x1, R135, P4 ;  /* 0x000000010b0b7824 */ /* 0x020fc800020e0687 */
[----:B------:R-:W-:Y:S01]  /*30110*/  IMAD.MOV.U32 R5, RZ, RZ, R11 ;  /* 0x000000ffff057224 */ /* 0x000fe200078e000b */
[----:B------:R1:W-:Y:S01]  /*30120*/  STL [R1+0x234], R11 ;  /* 0x0002340b01007387 */ /* 0x0003e20000100800 */
[----:B------:R-:W-:-:S03]  /*30130*/  IMAD.X R18, R18, 0x1, R135, P5 ;  /* 0x0000000112127824 */ /* 0x000fc600028e0687 */
[----:B------:R5:W-:Y:S04]  /*30140*/  LDGSTS.E [R6+0x180], desc[UR22][R4.64], P2 ;  /* 0x0018000004067fae */ /* 0x000be800091a1016 */
[----:B-1----:R-:W4:Y:S04]  /*30150*/  LDL.LU R11, [R1+0x3b8] ;  /* 0x0003b800010b7983 */ /* 0x002f280000300800 */
[----:B------:R-:W4:Y:S01]  /*30160*/  LDL.LU R9, [R1+0x3f8] ;  /* 0x0003f80001097983 */ /* 0x000f220000300800 */
[----:B-----5:R-:W-:-:S03]  /*30170*/  IMAD.MOV.U32 R5, RZ, RZ, R18 ;  /* 0x000000ffff057224 */ /* 0x020fc600078e0012 */
[----:B------:R1:W-:Y:S01]  /*30180*/  STL [R1+0x274], R18 ;  /* 0x0002741201007387 */ /* 0x0003e20000100800 */
[----:B------:R-:W-:-:S05]  /*30190*/  IMAD.MOV.U32 R4, RZ, RZ, R12 ;  /* 0x000000ffff047224 */ /* 0x000fca00078e000c */
[----:B------:R5:W-:Y:S04]  /*301a0*/  LDGSTS.E [R6+0x580], desc[UR22][R4.64], P2 ;  /* 0x0058000004067fae */ /* 0x000be800091a1016 */
[----:B-1----:R-:W4:Y:S04]  /*301b0*/  LDL.LU R18, [R1+0x3b4] ;  /* 0x0003b40001127983 */ /* 0x002f280000300800 */
[----:B------:R-:W4:Y:S01]  /*301c0*/  LDL.LU R12, [R1+0x3f4] ;  /* 0x0003f400010c7983 */ /* 0x000f220000300800 */
[----:B------:R-:W-:-:S05]  /*301d0*/  IADD3 R8, P4, PT, R8, R134, RZ ;  /* 0x0000008608087210 */ /* 0x000fca0007f9e0ff */
[----:B------:R-:W-:Y:S01]  /*301e0*/  STL [R1+0x2b8], R8 ;  /* 0x0002b80801007387 */ /* 0x000fe20000100800 */
[----:B-----5:R-:W-:Y:S01]  /*301f0*/  IMAD.MOV.U32 R4, RZ, RZ, R8 ;  /* 0x000000ffff047224 */ /* 0x020fe200078e0008 */
[----:B------:R-:W-:Y:S02]  /*30200*/  IADD3 R14, P5, PT, R14, R134, RZ ;  /* 0x000000860e0e7210 */ /* 0x000fe40007fbe0ff */
[----:B--2---:R-:W-:-:S03]  /*30210*/  IADD3.X R10, PT, PT, R10, R135, RZ, P4, !PT ;  /* 0x000000870a0a7210 */ /* 0x004fc600027fe4ff */
[----:B---3--:R-:W-:Y:S02]  /*30220*/  IMAD.X R15, R15, 0x1, R135, P5 ;  /* 0x000000010f0f7824 */ /* 0x008fe400028e0687 */
[----:B------:R1:W-:Y:S01]  /*30230*/  STL [R1+0x2b4], R10 ;  /* 0x0002b40a01007387 */ /* 0x0003e20000100800 */
[----:B------:R-:W-:-:S03]  /*30240*/  IMAD.MOV.U32 R5, RZ, RZ, R10 ;  /* 0x000000ffff057224 */ /* 0x000fc600078e000a */
[----:B------:R-:W-:Y:S04]  /*30250*/  STL [R1+0x2f8], R14 ;  /* 0x0002f80e01007387 */ /* 0x000fe80000100800 */
[----:B------:R2:W-:Y:S04]  /*30260*/  LDGSTS.E [R6+0x980], desc[UR22][R4.64], P2 ;  /* 0x0098000004067fae */ /* 0x0005e800091a1016 */
[----:B-1----:R-:W3:Y:S04]  /*30270*/  LDL.LU R10, [R1+0x438] ;  /* 0x00043800010a7983 */ /* 0x002ee80000300800 */
        /* <DEDUP_REMOVED lines=8> */
[----:B------:R-:W-:-:S03]  /*30300*/  IADD3 R7, P5, PT, R7, R134, RZ ;  /* 0x0000008607077210 */ /* 0x000fc60007fbe0ff */
[----:B------:R1:W-:Y:S01]  /*30310*/  STL [R1+0x338], R13 ;  /* 0x0003380d01007387 */ /* 0x0003e20000100800 */
[----:B----4-:R-:W-:Y:S01]  /*30320*/  IADD3.X R17, PT, PT, R17, R135, RZ, P4, !PT ;  /* 0x0000008711117210 */ /* 0x010fe200027fe4ff */
[----:B------:R-:W-:-:S04]  /*30330*/  IMAD.X R16, R16, 0x1, R135, P5 ;  /* 0x0000000110107824 */ /* 0x000fc800028e0687 */
[----:B------:R-:W-:Y:S01]  /*30340*/  STL [R1+0x334], R17 ;  /* 0x0003341101007387 */ /* 0x000fe20000100800 */
[----:B-1----:R-:W-:-:S03]  /*30350*/  IMAD.MOV.U32 R4, RZ, RZ, R13 ;  /* 0x000000ffff047224 */ /* 0x002fc600078e000d */
[----:B------:R-:W-:Y:S01]  /*30360*/  STL [R1+0x378], R7 ;  /* 0x0003780701007387 */ /* 0x000fe20000100800 */
[----:B------:R-:W-:-:S03]  /*30370*/  IMAD.MOV.U32 R5, RZ, RZ, R17 ;  /* 0x000000ffff057224 */ /* 0x000fc600078e0011 */
[----:B------:R-:W4:Y:S04]  /*30380*/  LDL.LU R19, [R1+0x4b8] ;  /* 0x0004b80001137983 */ /* 0x000f280000300800 */
[----:B------:R1:W-:Y:S04]  /*30390*/  STL [R1+0x374], R16 ;  /* 0x0003741001007387 */ /* 0x0003e80000100800 */
[----:B------:R-:W4:Y:S04]  /*303a0*/  LDL.LU R13, [R1+0x4f8] ;  /* 0x0004f800010d7983 */ /* 0x000f280000300800 */
[----:B------:R-:W4:Y:S04]  /*303b0*/  LDL.LU R20, [R1+0x4b4] ;  /* 0x0004b40001147983 */ /* 0x000f280000300800 */
[----:B------:R1:W-:Y:S02]  /*303c0*/  LDGSTS.E [R6+0x1180], desc[UR22][R4.64], P2 ;  /* 0x0118000004067fae */ /* 0x0003e400091a1016 */
[----:B-1----:R-:W-:-:S02]  /*303d0*/  IMAD.MOV.U32 R5, RZ, RZ, R16 ;  /* 0x000000ffff057224 */ /* 0x002fc400078e0010 */
[----:B------:R-:W4:Y:S01]  /*303e0*/  LDL.LU R16, [R1+0x4f4] ;  /* 0x0004f40001107983 */ /* 0x000f220000300800 */
[----:B------:R-:W-:-:S03]  /*303f0*/  IMAD.MOV.U32 R4, RZ, RZ, R7 ;  /* 0x000000ffff047224 */ /* 0x000fc600078e0007 */
[----:B------:R-:W4:Y:S04]  /*30400*/  LDL.LU R7, [R1+0x538] ;  /* 0x0005380001077983 */ /* 0x000f280000300800 */
[----:B------:R-:W4:Y:S04]  /*30410*/  LDL.LU R17, [R1+0x578] ;  /* 0x0005780001117983 */ /* 0x000f280000300800 */
[----:B------:R1:W-:Y:S01]  /*30420*/  LDGSTS.E [R6+0x1580], desc[UR22][R4.64], P2 ;  /* 0x0158000004067fae */ /* 0x0003e200091a1016 */
[-C--:B------:R-:W-:Y:S02]  /*30430*/  IADD3 R11, P4, PT, R11, R134.reuse, RZ ;  /* 0x000000860b0b7210 */ /* 0x080fe40007f9e0ff */
[----:B------:R-:W-:-:S03]  /*30440*/  IADD3 R9, P5, PT, R9, R134, RZ ;  /* 0x0000008609097210 */ /* 0x000fc60007fbe0ff */
[----:B------:R1:W-:Y:S02]  /*30450*/  STL [R1+0x3b8], R11 ;  /* 0x0003b80b01007387 */ /* 0x0003e40000100800 */
[----:B-1----:R-:W-:Y:S01]  /*30460*/  IMAD.MOV.U32 R4, RZ, RZ, R11 ;  /* 0x000000ffff047224 */ /* 0x002fe200078e000b */
[----:B------:R-:W-:Y:S01]  /*30470*/  IADD3.X R18, PT, PT, R18, R135, RZ, P4, !PT ;  /* 0x0000008712127210 */ /* 0x000fe200027fe4ff */
[----:B------:R-:W-:-:S04]  /*30480*/  IMAD.X R12, R12, 0x1, R135, P5 ;  /* 0x000000010c0c7824 */ /* 0x000fc800028e0687 */
[----:B------:R1:W-:Y:S04]  /*30490*/  STL [R1+0x3b4], R18 ;  /* 0x0003b41201007387 */ /* 0x0003e80000100800 */
[----:B------:R1:W-:Y:S04]  /*304a0*/  STL [R1+0x3f8], R9 ;  /* 0x0003f80901007387 */ /* 0x0003e80000100800 */
[----:B------:R-:W4:Y:S01]  /*304b0*/  LDL.LU R11, [R1+0x534] ;  /* 0x00053400010b7983 */ /* 0x000f220000300800 */
[----:B------:R-:W-:-:S03]  /*304c0*/  IMAD.MOV.U32 R5, RZ, RZ, R18 ;  /* 0x000000ffff057224 */ /* 0x000fc600078e0012 */
[----:B------:R1:W-:Y:S04]  /*304d0*/  STL [R1+0x3f4], R12 ;  /* 0x0003f40c01007387 */ /* 0x0003e80000100800 */
[----:B-1----:R-:W4:Y:S04]  /*304e0*/  LDL.LU R18, [R1+0x574] ;  /* 0x0005740001127983 */ /* 0x002f280000300800 */
[----:B------:R1:W-:Y:S02]  /*304f0*/  LDGSTS.E [R6+0x1980], desc[UR22][R4.64], P2 ;  /* 0x0198000004067fae */ /* 0x0003e400091a1016 */
[----:B-1----:R-:W-:-:S02]  /*30500*/  IMAD.MOV.U32 R4, RZ, RZ, R9 ;  /* 0x000000ffff047224 */ /* 0x002fc400078e0009 */
[----:B------:R-:W-:Y:S01]  /*30510*/  IMAD.MOV.U32 R5, RZ, RZ, R12 ;  /* 0x000000ffff057224 */ /* 0x000fe200078e000c */
[----:B------:R-:W4:Y:S04]  /*30520*/  LDL.LU R9, [R1+0x5b8] ;  /* 0x0005b80001097983 */ /* 0x000f280000300800 */
[----:B------:R-:W4:Y:S04]  /*30530*/  LDL.LU R12, [R1+0x5f8] ;  /* 0x0005f800010c7983 */ /* 0x000f280000300800 */
[----:B------:R1:W-:Y:S01]  /*30540*/  LDGSTS.E [R6+0x1d80], desc[UR22][R4.64], P2 ;  /* 0x01d8000004067fae */ /* 0x0003e200091a1016 */
[----:B---3--:R-:W-:-:S05]  /*30550*/  IADD3 R10, P4, PT, R10, R134, RZ ;  /* 0x000000860a0a7210 */ /* 0x008fca0007f9e0ff */
[----:B------:R3:W-:Y:S01]  /*30560*/  STL [R1+0x438], R10 ;  /* 0x0004380a01007387 */ /* 0x0007e20000100800 */
[----:B-----5:R-:W-:Y:S02]  /*30570*/  IADD3 R8, P5, PT, R8, R134, RZ ;  /* 0x0000008608087210 */ /* 0x020fe40007fbe0ff */
[----:B--2---:R-:W-:Y:S01]  /*30580*/  IADD3.X R15, PT, PT, R15, R135, RZ, P4, !PT ;  /* 0x000000870f0f7210 */ /* 0x004fe200027fe4ff */
[----:B-1----:R-:W-:Y:S02]  /*30590*/  IMAD.MOV.U32 R4, RZ, RZ, R10 ;  /* 0x000000ffff047224 */ /* 0x002fe400078e000a */
[----:B------:R-:W-:Y:S02]  /*305a0*/  IMAD.X R14, R14, 0x1, R135, P5 ;  /* 0x000000010e0e7824 */ /* 0x000fe400028e0687 */
[----:B------:R1:W-:Y:S01]  /*305b0*/  STL [R1+0x434], R15 ;  /* 0x0004340f01007387 */ /* 0x0003e20000100800 */
[----:B------:R-:W-:-:S03]  /*305c0*/  IMAD.MOV.U32 R5, RZ, RZ, R15 ;  /* 0x000000ffff057224 */ /* 0x000fc600078e000f */
[----:B------:R2:W-:Y:S04]  /*305d0*/  STL [R1+0x478], R8 ;  /* 0x0004780801007387 */ /* 0x0005e80000100800 */
[----:B---3--:R-:W3:Y:S04]  /*305e0*/  LDL.LU R10, [R1+0x5b4] ;  /* 0x0005b400010a7983 */ /* 0x008ee80000300800 */
[----:B------:R5:W-:Y:S04]  /*305f0*/  STL [R1+0x474], R14 ;  /* 0x0004740e01007387 */ /* 0x000be80000100800 */
[----:B------:R2:W-:Y:S04]  /*30600*/  LDGSTS.E [R6+0x2180], desc[UR22][R4.64], P2 ;  /* 0x0218000004067fae */ /* 0x0005e800091a1016 */
[----:B-1----:R-:W3:Y:S01]  /*30610*/  LDL.LU R15, [R1+0x5f4] ;  /* 0x0005f400010f7983 */ /* 0x002ee20000300800 */
[----:B--2---:R-:W-:-:S02]  /*30620*/  IMAD.MOV.U32 R4, RZ, RZ, R8 ;  /* 0x000000ffff047224 */ /* 0x004fc400078e0008 */
[----:B------:R-:W-:Y:S01]  /*30630*/  IMAD.MOV.U32 R5, RZ, RZ, R14 ;  /* 0x000000ffff057224 */ /* 0x000fe200078e000e */
[----:B------:R-:W2:Y:S04]  /*30640*/  LDL.LU R8, [R1+0x240] ;  /* 0x0002400001087983 */ /* 0x000ea80000300800 */
[----:B------:R1:W-:Y:S01]  /*30650*/  LDGSTS.E [R6+0x2580], desc[UR22][R4.64], P2 ;  /* 0x0258000004067fae */ /* 0x0003e200091a1016 */
[----:B----4-:R-:W-:-:S03]  /*30660*/  IADD3 R19, P4, PT, R19, R134, RZ ;  /* 0x0000008613137210 */ /* 0x010fc60007f9e0ff */
[----:B-----5:R-:W4:Y:S01]  /*30670*/  LDL.LU R14, [R1+0x280] ;  /* 0x00028000010e7983 */ /* 0x020f220000300800 */
[----:B------:R-:W-:Y:S02]  /*30680*/  IADD3 R13, P5, PT, R13, R134, RZ ;  /* 0x000000860d0d7210 */ /* 0x000fe40007fbe0ff */
[----:B------:R-:W-:Y:S01]  /*30690*/  IADD3.X R20, PT, PT, R20, R135, RZ, P4, !PT ;  /* 0x0000008714147210 */ /* 0x000fe200027fe4ff */
[----:B-1----:R-:W-:Y:S01]  /*306a0*/  IMAD.MOV.U32 R4, RZ, RZ, R19 ;  /* 0x000000ffff047224 */ /* 0x002fe200078e0013 */
[----:B------:R-:W-:Y:S03]  /*306b0*/  STL [R1+0x4b8], R19 ;  /* 0x0004b81301007387 */ /* 0x000fe60000100800 */
[----:B------:R-:W-:Y:S01]  /*306c0*/  IMAD.MOV.U32 R5, RZ, RZ, R20 ;  /* 0x000000ffff057224 */ /* 0x000fe200078e0014 */
[----:B------:R-:W-:Y:S04]  /*306d0*/  STL [R1+0x4b4], R20 ;  /* 0x0004b41401007387 */ /* 0x000fe80000100800 */
[----:B------:R1:W-:Y:S04]  /*306e0*/  STL [R1+0x4f8], R13 ;  /* 0x0004f80d01007387 */ /* 0x0003e80000100800 */
[----:B------:R5:W-:Y:S01]  /*306f0*/  LDGSTS.E [R6+0x2980], desc[UR22][R4.64], P2 ;  /* 0x0298000004067fae */ /* 0x000be200091a1016 */
[----:B------:R-:W-:-:S05]  /*30700*/  IMAD.X R16, R16, 0x1, R135, P5 ;  /* 0x0000000110107824 */ /* 0x000fca00028e0687 */
[----:B------:R1:W-:Y:S01]  /*30710*/  STL [R1+0x4f4], R16 ;  /* 0x0004f41001007387 */ /* 0x0003e20000100800 */
[----:B-----5:R-:W-:-:S03]  /*30720*/  IMAD.MOV.U32 R4, RZ, RZ, R13 ;  /* 0x000000ffff047224 */ /* 0x020fc600078e000d */
[----:B-1----:R-:W5:Y:S01]  /*30730*/  LDL.LU R13, [R1+0x23c] ;  /* 0x00023c00010d7983 */ /* 0x002f620000300800 */
[----:B------:R-:W-:Y:S01]  /*30740*/  IMAD.MOV.U32 R5, RZ, RZ, R16 ;  /* 0x000000ffff057224 */ /* 0x000fe200078e0010 */
[-C--:B------:R-:W-:Y:S02]  /*30750*/  IADD3 R7, P4, PT, R7, R134.reuse, RZ ;  /* 0x0000008607077210 */ /* 0x080fe40007f9e0ff */
[----:B------:R-:W5:Y:S01]  /*30760*/  LDL.LU R16, [R1+0x27c] ;  /* 0x00027c0001107983 */ /* 0x000f620000300800 */
[----:B------:R-:W-:-:S03]  /*30770*/  IADD3 R17, P5, PT, R17, R134, RZ ;  /* 0x0000008611117210 */ /* 0x000fc60007fbe0ff */
[----:B------:R1:W-:Y:S04]  /*30780*/  LDGSTS.E [R6+0x2d80], desc[UR22][R4.64], P2 ;  /* 0x02d8000004067fae */ /* 0x0003e800091a1016 */
[----:B------:R1:W-:Y:S02]  /*30790*/  STL [R1+0x538], R7 ;  /* 0x0005380701007387 */ /* 0x0003e40000100800 */
[----:B-1----:R-:W-:Y:S01]  /*307a0*/  IMAD.MOV.U32 R4, RZ, RZ, R7 ;  /* 0x000000ffff047224 */ /* 0x002fe200078e0007 */
[----:B------:R-:W-:-:S05]  /*307b0*/  IADD3.X R11, PT, PT, R11, R135, RZ, P4, !PT ;  /* 0x000000870b0b7210 */ /* 0x000fca00027fe4ff */
[----:B------:R1:W-:Y:S01]  /*307c0*/  STL [R1+0x534], R11 ;  /* 0x0005340b01007387 */ /* 0x0003e20000100800 */
[----:B------:R-:W-:Y:S02]  /*307d0*/  IMAD.MOV.U32 R5, RZ, RZ, R11 ;  /* 0x000000ffff057224 */ /* 0x000fe400078e000b */
[----:B------:R-:W-:Y:S01]  /*307e0*/  IMAD.X R18, R18, 0x1, R135, P5 ;  /* 0x0000000112127824 */ /* 0x000fe200028e0687 */
[----:B------:R1:W-:Y:S04]  /*307f0*/  STL [R1+0x578], R17 ;  /* 0x0005781101007387 */ /* 0x0003e80000100800 */
[----:B------:R-:W5:Y:S04]  /*30800*/  LDL.LU R7, [R1+0x2c0] ;  /* 0x0002c00001077983 */ /* 0x000f680000300800 */
[----:B------:R1:W-:Y:S04]  /*30810*/  STL [R1+0x574], R18 ;  /* 0x0005741201007387 */ /* 0x0003e80000100800 */
[----:B------:R1:W-:Y:S04]  /*30820*/  LDGSTS.E [R6+0x3180], desc[UR22][R4.64], P2 ;  /* 0x0318000004067fae */ /* 0x0003e800091a1016 */
[----:B-1----:R-:W5:Y:S01]  /*30830*/  LDL.LU R11, [R1+0x300] ;  /* 0x00030000010b7983 */ /* 0x002f620000300800 */
[----:B------:R-:W-:-:S03]  /*30840*/  IMAD.MOV.U32 R4, RZ, RZ, R17 ;  /* 0x000000ffff047224 */ /* 0x000fc600078e0011 */
[----:B------:R-:W5:Y:S01]  /*30850*/  LDL.LU R17, [R1+0x2bc] ;  /* 0x0002bc0001117983 */ /* 0x000f620000300800 */
[----:B------:R-:W-:-:S03]  /*30860*/  IMAD.MOV.U32 R5, RZ, RZ, R18 ;  /* 0x000000ffff057224 */ /* 0x000fc600078e0012 */
[----:B------:R-:W5:Y:S01]  /*30870*/  LDL.LU R18, [R1+0x2fc] ;  /* 0x0002fc0001127983 */ /* 0x000f620000300800 */
[-C--:B------:R-:W-:Y:S02]  /*30880*/  IADD3 R9, P4, PT, R9, R134.reuse, RZ ;  /* 0x0000008609097210 */ /* 0x080fe40007f9e0ff */
[----:B------:R-:W-:Y:S01]  /*30890*/  IADD3 R12, P5, PT, R12, R134, RZ ;  /* 0x000000860c0c7210 */ /* 0x000fe20007fbe0ff */
[----:B------:R1:W-:Y:S04]  /*308a0*/  LDGSTS.E [R6+0x3580], desc[UR22][R4.64], P2 ;  /* 0x0358000004067fae */ /* 0x0003e800091a1016 */
[----:B------:R-:W-:Y:S01]  /*308b0*/  STL [R1+0x5b8], R9 ;  /* 0x0005b80901007387 */ /* 0x000fe20000100800 */
[----:B-1----:R-:W-:Y:S01]  /*308c0*/  IMAD.MOV.U32 R4, RZ, RZ, R9 ;  /* 0x000000ffff047224 */ /* 0x002fe200078e0009 */
[----:B---3--:R-:W-:-:S05]  /*308d0*/  IADD3.X R10, PT, PT, R10, R135, RZ, P4, !PT ;  /* 0x000000870a0a7210 */ /* 0x008fca00027fe4ff */
[----:B------:R1:W-:Y:S01]  /*308e0*/  STL [R1+0x5b4], R10 ;  /* 0x0005b40a01007387 */ /* 0x0003e20000100800 */
[----:B------:R-:W-:-:S03]  /*308f0*/  IMAD.MOV.U32 R5, RZ, RZ, R10 ;  /* 0x000000ffff057224 */ /* 0x000fc600078e000a */
[----:B------:R-:W-:Y:S01]  /*30900*/  STL [R1+0x5f8], R12 ;  /* 0x0005f80c01007387 */ /* 0x000fe20000100800 */
[----:B------:R-:W-:-:S03]  /*30910*/  IMAD.X R15, R15, 0x1, R135, P5 ;  /* 0x000000010f0f7824 */ /* 0x000fc600028e0687 */
[----:B------:R3:W-:Y:S04]  /*30920*/  LDGSTS.E [R6+0x3980], desc[UR22][R4.64], P2 ;  /* 0x0398000004067fae */ /* 0x0007e800091a1016 */
[----:B-1----:R-:W5:Y:S04]  /*30930*/  LDL.LU R10, [R1+0x340] ;  /* 0x00034000010a7983 */ /* 0x002f680000300800 */
[----:B------:R1:W-:Y:S04]  /*30940*/  STL [R1+0x5f4], R15 ;  /* 0x0005f40f01007387 */ /* 0x0003e80000100800 */
[----:B------:R-:W5:Y:S01]  /*30950*/  LDL.LU R9, [R1+0x380] ;  /* 0x0003800001097983 */ /* 0x000f620000300800 */
[----:B---3--:R-:W-:-:S02]  /*30960*/  IMAD.MOV.U32 R5, RZ, RZ, R15 ;  /* 0x000000ffff057224 */ /* 0x008fc400078e000f */
[----:B------:R-:W-:Y:S01]  /*30970*/  IMAD.MOV.U32 R4, RZ, RZ, R12 ;  /* 0x000000ffff047224 */ /* 0x000fe200078e000c */
[-C--:B--2---:R-:W-:Y:S01]  /*30980*/  IADD3 R8, P4, PT, R8, R134.reuse, RZ ;  /* 0x0000008608087210 */ /* 0x084fe20007f9e0ff */
[----:B-1----:R-:W2:Y:S01]  /*30990*/  LDL.LU R15, [R1+0x33c] ;  /* 0x00033c00010f7983 */ /* 0x002ea20000300800 */
[----:B----4-:R-:W-:-:S03]  /*309a0*/  IADD3 R14, P5, PT, R14, R134, RZ ;  /* 0x000000860e0e7210 */ /* 0x010fc60007fbe0ff */
[----:B------:R-:W3:Y:S04]  /*309b0*/  LDL.LU R12, [R1+0x37c] ;  /* 0x00037c00010c7983 */ /* 0x000ee80000300800 */
[----:B------:R1:W-:Y:S04]  /*309c0*/  LDGSTS.E [R6+0x3d80], desc[UR22][R4.64], P2 ;  /* 0x03d8000004067fae */ /* 0x0003e800091a1016 */
[----:B------:R-:W-:Y:S01]  /*309d0*/  STL [R1+0x240], R8 ;  /* 0x0002400801007387 */ /* 0x000fe20000100800 */
[----:B-1----:R-:W-:-:S03]  /*309e0*/  LOP3.LUT R6, R3, 0x40, RZ, 0x3c, !PT ;  /* 0x0000004003067812 */ /* 0x002fc600078e3cff */
[----:B------:R-:W-:Y:S01]  /*309f0*/  STL [R1+0x280], R14 ;  /* 0x0002800e01007387 */ /* 0x000fe20000100800 */
[----:B------:R-:W-:Y:S02]  /*30a00*/  IMAD.MOV.U32 R4, RZ, RZ, R8 ;  /* 0x000000ffff047224 */ /* 0x000fe400078e0008 */
[----:B------:R-:W-:Y:S01]  /*30a10*/  VIADD R6, R6, UR5 ;  /* 0x0000000506067c36 */ /* 0x000fe20008000000 */
[----:B-----5:R-:W-:-:S05]  /*30a20*/  IADD3.X R13, PT, PT, R13, R135, RZ, P4, !PT ;  /* 0x000000870d0d7210 */ /* 0x020fca00027fe4ff */
[----:B------:R-:W-:Y:S01]  /*30a30*/  IMAD.MOV.U32 R5, RZ, RZ, R13 ;  /* 0x000000ffff057224 */ /* 0x000fe200078e000d */
[----:B------:R1:W-:Y:S01]  /*30a40*/  STL [R1+0x23c], R13 ;  /* 0x00023c0d01007387 */ /* 0x0003e20000100800 */
[----:B------:R-:W-:-:S03]  /*30a50*/  IMAD.X R16, R16, 0x1, R135, P5 ;  /* 0x0000000110107824 */ /* 0x000fc600028e0687 */
[----:B------:R4:W-:Y:S04]  /*30a60*/  LDGSTS.E [R6+0x200], desc[UR22][R4.64], P2 ;  /* 0x0020000004067fae */ /* 0x0009e800091a1016 */
[----:B-1----:R-:W5:Y:S04]  /*30a70*/  LDL.LU R13, [R1+0x3c0] ;  /* 0x0003c000010d7983 */ /* 0x002f680000300800 */
[----:B------:R-:W5:Y:S01]  /*30a80*/  LDL.LU R8, [R1+0x400] ;  /* 0x0004000001087983 */ /* 0x000f620000300800 */
[----:B----4-:R-:W-:-:S03]  /*30a90*/  MOV R5, R16 ;  /* 0x0000001000057202 */ /* 0x010fc60000000f00 */
[----:B------:R1:W-:Y:S01]  /*30aa0*/  STL [R1+0x27c], R16 ;  /* 0x00027c1001007387 */ /* 0x0003e20000100800 */
[----:B------:R-:W-:-:S05]  /*30ab0*/  IMAD.MOV.U32 R4, RZ, RZ, R14 ;  /* 0x000000ffff047224 */ /* 0x000fca00078e000e */
[----:B------:R4:W-:Y:S04]  /*30ac0*/  LDGSTS.E [R6+0x600], desc[UR22][R4.64], P2 ;  /* 0x0060000004067fae */ /* 0x0009e800091a1016 */
[----:B-1----:R-:W5:Y:S04]  /*30ad0*/  LDL.LU R16, [R1+0x3bc] ;  /* 0x0003bc0001107983 */ /* 0x002f680000300800 */
[----:B------:R-:W5:Y:S01]  /*30ae0*/  LDL.LU R14, [R1+0x3fc] ;  /* 0x0003fc00010e7983 */ /* 0x000f620000300800 */
[----:B------:R-:W-:-:S05]  /*30af0*/  IADD3 R7, P4, PT, R7, R134, RZ ;  /* 0x0000008607077210 */ /* 0x000fca0007f9e0ff */
[----:B------:R-:W-:Y:S01]  /*30b00*/  STL [R1+0x2c0], R7 ;  /* 0x0002c00701007387 */ /* 0x000fe20000100800 */
[----:B----4-:R-:W-:Y:S01]  /*30b10*/  IMAD.MOV.U32 R4, RZ, RZ, R7 ;  /* 0x000000ffff047224 */ /* 0x010fe200078e0007 */
[----:B------:R-:W-:Y:S01]  /*30b20*/  IADD3 R11, P5, PT, R11, R134, RZ ;  /* 0x000000860b0b7210 */ /* 0x000fe20007fbe0ff */
[----:B------:R-:W-:-:S04]  /*30b30*/  IMAD.X R17, R17, 0x1, R135, P4 ;  /* 0x0000000111117824 */ /* 0x000fc800020e0687 */
[----:B------:R-:W-:Y:S01]  /*30b40*/  IMAD.X R18, R18, 0x1, R135, P5 ;  /* 0x0000000112127824 */ /* 0x000fe200028e0687 */
[----:B------:R1:W-:Y:S01]  /*30b50*/  STL [R1+0x2bc], R17 ;  /* 0x0002bc1101007387 */ /* 0x0003e20000100800 */
[----:B------:R-:W-:-:S03]  /*30b60*/  IMAD.MOV.U32 R5, RZ, RZ, R17 ;  /* 0x000000ffff057224 */ /* 0x000fc600078e0011 */
[----:B------:R-:W-:Y:S04]  /*30b70*/  STL [R1+0x300], R11 ;  /* 0x0003000b01007387 */ /* 0x000fe80000100800 */
[----:B------:R4:W-:Y:S04]  /*30b80*/  LDGSTS.E [R6+0xa00], desc[UR22][R4.64], P2 ;  /* 0x00a0000004067fae */ /* 0x0009e800091a1016 */
[----:B-1----:R-:W5:Y:S04]  /*30b90*/  LDL.LU R17, [R1+0x440] ;  /* 0x0004400001117983 */ /* 0x002f680000300800 */
[----:B------:R1:W-:Y:S04]  /*30ba0*/  STL [R1+0x2fc], R18 ;  /* 0x0002fc1201007387 */ /* 0x0003e80000100800 */
[----:B------:R-:W5:Y:S01]  /*30bb0*/  LDL.LU R7, [R1+0x480] ;  /* 0x0004800001077983 */ /* 0x000f620000300800 */
[----:B----4-:R-:W-:-:S03]  /*30bc0*/  MOV R5, R18 ;  /* 0x0000001200057202 */ /* 0x010fc60000000f00 */
[----:B-1----:R-:W4:Y:S01]  /*30bd0*/  LDL.LU R18, [R1+0x43c] ;  /* 0x00043c0001127983 */ /* 0x002f220000300800 */
[----:B------:R-:W-:-:S03]  /*30be0*/  IMAD.MOV.U32 R4, RZ, RZ, R11 ;  /* 0x000000ffff047224 */ /* 0x000fc600078e000b */
[----:B------:R-:W4:Y:S04]  /*30bf0*/  LDL.LU R11, [R1+0x47c] ;  /* 0x00047c00010b7983 */ /* 0x000f280000300800 */
[----:B------:R1:W-:Y:S01]  /*30c00*/  LDGSTS.E [R6+0xe00], desc[UR22][R4.64], P2 ;  /* 0x00e0000004067fae */ /* 0x0003e200091a1016 */
[-C--:B------:R-:W-:Y:S02]  /*30c10*/  IADD3 R10, P4, PT, R10, R134.reuse, RZ ;  /* 0x000000860a0a7210 */ /* 0x080fe40007f9e0ff */
[----:B------:R-:W-:-:S03]  /*30c20*/  IADD3 R9, P5, PT, R9, R134, RZ ;  /* 0x0000008609097210 */ /* 0x000fc60007fbe0ff */
[----:B------:R1:W-:Y:S01]  /*30c30*/  STL [R1+0x340], R10 ;  /* 0x0003400a01007387 */ /* 0x0003e20000100800 */
[--C-:B--2---:R-:W-:Y:S02]  /*30c40*/  IMAD.X R15, R15, 0x1, R135.reuse, P4 ;  /* 0x000000010f0f7824 */ /* 0x104fe400020e0687 */
[----:B---3--:R-:W-:-:S03]  /*30c50*/  IMAD.X R12, R12, 0x1, R135, P5 ;  /* 0x000000010c0c7824 */ /* 0x008fc600028e0687 */
[----:B------:R2:W-:Y:S04]  /*30c60*/  STL [R1+0x33c], R15 ;  /* 0x00033c0f01007387 */ /* 0x0005e80000100800 */
[----:B------:R3:W-:Y:S01]  /*30c70*/  STL [R1+0x380], R9 ;  /* 0x0003800901007387 */ /* 0x0007e20000100800 */
[----:B-1----:R-:W-:-:S03]  /*30c80*/  IMAD.MOV.U32 R4, RZ, RZ, R10 ;  /* 0x000000ffff047224 */ /* 0x002fc600078e000a */
[----:B------:R-:W4:Y:S01]  /*30c90*/  LDL.LU R19, [R1+0x4c0] ;  /* 0x0004c00001137983 */ /* 0x000f220000300800 */
[----:B------:R-:W-:-:S03]  /*30ca0*/  IMAD.MOV.U32 R5, RZ, RZ, R15 ;  /* 0x000000ffff057224 */ /* 0x000fc600078e000f */
[----:B------:R1:W-:Y:S04]  /*30cb0*/  STL [R1+0x37c], R12 ;  /* 0x00037c0c01007387 */ /* 0x0003e80000100800 */
[----:B------:R-:W4:Y:S04]  /*30cc0*/  LDL.LU R10, [R1+0x500] ;  /* 0x00050000010a7983 */ /* 0x000f280000300800 */
[----:B------:R-:W4:Y:S04]  /*30cd0*/  LDL.LU R20, [R1+0x4bc] ;  /* 0x0004bc0001147983 */ /* 0x000f280000300800 */
[----:B------:R1:W-:Y:S04]  /*30ce0*/  LDGSTS.E [R6+0x1200], desc[UR22][R4.64], P2 ;  /* 0x0120000004067fae */ /* 0x0003e800091a1016 */
[----:B--2---:R-:W2:Y:S01]  /*30cf0*/  LDL.LU R15, [R1+0x4fc] ;  /* 0x0004fc00010f7983 */ /* 0x004ea20000300800 */
[----:B-1----:R-:W-:Y:S01]  /*30d00*/  IMAD.MOV.U32 R4, RZ, RZ, R9 ;  /* 0x000000ffff047224 */ /* 0x002fe200078e0009 */
[----:B------:R-:W-:-:S02]  /*30d10*/  MOV R5, R12 ;  /* 0x0000000c00057202 */ /* 0x000fc40000000f00 */
[----:B---3--:R-:W3:Y:S04]  /*30d20*/  LDL.LU R9, [R1+0x540] ;  /* 0x0005400001097983 */ /* 0x008ee80000300800 */
[----:B------:R-:W3:Y:S04]  /*30d30*/  LDL.LU R12, [R1+0x580] ;  /* 0x00058000010c7983 */ /* 0x000ee80000300800 */
[----:B------:R1:W-:Y:S01]  /*30d40*/  LDGSTS.E [R6+0x1600], desc[UR22][R4.64], P2 ;  /* 0x0160000004067fae */ /* 0x0003e200091a1016 */
[-C--:B-----5:R-:W-:Y:S02]  /*30d50*/  IADD3 R13, P4, PT, R13, R134.reuse, RZ ;  /* 0x000000860d0d7210 */ /* 0x0a0fe40007f9e0ff */
[----:B------:R-:W-:-:S03]  /*30d60*/  IADD3 R8, P5, PT, R8, R134, RZ ;  /* 0x0000008608087210 */ /* 0x000fc60007fbe0ff */
[----:B------:R5:W-:Y:S01]  /*30d70*/  STL [R1+0x3c0], R13 ;  /* 0x0003c00d01007387 */ /* 0x000be20000100800 */
[----:B-1----:R-:W-:Y:S02]  /*30d80*/  IMAD.MOV.U32 R4, RZ, RZ, R13 ;  /* 0x000000ffff047224 */ /* 0x002fe400078e000d */
[--C-:B------:R-:W-:Y:S02]  /*30d90*/  IMAD.X R16, R16, 0x1, R135.reuse, P4 ;  /* 0x0000000110107824 */ /* 0x100fe400020e0687 */
[----:B------:R-:W-:-:S03]  /*30da0*/  IMAD.X R14, R14, 0x1, R135, P5 ;  /* 0x000000010e0e7824 */ /* 0x000fc600028e0687 */
[----:B------:R1:W-:Y:S04]  /*30db0*/  STL [R1+0x3bc], R16 ;  /* 0x0003bc1001007387 */ /* 0x0003e80000100800 */
[----:B------:R1:W-:Y:S04]  /*30dc0*/  STL [R1+0x400], R8 ;  /* 0x0004000801007387 */ /* 0x0003e80000100800 */
[----:B-----5:R-:W5:Y:S01]  /*30dd0*/  LDL.LU R13, [R1+0x53c] ;  /* 0x00053c00010d7983 */ /* 0x020f620000300800 */
[----:B------:R-:W-:-:S03]  /*30de0*/  IMAD.MOV.U32 R5, RZ, RZ, R16 ;  /* 0x000000ffff057224 */ /* 0x000fc600078e0010 */
[----:B------:R1:W-:Y:S04]  /*30df0*/  STL [R1+0x3fc], R14 ;  /* 0x0003fc0e01007387 */ /* 0x0003e80000100800 */
[----:B-1----:R-:W5:Y:S04]  /*30e00*/  LDL.LU R16, [R1+0x57c] ;  /* 0x00057c0001107983 */ /* 0x002f680000300800 */
[----:B------:R1:W-:Y:S02]  /*30e10*/  LDGSTS.E [R6+0x1a00], desc[UR22][R4.64], P2 ;  /* 0x01a0000004067fae */ /* 0x0003e400091a1016 */
[----:B-1----:R-:W-:Y:S01]  /*30e20*/  IMAD.MOV.U32 R4, RZ, RZ, R8 ;  /* 0x000000ffff047224 */ /* 0x002fe200078e0008 */
[----:B------:R-:W-:Y:S01]  /*30e30*/  MOV R5, R14 ;  /* 0x0000000e00057202 */ /* 0x000fe20000000f00 */
[----:B------:R-:W5:Y:S04]  /*30e40*/  LDL.LU R8, [R1+0x5c0] ;  /* 0x0005c00001087983 */ /* 0x000f680000300800 */
[----:B------:R-:W5:Y:S04]  /*30e50*/  LDL.LU R14, [R1+0x600] ;  /* 0x00060000010e7983 */ /* 0x000f680000300800 */
[----:B------:R1:W-:Y:S01]  /*30e60*/  LDGSTS.E [R6+0x1e00], desc[UR22][R4.64], P2 ;  /* 0x01e0000004067fae */ /* 0x0003e200091a1016 */
[----:B------:R-:W-:-:S05]  /*30e70*/  IADD3 R17, P4, PT, R17, R134, RZ ;  /* 0x0000008611117210 */ /* 0x000fca0007f9e0ff */
[----:B------:R4:W-:Y:S01]  /*30e80*/  STL [R1+0x440], R17 ;  /* 0x0004401101007387 */ /* 0x0009e20000100800 */
[----:B------:R-:W-:Y:S01]  /*30e90*/  IADD3 R7, P5, PT, R7, R134, RZ ;  /* 0x0000008607077210 */ /* 0x000fe20007fbe0ff */
[----:B----4-:R-:W-:Y:S02]  /*30ea0*/  IMAD.X R18, R18, 0x1, R135, P4 ;  /* 0x0000000112127824 */ /* 0x010fe400020e0687 */
[----:B-1----:R-:W-:Y:S02]  /*30eb0*/  IMAD.MOV.U32 R4, RZ, RZ, R17 ;  /* 0x000000ffff047224 */ /* 0x002fe400078e0011 */
[----:B------:R-:W-:Y:S01]  /*30ec0*/  IMAD.X R11, R11, 0x1, R135, P5 ;  /* 0x000000010b0b7824 */ /* 0x000fe200028e0687 */
[----:B------:R1:W-:Y:S04]  /*30ed0*/  STL [R1+0x43c], R18 ;  /* 0x00043c1201007387 */ /* 0x0003e80000100800 */
[----:B------:R4:W-:Y:S04]  /*30ee0*/  STL [R1+0x480], R7 ;  /* 0x0004800701007387 */ /* 0x0009e80000100800 */
[----:B------:R-:W5:Y:S01]  /*30ef0*/  LDL.LU R17, [R1+0x5bc] ;  /* 0x0005bc0001117983 */ /* 0x000f620000300800 */
[----:B------:R-:W-:-:S03]  /*30f00*/  IMAD.MOV.U32 R5, RZ, RZ, R18 ;  /* 0x000000ffff057224 */ /* 0x000fc600078e0012 */
[----:B------:R4:W-:Y:S04]  /*30f10*/  STL [R1+0x47c], R11 ;  /* 0x00047c0b01007387 */ /* 0x0009e80000100800 */
[----:B-1----:R-:W5:Y:S04]  /*30f20*/  LDL.LU R18, [R1+0x5fc] ;  /* 0x0005fc0001127983 */ /* 0x002f680000300800 */
[----:B------:R1:W-:Y:S02]  /*30f30*/  LDGSTS.E [R6+0x2200], desc[UR22][R4.64], P2 ;  /* 0x0220000004067fae */ /* 0x0003e400091a1016 */
[----:B-1----:R-:W-:Y:S01]  /*30f40*/  IMAD.MOV.U32 R4, RZ, RZ, R7 ;  /* 0x000000ffff047224 */ /* 0x002fe200078e0007 */
[----:B------:R-:W-:Y:S01]  /*30f50*/  MOV R5, R11 ;  /* 0x0000000b00057202 */ /* 0x000fe20000000f00 */
[----:B----4-:R-:W4:Y:S04]  /*30f60*/  LDL.LU R7, [R1+0x248] ;  /* 0x0002480001077983 */ /* 0x010f280000300800 */
[----:B------:R1:W-:Y:S04]  /*30f70*/  LDGSTS.E [R6+0x2600], desc[UR22][R4.64], P2 ;  /* 0x0260000004067fae */ /* 0x0003e800091a1016 */
[----:B------:R-:W4:Y:S01]  /*30f80*/  LDL.LU R11, [R1+0x288] ;  /* 0x00028800010b7983 */ /* 0x000f220000300800 */
[----:B------:R-:W-:-:S02]  /*30f90*/  IADD3 R19, P4, PT, R19, R134, RZ ;  /* 0x0000008613137210 */ /* 0x000fc40007f9e0ff */
[----:B------:R-:W-:-:S03]  /*30fa0*/  IADD3 R10, P5, PT, R10, R134, RZ ;  /* 0x000000860a0a7210 */ /* 0x000fc60007fbe0ff */
[----:B------:R-:W-:Y:S02]  /*30fb0*/  IMAD.X R20, R20, 0x1, R135, P4 ;  /* 0x0000000114147824 */ /* 0x000fe400020e0687 */
[----:B-1----:R-:W-:Y:S02]  /*30fc0*/  IMAD.MOV.U32 R4, RZ, RZ, R19 ;  /* 0x000000ffff047224 */ /* 0x002fe400078e0013 */
[----:B------:R-:W-:Y:S01]  /*30fd0*/  IMAD.MOV.U32 R5, RZ, RZ, R20 ;  /* 0x000000ffff057224 */ /* 0x000fe200078e0014 */
[----:B------:R-:W-:Y:S01]  /*30fe0*/  STL [R1+0x4c0], R19 ;  /* 0x0004c01301007387 */ /* 0x000fe20000100800 */
[----:B--2---:R-:W-:-:S03]  /*30ff0*/  IMAD.X R15, R15, 0x1, R135, P5 ;  /* 0x000000010f0f7824 */ /* 0x004fc600028e0687 */
[----:B------:R-:W-:Y:S04]  /*31000*/  STL [R1+0x4bc], R20 ;  /* 0x0004bc1401007387 */ /* 0x000fe80000100800 */
[----:B------:R1:W-:Y:S04]  /*31010*/  STL [R1+0x500], R10 ;  /* 0x0005000a01007387 */ /* 0x0003e80000100800 */
[----:B------:R2:W-:Y:S01]  /*31020*/  LDGSTS.E [R6+0x2a00], desc[UR22][R4.64], P2 ;  /* 0x02a0000004067fae */ /* 0x0005e200091a1016 */
[----:B---3--:R-:W-:-:S03]  /*31030*/  IADD3 R9, P4, PT, R9, R134, RZ ;  /* 0x0000008609097210 */ /* 0x008fc60007f9e0ff */
[----:B------:R3:W-:Y:S01]  /*31040*/  STL [R1+0x4fc], R15 ;  /* 0x0004fc0f01007387 */ /* 0x0007e20000100800 */
[----:B------:R-:W-:Y:S01]  /*31050*/  IADD3 R12, P5, PT, R12, R134, RZ ;  /* 0x000000860c0c7210 */ /* 0x000fe20007fbe0ff */
[----:B--2---:R-:W-:Y:S01]  /*31060*/  IMAD.MOV.U32 R4, RZ, RZ, R10 ;  /* 0x000000ffff047224 */ /* 0x004fe200078e000a */
[----:B------:R-:W-:Y:S01]  /*31070*/  MOV R5, R15 ;  /* 0x0000000f00057202 */ /* 0x000fe20000000f00 */
[----:B-1----:R-:W2:Y:S04]  /*31080*/  LDL.LU R10, [R1+0x244] ;  /* 0x00024400010a7983 */ /* 0x002ea80000300800 */
[----:B---3--:R-:W3:Y:S04]  /*31090*/  LDL.LU R15, [R1+0x284] ;  /* 0x00028400010f7983 */ /* 0x008ee80000300800 */
[----:B------:R1:W-:Y:S04]  /*310a0*/  LDGSTS.E [R6+0x2e00], desc[UR22][R4.64], P2 ;  /* 0x02e0000004067fae */ /* 0x0003e800091a1016 */
[----:B------:R5:W-:Y:S01]  /*310b0*/  STL [R1+0x540], R9 ;  /* 0x0005400901007387 */ /* 0x000be20000100800 */
[----:B-1----:R-:W-:-:S02]  /*310c0*/  IMAD.MOV.U32 R4, RZ, RZ, R9 ;  /* 0x000000ffff047224 */ /* 0x002fc400078e0009 */
[----:B-----5:R-:W-:-:S04]  /*310d0*/  IMAD.X R13, R13, 0x1, R135, P4 ;  /* 0x000000010d0d7824 */ /* 0x020fc800020e0687 */
[----:B------:R-:W-:Y:S01]  /*310e0*/  IMAD.MOV.U32 R5, RZ, RZ, R13 ;  /* 0x000000ffff057224 */ /* 0x000fe200078e000d */
[----:B------:R1:W-:Y:S01]  /*310f0*/  STL [R1+0x53c], R13 ;  /* 0x00053c0d01007387 */ /* 0x0003e20000100800 */
[----:B------:R-:W-:-:S03]  /*31100*/  IMAD.X R16, R16, 0x1, R135, P5 ;  /* 0x0000000110107824 */ /* 0x000fc600028e0687 */
[----:B------:R5:W-:Y:S04]  /*31110*/  STL [R1+0x580], R12 ;  /* 0x0005800c01007387 */ /* 0x000be80000100800 */
[----:B------:R-:W3:Y:S04]  /*31120*/  LDL.LU R9, [R1+0x2c8] ;  /* 0x0002c80001097983 */ /* 0x000ee80000300800 */
[----:B------:R5:W-:Y:S04]  /*31130*/  STL [R1+0x57c], R16 ;  /* 0x00057c1001007387 */ /* 0x000be80000100800 */
[----:B------:R5:W-:Y:S04]  /*31140*/  LDGSTS.E [R6+0x3200], desc[UR22][R4.64], P2 ;  /* 0x0320000004067fae */ /* 0x000be800091a1016 */
[----:B-1----:R-:W3:Y:S01]  /*31150*/  LDL.LU R13, [R1+0x308] ;  /* 0x00030800010d7983 */ /* 0x002ee20000300800 */
[----:B------:R-:W-:Y:S01]  /*31160*/  IADD3 R8, P4, PT, R8, R134, RZ ;  /* 0x0000008608087210 */ /* 0x000fe20007f9e0ff */
[----:B-----5:R-:W-:-:S02]  /*31170*/  IMAD.MOV.U32 R4, RZ, RZ, R12 ;  /* 0x000000ffff047224 */ /* 0x020fc400078e000c */
[----:B------:R-:W5:Y:S01]  /*31180*/  LDL.LU R12, [R1+0x2c4] ;  /* 0x0002c400010c7983 */ /* 0x000f620000300800 */
[----:B------:R-:W-:-:S03]  /*31190*/  MOV R5, R16 ;  /* 0x0000001000057202 */ /* 0x000fc60000000f00 */
[----:B------:R-:W5:Y:S01]  /*311a0*/  LDL.LU R16, [R1+0x304] ;  /* 0x0003040001107983 */ /* 0x000f620000300800 */
[----:B------:R-:W-:-:S03]  /*311b0*/  IADD3 R14, P5, PT, R14, R134, RZ ;  /* 0x000000860e0e7210 */ /* 0x000fc60007fbe0ff */
[----:B------:R1:W-:Y:S04]  /*311c0*/  LDGSTS.E [R6+0x3600], desc[UR22][R4.64], P2 ;  /* 0x0360000004067fae */ /* 0x0003e800091a1016 */
[----:B------:R-:W-:Y:S01]  /*311d0*/  STL [R1+0x5c0], R8 ;  /* 0x0005c00801007387 */ /* 0x000fe20000100800 */
[----:B-1----:R-:W-:Y:S02]  /*311e0*/  IMAD.MOV.U32 R4, RZ, RZ, R8 ;  /* 0x000000ffff047224 */ /* 0x002fe400078e0008 */
[----:B------:R-:W-:-:S04]  /*311f0*/  IMAD.X R17, R17, 0x1, R135, P4 ;  /* 0x0000000111117824 */ /* 0x000fc800020e0687 */
[----:B------:R-:W-:Y:S01]  /*31200*/  IMAD.MOV.U32 R5, RZ, RZ, R17 ;  /* 0x000000ffff057224 */ /* 0x000fe200078e0011 */
[----:B------:R1:W-:Y:S01]  /*31210*/  STL [R1+0x5bc], R17 ;  /* 0x0005bc1101007387 */ /* 0x0003e20000100800 */
[----:B------:R-:W-:-:S03]  /*31220*/  IMAD.X R18, R18, 0x1, R135, P5 ;  /* 0x0000000112127824 */ /* 0x000fc600028e0687 */
[----:B------:R-:W-:Y:S04]  /*31230*/  STL [R1+0x600], R14 ;  /* 0x0006000e01007387 */ /* 0x000fe80000100800 */
[----:B------:R4:W-:Y:S04]  /*31240*/  LDGSTS.E [R6+0x3a00], desc[UR22][R4.64], P2 ;  /* 0x03a0000004067fae */ /* 0x0009e800091a1016 */
[----:B-1----:R-:W5:Y:S04]  /*31250*/  LDL.LU R17, [R1+0x348] ;  /* 0x0003480001117983 */ /* 0x002f680000300800 */
[----:B------:R1:W-:Y:S04]  /*31260*/  STL [R1+0x5fc], R18 ;  /* 0x0005fc1201007387 */ /* 0x0003e80000100800 */
[----:B------:R-:W5:Y:S01]  /*31270*/  LDL.LU R8, [R1+0x388] ;  /* 0x0003880001087983 */ /* 0x000f620000300800 */
[----:B----4-:R-:W-:Y:S01]  /*31280*/  MOV R5, R18 ;  /* 0x0000001200057202 */ /* 0x010fe20000000f00 */
[----:B------:R-:W-:-:S02]  /*31290*/  IMAD.MOV.U32 R4, RZ, RZ, R14 ;  /* 0x000000ffff047224 */ /* 0x000fc400078e000e */
[----:B-1----:R-:W4:Y:S04]  /*312a0*/  LDL.LU R18, [R1+0x344] ;  /* 0x0003440001127983 */ /* 0x002f280000300800 */
[----:B------:R-:W4:Y:S01]  /*312b0*/  LDL.LU R14, [R1+0x384] ;  /* 0x00038400010e7983 */ /* 0x000f220000300800 */
[-C--:B------:R-:W-:Y:S02]  /*312c0*/  IADD3 R7, P4, PT, R7, R134.reuse, RZ ;  /* 0x0000008607077210 */ /* 0x080fe40007f9e0ff */
[----:B------:R-:W-:Y:S01]  /*312d0*/  IADD3 R11, P5, PT, R11, R134, RZ ;  /* 0x000000860b0b7210 */ /* 0x000fe20007fbe0ff */
[----:B------:R1:W-:Y:S04]  /*312e0*/  LDGSTS.E [R6+0x3e00], desc[UR22][R4.64], P2 ;  /* 0x03e0000004067fae */ /* 0x0003e800091a1016 */
[----:B------:R-:W-:Y:S01]  /*312f0*/  STL [R1+0x248], R7 ;  /* 0x0002480701007387 */ /* 0x000fe20000100800 */
[----:B-1----:R-:W-:-:S03]  /*31300*/  LOP3.LUT R6, R3, 0x50, RZ, 0x3c, !PT ;  /* 0x0000005003067812 */ /* 0x002fc600078e3cff */
[----:B------:R-:W-:Y:S01]  /*31310*/  STL [R1+0x288], R11 ;  /* 0x0002880b01007387 */ /* 0x000fe20000100800 */
[----:B------:R-:W-:Y:S02]  /*31320*/  IMAD.MOV.U32 R4, RZ, RZ, R7 ;  /* 0x000000ffff047224 */ /* 0x000fe400078e0007 */
[----:B------:R-:W-:Y:S02]  /*31330*/  VIADD R6, R6, UR5 ;  /* 0x0000000506067c36 */ /* 0x000fe40008000000 */
[----:B--2---:R-:W-:-:S04]  /*31340*/  IMAD.X R10, R10, 0x1, R135, P4 ;  /* 0x000000010a0a7824 */ /* 0x004fc800020e0687 */
[----:B------:R-:W-:Y:S01]  /*31350*/  IMAD.MOV.U32 R5, RZ, RZ, R10 ;  /* 0x000000ffff057224 */ /* 0x000fe200078e000a */
[----:B------:R1:W-:Y:S01]  /*31360*/  STL [R1+0x244], R10 ;  /* 0x0002440a01007387 */ /* 0x0003e20000100800 */
[----:B---3--:R-:W-:-:S03]  /*31370*/  IMAD.X R15, R15, 0x1, R135, P5 ;  /* 0x000000010f0f7824 */ /* 0x008fc600028e0687 */
[----:B------:R2:W-:Y:S04]  /*31380*/  LDGSTS.E [R6+0x280], desc[UR22][R4.64], P2 ;  /* 0x0028000004067fae */ /* 0x0005e800091a1016 */
[----:B-1----:R-:W3:Y:S04]  /*31390*/  LDL.LU R10, [R1+0x3c8] ;  /* 0x0003c800010a7983 */ /* 0x002ee80000300800 */
[----:B------:R-:W3:Y:S01]  /*313a0*/  LDL.LU R7, [R1+0x408] ;  /* 0x0004080001077983 */ /* 0x000ee20000300800 */
[----:B--2---:R-:W-:-:S03]  /*313b0*/  IMAD.MOV.U32 R5, RZ, RZ, R15 ;  /* 0x000000ffff057224 */ /* 0x004fc600078e000f */
[----:B------:R1:W-:Y:S01]  /*313c0*/  STL [R1+0x284], R15 ;  /* 0x0002840f01007387 */ /* 0x0003e20000100800 */
[----:B------:R-:W-:-:S05]  /*313d0*/  MOV R4, R11 ;  /* 0x0000000b00047202 */ /* 0x000fca0000000f00 */
[----:B------:R2:W-:Y:S04]  /*313e0*/  LDGSTS.E [R6+0x680], desc[UR22][R4.64], P2 ;  /* 0x0068000004067fae */ /* 0x0005e800091a1016 */
[----:B-1----:R-:W3:Y:S04]  /*313f0*/  LDL.LU R15, [R1+0x3c4] ;  /* 0x0003c400010f7983 */ /* 0x002ee80000300800 */
[----:B------:R-:W3:Y:S01]  /*31400*/  LDL.LU R11, [R1+0x404] ;  /* 0x00040400010b7983 */ /* 0x000ee20000300800 */
[----:B------:R-:W-:-:S05]  /*31410*/  IADD3 R9, P4, PT, R9, R134, RZ ;  /* 0x0000008609097210 */ /* 0x000fca0007f9e0ff */
[----:B------:R1:W-:Y:S01]  /*31420*/  STL [R1+0x2c8], R9 ;  /* 0x0002c80901007387 */ /* 0x0003e20000100800 */
[----:B--2---:R-:W-:Y:S01]  /*31430*/  IMAD.MOV.U32 R4, RZ, RZ, R9 ;  /* 0x000000ffff047224 */ /* 0x004fe200078e0009 */
[----:B------:R-:W-:Y:S01]  /*31440*/  IADD3 R13, P5, PT, R13, R134, RZ ;  /* 0x000000860d0d7210 */ /* 0x000fe20007fbe0ff */
[----:B-----5:R-:W-:-:S04]  /*31450*/  IMAD.X R12, R12, 0x1, R135, P4 ;  /* 0x000000010c0c7824 */ /* 0x020fc800020e0687 */
[----:B------:R-:W-:Y:S01]  /*31460*/  IMAD.X R16, R16, 0x1, R135, P5 ;  /* 0x0000000110107824 */ /* 0x000fe200028e0687 */
[----:B------:R2:W-:Y:S01]  /*31470*/  STL [R1+0x2c4], R12 ;  /* 0x0002c40c01007387 */ /* 0x0005e20000100800 */
[----:B------:R-:W-:-:S03]  /*31480*/  IMAD.MOV.U32 R5, RZ, RZ, R12 ;  /* 0x000000ffff057224 */ /* 0x000fc600078e000c */
[----:B------:R-:W-:Y:S04]  /*31490*/  STL [R1+0x308], R13 ;  /* 0x0003080d01007387 */ /* 0x000fe80000100800 */
[----:B-1----:R-:W5:Y:S04]  /*314a0*/  LDL.LU R9, [R1+0x448] ;  /* 0x0004480001097983 */ /* 0x002f680000300800 */
[----:B------:R1:W-:Y:S04]  /*314b0*/  STL [R1+0x304], R16 ;  /* 0x0003041001007387 */ /* 0x0003e80000100800 */
[----:B------:R1:W-:Y:S04]  /*314c0*/  LDGSTS.E [R6+0xa80], desc[UR22][R4.64], P2 ;  /* 0x00a8000004067fae */ /* 0x0003e800091a1016 */
[----:B--2---:R-:W2:Y:S01]  /*314d0*/  LDL.LU R12, [R1+0x488] ;  /* 0x00048800010c7983 */ /* 0x004ea20000300800 */
[----:B-1----:R-:W-:-:S03]  /*314e0*/  IMAD.MOV.U32 R5, RZ, RZ, R16 ;  /* 0x000000ffff057224 */ /* 0x002fc600078e0010 */
[----:B------:R-:W2:Y:S01]  /*314f0*/  LDL.LU R16, [R1+0x444] ;  /* 0x0004440001107983 */ /* 0x000ea20000300800 */
[----:B------:R-:W-:-:S03]  /*31500*/  MOV R4, R13 ;  /* 0x0000000d00047202 */ /* 0x000fc60000000f00 */
[----:B------:R-:W2:Y:S04]  /*31510*/  LDL.LU R13, [R1+0x484] ;  /* 0x00048400010d7983 */ /* 0x000ea80000300800 */
[----:B------:R1:W-:Y:S01]  /*31520*/  LDGSTS.E [R6+0xe80], desc[UR22][R4.64], P2 ;  /* 0x00e8000004067fae */ /* 0x0003e200091a1016 */
[-C--:B------:R-:W-:Y:S02]  /*31530*/  IADD3 R17, P4, PT, R17, R134.reuse, RZ ;  /* 0x0000008611117210 */ /* 0x080fe40007f9e0ff */
[----:B------:R-:W-:-:S03]  /*31540*/  IADD3 R8, P5, PT, R8, R134, RZ ;  /* 0x0000008608087210 */ /* 0x000fc60007fbe0ff */
[----:B------:R1:W-:Y:S01]  /*31550*/  STL [R1+0x348], R17 ;  /* 0x0003481101007387 */ /* 0x0003e20000100800 */
[--C-:B----4-:R-:W-:Y:S02]  /*31560*/  IMAD.X R18, R18, 0x1, R135.reuse, P4 ;  /* 0x0000000112127824 */ /* 0x110fe400020e0687 */
[----:B------:R-:W-:-:S03]  /*31570*/  IMAD.X R14, R14, 0x1, R135, P5 ;  /* 0x000000010e0e7824 */ /* 0x000fc600028e0687 */
        /* <DEDUP_REMOVED lines=8> */
[----:B----4-:R-:W4:Y:S04]  /*31600*/  LDL.LU R18, [R1+0x504] ;  /* 0x0005040001127983 */ /* 0x010f280000300800 */
[----:B------:R1:W-:Y:S02]  /*31610*/  LDGSTS.E [R6+0x1280], desc[UR22][R4.64], P2 ;  /* 0x0128000004067fae */ /* 0x0003e400091a1016 */
[----:B-1----:R-:W-:Y:S01]  /*31620*/  MOV R4, R8 ;  /* 0x0000000800047202 */ /* 0x002fe20000000f00 */
[----:B------:R-:W-:Y:S01]  /*31630*/  IMAD.MOV.U32 R5, RZ, RZ, R14 ;  /* 0x000000ffff057224 */ /* 0x000fe200078e000e */
[----:B------:R-:W4:Y:S04]  /*31640*/  LDL.LU R8, [R1+0x548] ;  /* 0x0005480001087983 */ /* 0x000f280000300800 */
[----:B------:R-:W4:Y:S04]  /*31650*/  LDL.LU R14, [R1+0x588] ;  /* 0x00058800010e7983 */ /* 0x000f280000300800 */
[----:B------:R1:W-:Y:S01]  /*31660*/  LDGSTS.E [R6+0x1680], desc[UR22][R4.64], P2 ;  /* 0x0168000004067fae */ /* 0x0003e200091a1016 */
[----:B---3--:R-:W-:-:S02]  /*31670*/  IADD3 R10, P4, PT, R10, R134, RZ ;  /* 0x000000860a0a7210 */ /* 0x008fc40007f9e0ff */
[----:B------:R-:W-:-:S03]  /*31680*/  IADD3 R7, P5, PT, R7, R134, RZ ;  /* 0x0000008607077210 */ /* 0x000fc60007fbe0ff */
[----:B------:R3:W-:Y:S01]  /*31690*/  STL [R1+0x3c8], R10 ;  /* 0x0003c80a01007387 */ /* 0x0007e20000100800 */
[----:B-1----:R-:W-:Y:S02]  /*316a0*/  IMAD.MOV.U32 R4, RZ, RZ, R10 ;  /* 0x000000ffff047224 */ /* 0x002fe400078e000a */
[--C-:B------:R-:W-:Y:S02]  /*316b0*/  IMAD.X R15, R15, 0x1, R135.reuse, P4 ;  /* 0x000000010f0f7824 */ /* 0x100fe400020e0687 */
[----:B------:R-:W-:-:S03]  /*316c0*/  IMAD.X R11, R11, 0x1, R135, P5 ;  /* 0x000000010b0b7824 */ /* 0x000fc600028e0687 */
[----:B------:R1:W-:Y:S01]  /*316d0*/  STL [R1+0x3c4], R15 ;  /* 0x0003c40f01007387 */ /* 0x0003e20000100800 */
[----:B------:R-:W-:-:S03]  /*316e0*/  IMAD.MOV.U32 R5, RZ, RZ, R15 ;  /* 0x000000ffff057224 */ /* 0x000fc600078e000f */
[----:B------:R1:W-:Y:S04]  /*316f0*/  STL [R1+0x408], R7 ;  /* 0x0004080701007387 */ /* 0x0003e80000100800 */
[----:B---3--:R-:W3:Y:S04]  /*31700*/  LDL.LU R10, [R1+0x544] ;  /* 0x00054400010a7983 */ /* 0x008ee80000300800 */
[----:B------:R5:W-:Y:S04]  /*31710*/  STL [R1+0x404], R11 ;  /* 0x0004040b01007387 */ /* 0x000be80000100800 */
[----:B-1----:R-:W3:Y:S04]  /*31720*/  LDL.LU R15, [R1+0x584] ;  /* 0x00058400010f7983 */ /* 0x002ee80000300800 */
[----:B------:R1:W-:Y:S02]  /*31730*/  LDGSTS.E [R6+0x1a80], desc[UR22][R4.64], P2 ;  /* 0x01a8000004067fae */ /* 0x0003e400091a1016 */
[----:B-1----:R-:W-:Y:S01]  /*31740*/  MOV R4, R7 ;  /* 0x0000000700047202 */ /* 0x002fe20000000f00 */
[----:B------:R-:W-:Y:S01]  /*31750*/  IMAD.MOV.U32 R5, RZ, RZ, R11 ;  /* 0x000000ffff057224 */ /* 0x000fe200078e000b */
[----:B------:R-:W3:Y:S04]  /*31760*/  LDL.LU R7, [R1+0x5c8] ;  /* 0x0005c80001077983 */ /* 0x000ee80000300800 */
[----:B-----5:R-:W5:Y:S01]  /*31770*/  LDL.LU R11, [R1+0x608] ;  /* 0x00060800010b7983 */ /* 0x020f620000300800 */
[----:B------:R-:W-:-:S03]  /*31780*/  IADD3 R9, P4, PT, R9, R134, RZ ;  /* 0x0000008609097210 */ /* 0x000fc60007f9e0ff */
[----:B------:R1:W-:Y:S04]  /*31790*/  LDGSTS.E [R6+0x1e80], desc[UR22][R4.64], P2 ;  /* 0x01e8000004067fae */ /* 0x0003e800091a1016 */
[----:B------:R2:W-:Y:S02]  /*317a0*/  STL [R1+0x448], R9 ;  /* 0x0004480901007387 */ /* 0x0005e40000100800 */
[----:B--2---:R-:W-:Y:S01]  /*317b0*/  IADD3 R12, P5, PT, R12, R134, RZ ;  /* 0x000000860c0c7210 */ /* 0x004fe20007fbe0ff */
[----:B-1----:R-:W-:Y:S02]  /*317c0*/  IMAD.MOV.U32 R4, RZ, RZ, R9 ;  /* 0x000000ffff047224 */ /* 0x002fe400078e0009 */
[--C-:B------:R-:W-:Y:S02]  /*317d0*/  IMAD.X R16, R16, 0x1, R135.reuse, P4 ;  /* 0x0000000110107824 */ /* 0x100fe400020e0687 */
[----:B------:R-:W-:-:S03]  /*317e0*/  IMAD.X R13, R13, 0x1, R135, P5 ;  /* 0x000000010d0d7824 */ /* 0x000fc600028e0687 */
[----:B------:R1:W-:Y:S04]  /*317f0*/  STL [R1+0x444], R16 ;  /* 0x0004441001007387 */ /* 0x0003e80000100800 */
[----:B------:R2:W-:Y:S04]  /*31800*/  STL [R1+0x488], R12 ;  /* 0x0004880c01007387 */ /* 0x0005e80000100800 */
[----:B------:R-:W5:Y:S01]  /*31810*/  LDL.LU R9, [R1+0x5c4] ;  /* 0x0005c40001097983 */ /* 0x000f620000300800 */
[----:B------:R-:W-:-:S03]  /*31820*/  IMAD.MOV.U32 R5, RZ, RZ, R16 ;  /* 0x000000ffff057224 */ /* 0x000fc600078e0010 */
[----:B------:R2:W-:Y:S04]  /*31830*/  STL [R1+0x484], R13 ;  /* 0x0004840d01007387 */ /* 0x0005e80000100800 */
[----:B-1----:R-:W5:Y:S04]  /*31840*/  LDL.LU R16, [R1+0x604] ;  /* 0x0006040001107983 */ /* 0x002f680000300800 */
[----:B------:R1:W-:Y:S02]  /*31850*/  LDGSTS.E [R6+0x2280], desc[UR22][R4.64], P2 ;  /* 0x0228000004067fae */ /* 0x0003e400091a1016 */
[----:B-1----:R-:W-:Y:S01]  /*31860*/  MOV R4, R12 ;  /* 0x0000000c00047202 */ /* 0x002fe20000000f00 */
[----:B------:R-:W-:Y:S01]  /*31870*/  IMAD.MOV.U32 R5, RZ, RZ, R13 ;  /* 0x000000ffff057224 */ /* 0x000fe200078e000d */
[----:B--2---:R-:W2:Y:S04]  /*31880*/  LDL.LU R12, [R1+0x250] ;  /* 0x00025000010c7983 */ /* 0x004ea80000300800 */
[----:B------:R1:W-:Y:S04]  /*31890*/  LDGSTS.E [R6+0x2680], desc[UR22][R4.64], P2 ;  /* 0x0268000004067fae */ /* 0x0003e800091a1016 */
[----:B------:R-:W2:Y:S01]  /*318a0*/  LDL.LU R13, [R1+0x290] ;  /* 0x00029000010d7983 */ /* 0x000ea20000300800 */
[----:B------:R-:W-:-:S02]  /*318b0*/  IADD3 R19, P4, PT, R19, R134, RZ ;  /* 0x0000008613137210 */ /* 0x000fc40007f9e0ff */
[----:B------:R-:W-:-:S03]  /*318c0*/  IADD3 R17, P5, PT, R17, R134, RZ ;  /* 0x0000008611117210 */ /* 0x000fc60007fbe0ff */
[----:B------:R-:W-:Y:S02]  /*318d0*/  IMAD.X R20, R20, 0x1, R135, P4 ;  /* 0x0000000114147824 */ /* 0x000fe400020e0687 */
[----:B-1----:R-:W-:Y:S02]  /*318e0*/  IMAD.MOV.U32 R4, RZ, RZ, R19 ;  /* 0x000000ffff047224 */ /* 0x002fe400078e0013 */
[----:B------:R-:W-:Y:S02]  /*318f0*/  IMAD.MOV.U32 R5, RZ, RZ, R20 ;  /* 0x000000ffff057224 */ /* 0x000fe400078e0014 */
[----:B----4-:R-:W-:Y:S01]  /*31900*/  IMAD.X R18, R18, 0x1, R135, P5 ;  /* 0x0000000112127824 */ /* 0x010fe200028e0687 */
[----:B------:R-:W-:Y:S04]  /*31910*/  STL [R1+0x4c8], R19 ;  /* 0x0004c81301007387 */ /* 0x000fe80000100800 */
[----:B------:R-:W-:Y:S04]  /*31920*/  STL [R1+0x4c4], R20 ;  /* 0x0004c41401007387 */ /* 0x000fe80000100800 */
[----:B------:R1:W-:Y:S04]  /*31930*/  STL [R1+0x508], R17 ;  /* 0x0005081101007387 */ /* 0x0003e80000100800 */
[----:B------:R4:W-:Y:S04]  /*31940*/  LDGSTS.E [R6+0x2a80], desc[UR22][R4.64], P2 ;  /* 0x02a8000004067fae */ /* 0x0009e800091a1016 */
[----:B------:R1:W-:Y:S01]  /*31950*/  STL [R1+0x504], R18 ;  /* 0x0005041201007387 */ /* 0x0003e20000100800 */
[----:B----4-:R-:W-:-:S03]  /*31960*/  MOV R4, R17 ;  /* 0x0000001100047202 */ /* 0x010fc60000000f00 */
[----:B-1----:R-:W4:Y:S01]  /*31970*/  LDL.LU R17, [R1+0x24c] ;  /* 0x00024c0001117983 */ /* 0x002f220000300800 */
[----:B------:R-:W-:-:S03]  /*31980*/  IMAD.MOV.U32 R5, RZ, RZ, R18 ;  /* 0x000000ffff057224 */ /* 0x000fc600078e0012 */
[----:B------:R-:W4:Y:S01]  /*31990*/  LDL.LU R18, [R1+0x28c] ;  /* 0x00028c0001127983 */ /* 0x000f220000300800 */
        /* <DEDUP_REMOVED lines=14> */
[----:B------:R-:W-:-:S02]  /*31a80*/  IADD3 R7, P4, PT, R7, R134, RZ ;  /* 0x0000008607077210 */ /* 0x000fc40007f9e0ff */
[----:B---3--:R-:W-:Y:S02]  /*31a90*/  MOV R4, R14 ;  /* 0x0000000e00047202 */ /* 0x008fe40000000f00 */
[----:B------:R-:W3:Y:S01]  /*31aa0*/  LDL.LU R14, [R1+0x2cc] ;  /* 0x0002cc00010e7983 */ /* 0x000ee20000300800 */
[----:B------:R-:W-:Y:S01]  /*31ab0*/  IMAD.MOV.U32 R5, RZ, RZ, R15 ;  /* 0x000000ffff057224 */ /* 0x000fe200078e000f */
[----:B-----5:R-:W-:Y:S02]  /*31ac0*/  IADD3 R11, P5, PT, R11, R134, RZ ;  /* 0x000000860b0b7210 */ /* 0x020fe40007fbe0ff */
[----:B------:R-:W5:Y:S04]  /*31ad0*/  LDL.LU R15, [R1+0x30c] ;  /* 0x00030c00010f7983 */ /* 0x000f680000300800 */
[----:B------:R1:W-:Y:S04]  /*31ae0*/  LDGSTS.E [R6+0x3680], desc[UR22][R4.64], P2 ;  /* 0x0368000004067fae */ /* 0x0003e800091a1016 */
[----:B------:R-:W-:Y:S01]  /*31af0*/  STL [R1+0x5c8], R7 ;  /* 0x0005c80701007387 */ /* 0x000fe20000100800 */
[----:B-1----:R-:W-:-:S02]  /*31b00*/  IMAD.MOV.U32 R4, RZ, RZ, R7 ;  /* 0x000000ffff047224 */ /* 0x002fc400078e0007 */
        /* <DEDUP_REMOVED lines=9> */
[----:B--2---:R-:W-:Y:S01]  /*31ba0*/  IMAD.MOV.U32 R5, RZ, RZ, R16 ;  /* 0x000000ffff057224 */ /* 0x004fe200078e0010 */
[----:B------:R-:W-:-:S02]  /*31bb0*/  MOV R4, R11 ;  /* 0x0000000b00047202 */ /* 0x000fc40000000f00 */
[----:B-1----:R-:W2:Y:S04]  /*31bc0*/  LDL.LU R16, [R1+0x34c] ;  /* 0x00034c0001107983 */ /* 0x002ea80000300800 */
[----:B------:R-:W2:Y:S01]  /*31bd0*/  LDL.LU R11, [R1+0x38c] ;  /* 0x00038c00010b7983 */ /* 0x000ea20000300800 */
        /* <DEDUP_REMOVED lines=8> */
[--C-:B----4-:R-:W-:Y:S02]  /*31c60*/  IMAD.X R17, R17, 0x1, R135.reuse, P4 ;  /* 0x0000000111117824 */ /* 0x110fe400020e0687 */
[----:B------:R-:W-:-:S03]  /*31c70*/  IMAD.X R18, R18, 0x1, R135, P5 ;  /* 0x0000000112127824 */ /* 0x000fc600028e0687 */
[----:B------:R-:W-:Y:S01]  /*31c80*/  MOV R5, R17 ;  /* 0x0000001100057202 */ /* 0x000fe20000000f00 */
[----:B------:R1:W-:Y:S04]  /*31c90*/  STL [R1+0x24c], R17 ;  /* 0x00024c1101007387 */ /* 0x0003e80000100800 */
[----:B------:R4:W-:Y:S04]  /*31ca0*/  LDGSTS.E [R6+0x300], desc[UR22][R4.64], P2 ;  /* 0x0030000004067fae */ /* 0x0009e800091a1016 */
[----:B-1----:R-:W2:Y:S04]  /*31cb0*/  LDL.LU R17, [R1+0x3d0] ;  /* 0x0003d00001117983 */ /* 0x002ea80000300800 */
[----:B------:R-:W2:Y:S01]  /*31cc0*/  LDL.LU R12, [R1+0x410] ;  /* 0x00041000010c7983 */ /* 0x000ea20000300800 */
[----:B----4-:R-:W-:-:S03]  /*31cd0*/  IMAD.MOV.U32 R5, RZ, RZ, R18 ;  /* 0x000000ffff057224 */ /* 0x010fc600078e0012 */
[----:B------:R1:W-:Y:S01]  /*31ce0*/  STL [R1+0x28c], R18 ;  /* 0x00028c1201007387 */ /* 0x0003e20000100800 */
[----:B------:R-:W-:-:S05]  /*31cf0*/  IMAD.MOV.U32 R4, RZ, RZ, R13 ;  /* 0x000000ffff047224 */ /* 0x000fca00078e000d */
[----:B------:R4:W-:Y:S04]  /*31d00*/  LDGSTS.E [R6+0x700], desc[UR22][R4.64], P2 ;  /* 0x0070000004067fae */ /* 0x0009e800091a1016 */
[----:B-1----:R-:W2:Y:S04]  /*31d10*/  LDL.LU R18, [R1+0x3cc] ;  /* 0x0003cc0001127983 */ /* 0x002ea80000300800 */
[----:B------:R-:W2:Y:S01]  /*31d20*/  LDL.LU R13, [R1+0x40c] ;  /* 0x00040c00010d7983 */ /* 0x000ea20000300800 */
[----:B------:R-:W-:-:S05]  /*31d30*/  IADD3 R8, P4, PT, R8, R134, RZ ;  /* 0x0000008608087210 */ /* 0x000fca0007f9e0ff */
[----:B------:R-:W-:Y:S01]  /*31d40*/  STL [R1+0x2d0], R8 ;  /* 0x0002d00801007387 */ /* 0x000fe20000100800 */
[----:B----4-:R-:W-:Y:S01]  /*31d50*/  IMAD.MOV.U32 R4, RZ, RZ, R8 ;  /* 0x000000ffff047224 */ /* 0x010fe200078e0008 */
[----:B------:R-:W-:Y:S01]  /*31d60*/  IADD3 R10, P5, PT, R10, R134, RZ ;  /* 0x000000860a0a7210 */ /* 0x000fe20007fbe0ff */
[----:B---3--:R-:W-:-:S04]  /*31d70*/  IMAD.X R14, R14, 0x1, R135, P4 ;  /* 0x000000010e0e7824 */ /* 0x008fc800020e0687 */
[----:B-----5:R-:W-:Y:S01]  /*31d80*/  IMAD.X R15, R15, 0x1, R135, P5 ;  /* 0x000000010f0f7824 */ /* 0x020fe200028e0687 */
[----:B------:R1:W-:Y:S01]  /*31d90*/  STL [R1+0x2cc], R14 ;  /* 0x0002cc0e01007387 */ /* 0x0003e20000100800 */
[----:B------:R-:W-:-:S03]  /*31da0*/  MOV R5, R14 ;  /* 0x0000000e00057202 */ /* 0x000fc60000000f00 */
[----:B------:R-:W-:Y:S04]  /*31db0*/  STL [R1+0x310], R10 ;  /* 0x0003100a01007387 */ /* 0x000fe80000100800 */
[----:B------:R3:W-:Y:S04]  /*31dc0*/  LDGSTS.E [R6+0xb00], desc[UR22][R4.64], P2 ;  /* 0x00b0000004067fae */ /* 0x0007e800091a1016 */
[----:B-1----:R-:W4:Y:S04]  /*31dd0*/  LDL.LU R14, [R1+0x450] ;  /* 0x00045000010e7983 */ /* 0x002f280000300800 */
[----:B------:R1:W-:Y:S04]  /*31de0*/  STL [R1+0x30c], R15 ;  /* 0x00030c0f01007387 */ /* 0x0003e80000100800 */
[----:B------:R-:W5:Y:S01]  /*31df0*/  LDL.LU R8, [R1+0x490] ;  /* 0x0004900001087983 */ /* 0x000f620000300800 */
[----:B---3--:R-:W-:-:S03]  /*31e00*/  IMAD.MOV.U32 R5, RZ, RZ, R15 ;  /* 0x000000ffff057224 */ /* 0x008fc600078e000f */
[----:B-1----:R-:W3:Y:S01]  /*31e10*/  LDL.LU R15, [R1+0x44c] ;  /* 0x00044c00010f7983 */ /* 0x002ee20000300800 */
[----:B------:R-:W-:-:S03]  /*31e20*/  IMAD.MOV.U32 R4, RZ, RZ, R10 ;  /* 0x000000ffff047224 */ /* 0x000fc600078e000a */
[----:B------:R-:W3:Y:S04]  /*31e30*/  LDL.LU R10, [R1+0x48c] ;  /* 0x00048c00010a7983 */ /* 0x000ee80000300800 */
[----:B------:R1:W-:Y:S01]  /*31e40*/  LDGSTS.E [R6+0xf00], desc[UR22][R4.64], P2 ;  /* 0x00f0000004067fae */ /* 0x0003e200091a1016 */
[-C--:B------:R-:W-:Y:S02]  /*31e50*/  IADD3 R9, P4, PT, R9, R134.reuse, RZ ;  /* 0x0000008609097210 */ /* 0x080fe40007f9e0ff */
[----:B------:R-:W-:-:S03]  /*31e60*/  IADD3 R7, P5, PT, R7, R134, RZ ;  /* 0x0000008607077210 */ /* 0x000fc60007fbe0ff */
[----:B------:R1:W-:Y:S01]  /*31e70*/  STL [R1+0x350], R9 ;  /* 0x0003500901007387 */ /* 0x0003e20000100800 */
[--C-:B--2---:R-:W-:Y:S02]  /*31e80*/  IMAD.X R16, R16, 0x1, R135.reuse, P4 ;  /* 0x0000000110107824 */ /* 0x104fe400020e0687 */
[----:B------:R-:W-:-:S03]  /*31e90*/  IMAD.X R11, R11, 0x1, R135, P5 ;  /* 0x000000010b0b7824 */ /* 0x000fc600028e0687 */
[----:B------:R-:W-:Y:S04]  /*31ea0*/  STL [R1+0x34c], R16 ;  /* 0x00034c1001007387 */ /* 0x000fe80000100800 */
[----:B------:R-:W-:Y:S01]  /*31eb0*/  STL [R1+0x390], R7 ;  /* 0x0003900701007387 */ /* 0x000fe20000100800 */
[----:B-1----:R-:W-:-:S03]  /*31ec0*/  IMAD.MOV.U32 R4, RZ, RZ, R9 ;  /* 0x000000ffff047224 */ /* 0x002fc600078e0009 */
[----:B------:R-:W2:Y:S01]  /*31ed0*/  LDL.LU R19, [R1+0x4d0] ;  /* 0x0004d00001137983 */ /* 0x000ea20000300800 */
[----:B------:R-:W-:-:S03]  /*31ee0*/  MOV R5, R16 ;  /* 0x0000001000057202 */ /* 0x000fc60000000f00 */
[----:B------:R1:W-:Y:S04]  /*31ef0*/  STL [R1+0x38c], R11 ;  /* 0x00038c0b01007387 */ /* 0x0003e80000100800 */
[----:B------:R-:W2:Y:S04]  /*31f00*/  LDL.LU R9, [R1+0x510] ;  /* 0x0005100001097983 */ /* 0x000ea80000300800 */
[----:B------:R-:W2:Y:S04]  /*31f10*/  LDL.LU R20, [R1+0x4cc] ;  /* 0x0004cc0001147983 */ /* 0x000ea80000300800 */
[----:B------:R1:W-:Y:S02]  /*31f20*/  LDGSTS.E [R6+0x1300], desc[UR22][R4.64], P2 ;  /* 0x0130000004067fae */ /* 0x0003e400091a1016 */
[----:B-1----:R-:W-:-:S02]  /*31f30*/  IMAD.MOV.U32 R5, RZ, RZ, R11 ;  /* 0x000000ffff057224 */ /* 0x002fc400078e000b */
[----:B------:R-:W2:Y:S01]  /*31f40*/  LDL.LU R11, [R1+0x50c] ;  /* 0x00050c00010b7983 */ /* 0x000ea20000300800 */
[----:B------:R-:W-:-:S03]  /*31f50*/  IMAD.MOV.U32 R4, RZ, RZ, R7 ;  /* 0x000000ffff047224 */ /* 0x000fc600078e0007 */
[----:B------:R-:W2:Y:S04]  /*31f60*/  LDL.LU R7, [R1+0x550] ;  /* 0x0005500001077983 */ /* 0x000ea80000300800 */
[----:B------:R-:W2:Y:S04]  /*31f70*/  LDL.LU R16, [R1+0x590] ;  /* 0x0005900001107983 */ /* 0x000ea80000300800 */
[----:B------:R1:W-:Y:S01]  /*31f80*/  LDGSTS.E [R6+0x1700], desc[UR22][R4.64], P2 ;  /* 0x0170000004067fae */ /* 0x0003e200091a1016 */
[-C--:B------:R-:W-:Y:S02]  /*31f90*/  IADD3 R17, P4, PT, R17, R134.reuse, RZ ;  /* 0x0000008611117210 */ /* 0x080fe40007f9e0ff */
[----:B------:R-:W-:-:S03]  /*31fa0*/  IADD3 R12, P5, PT, R12, R134, RZ ;  /* 0x000000860c0c7210 */ /* 0x000fc60007fbe0ff */
[----:B------:R1:W-:Y:S02]  /*31fb0*/  STL [R1+0x3d0], R17 ;  /* 0x0003d01101007387 */ /* 0x0003e40000100800 */
[----:B-1----:R-:W-:Y:S02]  /*31fc0*/  IMAD.MOV.U32 R4, RZ, RZ, R17 ;  /* 0x000000ffff047224 */ /* 0x002fe400078e0011 */
[--C-:B------:R-:W-:Y:S02]  /*31fd0*/  IMAD.X R18, R18, 0x1, R135.reuse, P4 ;  /* 0x0000000112127824 */ /* 0x100fe400020e0687 */
[----:B------:R-:W-:-:S03]  /*31fe0*/  IMAD.X R13, R13, 0x1, R135, P5 ;  /* 0x000000010d0d7824 */ /* 0x000fc600028e0687 */
[----:B------:R1:W-:Y:S04]  /*31ff0*/  STL [R1+0x3cc], R18 ;  /* 0x0003cc1201007387 */ /* 0x0003e80000100800 */
[----:B------:R1:W-:Y:S04]  /*32000*/  STL [R1+0x410], R12 ;  /* 0x0004100c01007387 */ /* 0x0003e80000100800 */
[----:B------:R-:W2:Y:S01]  /*32010*/  LDL.LU R17, [R1+0x54c] ;  /* 0x00054c0001117983 */ /* 0x000ea20000300800 */
[----:B------:R-:W-:-:S03]  /*32020*/  MOV R5, R18 ;  /* 0x0000001200057202 */ /* 0x000fc60000000f00 */
[----:B------:R1:W-:Y:S04]  /*32030*/  STL [R1+0x40c], R13 ;  /* 0x00040c0d01007387 */ /* 0x0003e80000100800 */
[----:B-1----:R-:W2:Y:S04]  /*32040*/  LDL.LU R18, [R1+0x58c] ;  /* 0x00058c0001127983 */ /* 0x002ea80000300800 */
[----:B------:R1:W-:Y:S02]  /*32050*/  LDGSTS.E [R6+0x1b00], desc[UR22][R4.64], P2 ;  /* 0x01b0000004067fae */ /* 0x0003e400091a1016 */
[----:B-1----:R-:W-:-:S02]  /*32060*/  IMAD.MOV.U32 R4, RZ, RZ, R12 ;  /* 0x000000ffff047224 */ /* 0x002fc400078e000c */
[----:B------:R-:W-:Y:S01]  /*32070*/  IMAD.MOV.U32 R5, RZ, RZ, R13 ;  /* 0x000000ffff057224 */ /* 0x000fe200078e000d */
[----:B------:R-:W2:Y:S04]  /*32080*/  LDL.LU R12, [R1+0x5d0] ;  /* 0x0005d000010c7983 */ /* 0x000ea80000300800 */
[----:B------:R-:W2:Y:S04]  /*32090*/  LDL.LU R13, [R1+0x610] ;  /* 0x00061000010d7983 */ /* 0x000ea80000300800 */
[----:B------:R1:W-:Y:S01]  /*320a0*/  LDGSTS.E [R6+0x1f00], desc[UR22][R4.64], P2 ;  /* 0x01f0000004067fae */ /* 0x0003e200091a1016 */
[----:B----4-:R-:W-:-:S05]  /*320b0*/  IADD3 R14, P4, PT, R14, R134, RZ ;  /* 0x000000860e0e7210 */ /* 0x010fca0007f9e0ff */
[----:B------:R4:W-:Y:S01]  /*320c0*/  STL [R1+0x450], R14 ;  /* 0x0004500e01007387 */ /* 0x0009e20000100800 */
[----:B-----5:R-:W-:Y:S01]  /*320d0*/  IADD3 R8, P5, PT, R8, R134, RZ ;  /* 0x0000008608087210 */ /* 0x020fe20007fbe0ff */
[--C-:B---3--:R-:W-:Y:S02]  /*320e0*/  IMAD.X R15, R15, 0x1, R135.reuse, P4 ;  /* 0x000000010f0f7824 */ /* 0x108fe400020e0687 */
[----:B-1----:R-:W-:Y:S02]  /*320f0*/  IMAD.MOV.U32 R4, RZ, RZ, R14 ;  /* 0x000000ffff047224 */ /* 0x002fe400078e000e */
[----:B------:R-:W-:Y:S01]  /*32100*/  IMAD.X R10, R10, 0x1, R135, P5 ;  /* 0x000000010a0a7824 */ /* 0x000fe200028e0687 */
[----:B------:R1:W-:Y:S01]  /*32110*/  STL [R1+0x44c], R15 ;  /* 0x00044c0f01007387 */ /* 0x0003e20000100800 */
[----:B------:R-:W-:-:S03]  /*32120*/  MOV R5, R15 ;  /* 0x0000000f00057202 */ /* 0x000fc60000000f00 */
[----:B------:R-:W-:Y:S04]  /*32130*/  STL [R1+0x490], R8 ;  /* 0x0004900801007387 */ /* 0x000fe80000100800 */
[----:B----4-:R-:W3:Y:S04]  /*32140*/  LDL.LU R14, [R1+0x5cc] ;  /* 0x0005cc00010e7983 */ /* 0x010ee80000300800 */
[----:B------:R4:W-:Y:S04]  /*32150*/  STL [R1+0x48c], R10 ;  /* 0x00048c0a01007387 */ /* 0x0009e80000100800 */
[----:B-1----:R-:W5:Y:S04]  /*32160*/  LDL.LU R15, [R1+0x60c] ;  /* 0x00060c00010f7983 */ /* 0x002f680000300800 */
[----:B------:R1:W-:Y:S02]  /*32170*/  LDGSTS.E [R6+0x2300], desc[UR22][R4.64], P2 ;  /* 0x0230000004067fae */ /* 0x0003e400091a1016 */
[----:B-1----:R-:W-:-:S02]  /*32180*/  IMAD.MOV.U32 R4, RZ, RZ, R8 ;  /* 0x000000ffff047224 */ /* 0x002fc400078e0008 */
[----:B------:R-:W-:Y:S02]  /*32190*/  IMAD.MOV.U32 R5, RZ, RZ, R10 ;  /* 0x000000ffff057224 */ /* 0x000fe400078e000a */
[----:B----4-:R-:W4:Y:S01]  /*321a0*/  LDL.LU R10, [R1+0x258] ;  /* 0x00025800010a7983 */ /* 0x010f220000300800 */
[----:B--2---:R-:W-:-:S03]  /*321b0*/  IADD3 R19, P4, PT, R19, R134, RZ ;  /* 0x0000008613137210 */ /* 0x004fc60007f9e0ff */
[----:B------:R1:W-:Y:S04]  /*321c0*/  LDGSTS.E [R6+0x2700], desc[UR22][R4.64], P2 ;  /* 0x0270000004067fae */ /* 0x0003e800091a1016 */
[----:B------:R-:W2:Y:S01]  /*321d0*/  LDL.LU R8, [R1+0x298] ;  /* 0x0002980001087983 */ /* 0x000ea20000300800 */
[----:B------:R-:W-:Y:S01]  /*321e0*/  IADD3 R9, P5, PT, R9, R134, RZ ;  /* 0x0000008609097210 */ /* 0x000fe20007fbe0ff */
[----:B------:R-:W-:Y:S02]  /*321f0*/  IMAD.X R20, R20, 0x1, R135, P4 ;  /* 0x0000000114147824 */ /* 0x000fe400020e0687 */
[----:B-1----:R-:W-:-:S03]  /*32200*/  IMAD.MOV.U32 R4, RZ, RZ, R19 ;  /* 0x000000ffff047224 */ /* 0x002fc600078e0013 */
[----:B------:R-:W-:Y:S01]  /*32210*/  MOV R5, R20 ;  /* 0x0000001400057202 */ /* 0x000fe20000000f00 */
[----:B------:R-:W-:Y:S04]  /*32220*/  STL [R1+0x4d0], R19 ;  /* 0x0004d01301007387 */ /* 0x000fe80000100800 */
[----:B------:R-:W-:Y:S04]  /*32230*/  STL [R1+0x4cc], R20 ;  /* 0x0004cc1401007387 */ /* 0x000fe80000100800 */
[----:B------:R-:W-:Y:S01]  /*32240*/  STL [R1+0x510], R9 ;  /* 0x0005100901007387 */ /* 0x000fe20000100800 */
[----:B------:R-:W-:-:S03]  /*32250*/  IMAD.X R11, R11, 0x1, R135, P5 ;  /* 0x000000010b0b7824 */ /* 0x000fc600028e0687 */
[----:B------:R1:W-:Y:S04]  /*32260*/  LDGSTS.E [R6+0x2b00], desc[UR22][R4.64], P2 ;  /* 0x02b0000004067fae */ /* 0x0003e800091a1016 */
[----:B------:R1:W-:Y:S01]  /*32270*/  STL [R1+0x50c], R11 ;  /* 0x00050c0b01007387 */ /* 0x0003e20000100800 */
[----:B------:R-:W-:Y:S01]  /*32280*/  IADD3 R7, P4, PT, R7, R134, RZ ;  /* 0x0000008607077210 */ /* 0x000fe20007f9e0ff */
[----:B-1----:R-:W-:Y:S02]  /*32290*/  IMAD.MOV.U32 R5, RZ, RZ, R11 ;  /* 0x000000ffff057224 */ /* 0x002fe400078e000b */
[----:B------:R-:W2:Y:S01]  /*322a0*/  LDL.LU R11, [R1+0x254] ;  /* 0x00025400010b7983 */ /* 0x000ea20000300800 */
[----:B------:R-:W-:-:S03]  /*322b0*/  IMAD.MOV.U32 R4, RZ, RZ, R9 ;  /* 0x000000ffff047224 */ /* 0x000fc600078e0009 */
[----:B------:R-:W2:Y:S01]  /*322c0*/  LDL.LU R9, [R1+0x294] ;  /* 0x0002940001097983 */ /* 0x000ea20000300800 */
[----:B------:R-:W-:-:S03]  /*322d0*/  IADD3 R16, P5, PT, R16, R134, RZ ;  /* 0x0000008610107210 */ /* 0x000fc60007fbe0ff */
[----:B------:R1:W-:Y:S04]  /*322e0*/  LDGSTS.E [R6+0x2f00], desc[UR22][R4.64], P2 ;  /* 0x02f0000004067fae */ /* 0x0003e800091a1016 */
[----:B------:R-:W-:Y:S01]  /*322f0*/  STL [R1+0x550], R7 ;  /* 0x0005500701007387 */ /* 0x000fe20000100800 */
[----:B-1----:R-:W-:Y:S02]  /*32300*/  IMAD.MOV.U32 R4, RZ, RZ, R7 ;  /* 0x000000ffff047224 */ /* 0x002fe400078e0007 */
[----:B------:R-:W-:-:S05]  /*32310*/  IMAD.X R17, R17, 0x1, R135, P4 ;  /* 0x0000000111117824 */ /* 0x000fca00020e0687 */
[----:B------:R1:W-:Y:S01]  /*32320*/  STL [R1+0x54c], R17 ;  /* 0x00054c1101007387 */ /* 0x0003e20000100800 */
[----:B------:R-:W-:Y:S01]  /*32330*/  MOV R5, R17 ;  /* 0x0000001100057202 */ /* 0x000fe20000000f00 */
[----:B------:R-:W-:Y:S02]  /*32340*/  IMAD.X R18, R18, 0x1, R135, P5 ;  /* 0x0000000112127824 */ /* 0x000fe400028e0687 */
[----:B------:R-:W-:Y:S04]  /*32350*/  STL [R1+0x590], R16 ;  /* 0x0005901001007387 */ /* 0x000fe80000100800 */
[----:B------:R1:W-:Y:S04]  /*32360*/  LDGSTS.E [R6+0x3300], desc[UR22][R4.64], P2 ;  /* 0x0330000004067fae */ /* 0x0003e800091a1016 */
[----:B-1----:R-:W2:Y:S04]  /*32370*/  LDL.LU R17, [R1+0x2d8] ;  /* 0x0002d80001117983 */ /* 0x002ea80000300800 */
[----:B------:R1:W-:Y:S04]  /*32380*/  STL [R1+0x58c], R18 ;  /* 0x00058c1201007387 */ /* 0x0003e80000100800 */
[----:B------:R-:W2:Y:S01]  /*32390*/  LDL.LU R7, [R1+0x318] ;  /* 0x0003180001077983 */ /* 0x000ea20000300800 */
[----:B------:R-:W-:-:S02]  /*323a0*/  IMAD.MOV.U32 R5, RZ, RZ, R18 ;  /* 0x000000ffff057224 */ /* 0x000fc400078e0012 */
[----:B------:R-:W-:Y:S01]  /*323b0*/  IMAD.MOV.U32 R4, RZ, RZ, R16 ;  /* 0x000000ffff047224 */ /* 0x000fe200078e0010 */
[----:B-1----:R-:W2:Y:S04]  /*323c0*/  LDL.LU R18, [R1+0x2d4] ;  /* 0x0002d40001127983 */ /* 0x002ea80000300800 */
[----:B------:R-:W2:Y:S01]  /*323d0*/  LDL.LU R16, [R1+0x314] ;  /* 0x0003140001107983 */ /* 0x000ea20000300800 */
[-C--:B------:R-:W-:Y:S02]  /*323e0*/  IADD3 R12, P4, PT, R12, R134.reuse, RZ ;  /* 0x000000860c0c7210 */ /* 0x080fe40007f9e0ff */
[----:B------:R-:W-:Y:S01]  /*323f0*/  IADD3 R13, P5, PT, R13, R134, RZ ;  /* 0x000000860d0d7210 */ /* 0x000fe20007fbe0ff */
[----:B------:R1:W-:Y:S04]  /*32400*/  LDGSTS.E [R6+0x3700], desc[UR22][R4.64], P2 ;  /* 0x0370000004067fae */ /* 0x0003e800091a1016 */
[----:B------:R-:W-:Y:S01]  /*32410*/  STL [R1+0x5d0], R12 ;  /* 0x0005d00c01007387 */ /* 0x000fe20000100800 */
[----:B-1----:R-:W-:-:S02]  /*32420*/  IMAD.MOV.U32 R4, RZ, RZ, R12 ;  /* 0x000000ffff047224 */ /* 0x002fc400078e000c */
[----:B---3--:R-:W-:-:S05]  /*32430*/  IMAD.X R14, R14, 0x1, R135, P4 ;  /* 0x000000010e0e7824 */ /* 0x008fca00020e0687 */
[----:B------:R1:W-:Y:S01]  /*32440*/  STL [R1+0x5cc], R14 ;  /* 0x0005cc0e01007387 */ /* 0x0003e20000100800 */
[----:B------:R-:W-:Y:S01]  /*32450*/  MOV R5, R14 ;  /* 0x0000000e00057202 */ /* 0x000fe20000000f00 */
[----:B-----5:R-:W-:Y:S02]  /*32460*/  IMAD.X R15, R15, 0x1, R135, P5 ;  /* 0x000000010f0f7824 */ /* 0x020fe400028e0687 */
[----:B------:R-:W-:Y:S04]  /*32470*/  STL [R1+0x610], R13 ;  /* 0x0006100d01007387 */ /* 0x000fe80000100800 */
[----:B------:R3:W-:Y:S04]  /*32480*/  LDGSTS.E [R6+0x3b00], desc[UR22][R4.64], P2 ;  /* 0x03b0000004067fae */ /* 0x0007e800091a1016 */
[----:B-1----:R-:W5:Y:S04]  /*32490*/  LDL.LU R14, [R1+0x358] ;  /* 0x00035800010e7983 */ /* 0x002f680000300800 */
[----:B------:R1:W-:Y:S04]  /*324a0*/  STL [R1+0x60c], R15 ;  /* 0x00060c0f01007387 */ /* 0x0003e80000100800 */
[----:B------:R-:W5:Y:S01]  /*324b0*/  LDL.LU R12, [R1+0x398] ;  /* 0x00039800010c7983 */ /* 0x000f620000300800 */
[----:B---3--:R-:W-:-:S02]  /*324c0*/  IMAD.MOV.U32 R5, RZ, RZ, R15 ;  /* 0x000000ffff057224 */ /* 0x008fc400078e000f */
[----:B------:R-:W-:Y:S01]  /*324d0*/  IMAD.MOV.U32 R4, RZ, RZ, R13 ;  /* 0x000000ffff047224 */ /* 0x000fe200078e000d */
[----:B-1----:R-:W3:Y:S01]  /*324e0*/  LDL.LU R15, [R1+0x354] ;  /* 0x00035400010f7983 */ /* 0x002ee20000300800 */
[----:B----4-:R-:W-:-:S03]  /*324f0*/  IADD3 R10, P4, PT, R10, R134, RZ ;  /* 0x000000860a0a7210 */ /* 0x010fc60007f9e0ff */
[----:B------:R-:W4:Y:S01]  /*32500*/  LDL.LU R13, [R1+0x394] ;  /* 0x00039400010d7983 */ /* 0x000f220000300800 */
[----:B--2---:R-:W-:-:S03]  /*32510*/  IADD3 R8, P5, PT, R8, R134, RZ ;  /* 0x0000008608087210 */ /* 0x004fc60007fbe0ff */
[----:B------:R1:W-:Y:S04]  /*32520*/  LDGSTS.E [R6+0x3f00], desc[UR22][R4.64], P2 ;  /* 0x03f0000004067fae */ /* 0x0003e800091a1016 */
[----:B------:R2:W-:Y:S01]  /*32530*/  STL [R1+0x258], R10 ;  /* 0x0002580a01007387 */ /* 0x0005e20000100800 */
[----:B-1----:R-:W-:Y:S02]  /*32540*/  LOP3.LUT R6, R3, 0x70, RZ, 0x3c, !PT ;  /* 0x0000007003067812 */ /* 0x002fe400078e3cff */
[----:B------:R-:W-:-:S03]  /*32550*/  MOV R4, R10 ;  /* 0x0000000a00047202 */ /* 0x000fc60000000f00 */
[----:B------:R-:W-:Y:S01]  /*32560*/  VIADD R6, R6, UR5 ;  /* 0x0000000506067c36 */ /* 0x000fe20008000000 */
[----:B------:R1:W-:Y:S01]  /*32570*/  STL [R1+0x298], R8 ;  /* 0x0002980801007387 */ /* 0x0003e20000100800 */
[--C-:B------:R-:W-:Y:S02]  /*32580*/  IMAD.X R11, R11, 0x1, R135.reuse, P4 ;  /* 0x000000010b0b7824 */ /* 0x100fe400020e0687 */
[----:B------:R-:W-:Y:S02]  /*32590*/  IMAD.X R9, R9, 0x1, R135, P5 ;  /* 0x0000000109097824 */ /* 0x000fe400028e0687 */
[----:B------:R-:W-:Y:S01]  /*325a0*/  IMAD.MOV.U32 R5, RZ, RZ, R11 ;  /* 0x000000ffff057224 */ /* 0x000fe200078e000b */
[----:B------:R1:W-:Y:S04]  /*325b0*/  STL [R1+0x254], R11 ;  /* 0x0002540b01007387 */ /* 0x0003e80000100800 */
[----:B------:R1:W-:Y:S04]  /*325c0*/  LDGSTS.E [R6+0x380], desc[UR22][R4.64], P2 ;  /* 0x0038000004067fae */ /* 0x0003e800091a1016 */
[----:B------:R2:W-:Y:S04]  /*325d0*/  STL [R1+0x294], R9 ;  /* 0x0002940901007387 */ /* 0x0005e80000100800 */
[----:B--2---:R-:W2:Y:S01]  /*325e0*/  LDL.LU R10, [R1+0x3d4] ;  /* 0x0003d400010a7983 */ /* 0x004ea20000300800 */
[----:B-1----:R-:W-:-:S03]  /*325f0*/  IMAD.MOV.U32 R4, RZ, RZ, R8 ;  /* 0x000000ffff047224 */ /* 0x002fc600078e0008 */
[----:B------:R-:W2:Y:S01]  /*32600*/  LDL.LU R8, [R1+0x3d8] ;  /* 0x0003d80001087983 */ /* 0x000ea20000300800 */
[----:B------:R-:W-:-:S03]  /*32610*/  IMAD.MOV.U32 R5, RZ, RZ, R9 ;  /* 0x000000ffff057224 */ /* 0x000fc600078e0009 */
[----:B------:R-:W2:Y:S04]  /*32620*/  LDL.LU R11, [R1+0x414] ;  /* 0x00041400010b7983 */ /* 0x000ea80000300800 */
[----:B------:R-:W2:Y:S04]  /*32630*/  LDL.LU R9, [R1+0x418] ;  /* 0x0004180001097983 */ /* 0x000ea80000300800 */
[----:B------:R1:W-:Y:S01]  /*32640*/  LDGSTS.E [R6+0x780], desc[UR22][R4.64], P2 ;  /* 0x0078000004067fae */ /* 0x0003e200091a1016 */
[-C--:B------:R-:W-:Y:S02]  /*32650*/  IADD3 R17, P4, PT, R17, R134.reuse, RZ ;  /* 0x0000008611117210 */ /* 0x080fe40007f9e0ff */
[----:B------:R-:W-:-:S02]  /*32660*/  IADD3 R7, P5, PT, R7, R134, RZ ;  /* 0x0000008607077210 */ /* 0x000fc40007fbe0ff */
[----:B-1----:R-:W-:Y:S01]  /*32670*/  MOV R4, R17 ;  /* 0x0000001100047202 */ /* 0x002fe20000000f00 */
[--C-:B------:R-:W-:Y:S01]  /*32680*/  IMAD.X R18, R18, 0x1, R135.reuse, P4 ;  /* 0x0000000112127824 */ /* 0x100fe200020e0687 */
[----:B------:R-:W-:Y:S01]  /*32690*/  STL [R1+0x2d8], R17 ;  /* 0x0002d81101007387 */ /* 0x000fe20000100800 */
[----:B------:R-:W-:Y:S02]  /*326a0*/  IMAD.X R16, R16, 0x1, R135, P5 ;  /* 0x0000000110107824 */ /* 0x000fe400028e0687 */
[----:B------:R-:W-:Y:S01]  /*326b0*/  IMAD.MOV.U32 R5, RZ, RZ, R18 ;  /* 0x000000ffff057224 */ /* 0x000fe200078e0012 */
[----:B------:R-:W-:Y:S04]  /*326c0*/  STL [R1+0x2d4], R18 ;  /* 0x0002d41201007387 */ /* 0x000fe80000100800 */
[----:B------:R1:W-:Y:S04]  /*326d0*/  STL [R1+0x318], R7 ;  /* 0x0003180701007387 */ /* 0x0003e80000100800 */
[----:B------:R1:W-:Y:S04]  /*326e0*/  LDGSTS.E [R6+0xb80], desc[UR22][R4.64], P2 ;  /* 0x00b8000004067fae */ /* 0x0003e800091a1016 */
[----:B------:R3:W-:Y:S04]  /*326f0*/  STL [R1+0x314], R16 ;  /* 0x0003141001007387 */ /* 0x0007e80000100800 */
[----:B------:R-:W2:Y:S01]  /*32700*/  LDL.LU R22, [R1+0x454] ;  /* 0x0004540001167983 */ /* 0x000ea20000300800 */
[----:B-1----:R-:W-:-:S03]  /*32710*/  IMAD.MOV.U32 R4, RZ, RZ, R7 ;  /* 0x000000ffff047224 */ /* 0x002fc600078e0007 */
[----:B------:R-:W2:Y:S04]  /*32720*/  LDL.LU R7, [R1+0x458] ;  /* 0x0004580001077983 */ /* 0x000ea80000300800 */
[----:B------:R-:W2:Y:S04]  /*32730*/  LDL.LU R21, [R1+0x494] ;  /* 0x0004940001157983 */ /* 0x000ea80000300800 */
[----:B------:R-:W2:Y:S01]  /*32740*/  LDL.LU R20, [R1+0x498] ;  /* 0x0004980001147983 */ /* 0x000ea20000300800 */
[----:B------:R-:W-:-:S05]  /*32750*/  IMAD.MOV.U32 R5, RZ, RZ, R16 ;  /* 0x000000ffff057224 */ /* 0x000fca00078e0010 */
[----:B------:R1:W-:Y:S01]  /*32760*/  LDGSTS.E [R6+0xf80], desc[UR22][R4.64], P2 ;  /* 0x00f8000004067fae */ /* 0x0003e200091a1016 */
[-C--:B-----5:R-:W-:Y:S02]  /*32770*/  IADD3 R14, P4, PT, R14, R134.reuse, RZ ;  /* 0x000000860e0e7210 */ /* 0x0a0fe40007f9e0ff */
[----:B------:R-:W-:-:S03]  /*32780*/  IADD3 R12, P5, PT, R12, R134, RZ ;  /* 0x000000860c0c7210 */ /* 0x000fc60007fbe0ff */
[----:B------:R-:W-:Y:S01]  /*32790*/  STL [R1+0x358], R14 ;  /* 0x0003580e01007387 */ /* 0x000fe20000100800 */
[--C-:B---3--:R-:W-:Y:S02]  /*327a0*/  IMAD.X R15, R15, 0x1, R135.reuse, P4 ;  /* 0x000000010f0f7824 */ /* 0x108fe400020e0687 */
[----:B----4-:R-:W-:-:S03]  /*327b0*/  IMAD.X R13, R13, 0x1, R135, P5 ;  /* 0x000000010d0d7824 */ /* 0x010fc600028e0687 */
[----:B------:R3:W-:Y:S04]  /*327c0*/  STL [R1+0x354], R15 ;  /* 0x0003540f01007387 */ /* 0x0007e80000100800 */
[----:B------:R-:W-:Y:S04]  /*327d0*/  STL [R1+0x398], R12 ;  /* 0x0003980c01007387 */ /* 0x000fe80000100800 */
[----:B------:R-:W4:Y:S04]  /*327e0*/  LDL.LU R18, [R1+0x4d8] ;  /* 0x0004d80001127983 */ /* 0x000f280000300800 */
[----:B------:R5:W-:Y:S04]  /*327f0*/  STL [R1+0x394], R13 ;  /* 0x0003940d01007387 */ /* 0x000be80000100800 */
[----:B------:R-:W4:Y:S04]  /*32800*/  LDL.LU R16, [R1+0x518] ;  /* 0x0005180001107983 */ /* 0x000f280000300800 */
[----:B------:R-:W4:Y:S01]  /*32810*/  LDL.LU R19, [R1+0x4d4] ;  /* 0x0004d40001137983 */ /* 0x000f220000300800 */
[----:B-1----:R-:W-:Y:S01]  /*32820*/  MOV R4, R14 ;  /* 0x0000000e00047202 */ /* 0x002fe20000000f00 */
[----:B------:R-:W-:-:S02]  /*32830*/  IMAD.MOV.U32 R5, RZ, RZ, R15 ;  /* 0x000000ffff057224 */ /* 0x000fc400078e000f */
[----:B------:R-:W4:Y:S04]  /*32840*/  LDL.LU R17, [R1+0x514] ;  /* 0x0005140001117983 */ /* 0x000f280000300800 */
[----:B---3--:R-:W3:Y:S04]  /*32850*/  LDL.LU R15, [R1+0x554] ;  /* 0x00055400010f7983 */ /* 0x008ee80000300800 */
[----:B------:R-:W3:Y:S04]  /*32860*/  LDL.LU R14, [R1+0x558] ;  /* 0x00055800010e7983 */ /* 0x000ee80000300800 */
[----:B------:R1:W-:Y:S02]  /*32870*/  LDGSTS.E [R6+0x1380], desc[UR22][R4.64], P2 ;  /* 0x0138000004067fae */ /* 0x0003e400091a1016 */
[----:B-1----:R-:W-:-:S02]  /*32880*/  IMAD.MOV.U32 R4, RZ, RZ, R12 ;  /* 0x000000ffff047224 */ /* 0x002fc400078e000c */
[----:B------:R-:W-:Y:S02]  /*32890*/  IMAD.MOV.U32 R5, RZ, RZ, R13 ;  /* 0x000000ffff057224 */ /* 0x000fe400078e000d */
[----:B-----5:R-:W5:Y:S04]  /*328a0*/  LDL.LU R13, [R1+0x594] ;  /* 0x00059400010d7983 */ /* 0x020f680000300800 */
[----:B------:R-:W5:Y:S04]  /*328b0*/  LDL.LU R12, [R1+0x598] ;  /* 0x00059800010c7983 */ /* 0x000f680000300800 */
[----:B------:R1:W-:Y:S01]  /*328c0*/  LDGSTS.E [R6+0x1780], desc[UR22][R4.64], P2 ;  /* 0x0178000004067fae */ /* 0x0003e200091a1016 */
[----:B--2---:R-:W-:-:S05]  /*328d0*/  IADD3 R8, P4, PT, R8, R134, RZ ;  /* 0x0000008608087210 */ /* 0x004fca0007f9e0ff */
[--C-:B------:R-:W-:Y:S01]  /*328e0*/  IMAD.X R10, R10, 0x1, R135.reuse, P4 ;  /* 0x000000010a0a7824 */ /* 0x100fe200020e0687 */
[----:B------:R-:W-:Y:S01]  /*328f0*/  IADD3 R9, P5, PT, R9, R134, RZ ;  /* 0x0000008609097210 */ /* 0x000fe20007fbe0ff */
[----:B------:R-:W-:Y:S01]  /*32900*/  STL [R1+0x3d8], R8 ;  /* 0x0003d80801007387 */ /* 0x000fe20000100800 */
[----:B-1----:R-:W-:Y:S01]  /*32910*/  MOV R4, R8 ;  /* 0x0000000800047202 */ /* 0x002fe20000000f00 */
[----:B------:R-:W-:Y:S02]  /*32920*/  IMAD.MOV.U32 R5, RZ, RZ, R10 ;  /* 0x000000ffff057224 */ /* 0x000fe400078e000a */
[----:B------:R-:W-:Y:S01]  /*32930*/  IMAD.X R11, R11, 0x1, R135, P5 ;  /* 0x000000010b0b7824 */ /* 0x000fe200028e0687 */
[----:B------:R1:W-:Y:S04]  /*32940*/  STL [R1+0x3d4], R10 ;  /* 0x0003d40a01007387 */ /* 0x0003e80000100800 */
        /* <DEDUP_REMOVED lines=10> */
[----:B------:R-:W-:-:S05]  /*329f0*/  IADD3 R7, P4, PT, R7, R134, RZ ;  /* 0x0000008607077210 */ /* 0x000fca0007f9e0ff */
[----:B------:R-:W-:Y:S01]  /*32a00*/  IMAD.X R22, R22, 0x1, R135, P4 ;  /* 0x0000000116167824 */ /* 0x000fe200020e0687 */
[----:B------:R-:W-:Y:S01]  /*32a10*/  IADD3 R20, P5, PT, R20, R134, RZ ;  /* 0x0000008614147210 */ /* 0x000fe20007fbe0ff */
[----:B------:R1:W-:Y:S02]  /*32a20*/  STL [R1+0x458], R7 ;  /* 0x0004580701007387 */ /* 0x0003e40000100800 */
[----:B-1----:R-:W-:Y:S02]  /*32a30*/  MOV R4, R7 ;  /* 0x0000000700047202 */ /* 0x002fe40000000f00 */
[----:B------:R1:W-:Y:S04]  /*32a40*/  STL [R1+0x454], R22 ;  /* 0x0004541601007387 */ /* 0x0003e80000100800 */
[----:B------:R1:W-:Y:S04]  /*32a50*/  STL [R1+0x498], R20 ;  /* 0x0004981401007387 */ /* 0x0003e80000100800 */
[----:B------:R-:W2:Y:S01]  /*32a60*/  LDL R7, [R1+0x634] ;  /* 0x0006340001077983 */ /* 0x000ea20000100800 */
[----:B------:R-:W-:-:S02]  /*32a70*/  IMAD.MOV.U32 R5, RZ, RZ, R22 ;  /* 0x000000ffff057224 */ /* 0x000fc400078e0016 */
[----:B------:R-:W-:-:S03]  /*32a80*/  IMAD.X R21, R21, 0x1, R135, P5 ;  /* 0x0000000115157824 */ /* 0x000fc600028e0687 */
[----:B------:R1:W-:Y:S02]  /*32a90*/  LDGSTS.E [R6+0x2380], desc[UR22][R4.64], P2 ;  /* 0x0238000004067fae */ /* 0x0003e400091a1016 */
[----:B-1----:R-:W-:Y:S02]  /*32aa0*/  IMAD.MOV.U32 R4, RZ, RZ, R20 ;  /* 0x000000ffff047224 */ /* 0x002fe400078e0014 */
[----:B------:R-:W-:-:S05]  /*32ab0*/  IMAD.MOV.U32 R5, RZ, RZ, R21 ;  /* 0x000000ffff057224 */ /* 0x000fca00078e0015 */
[----:B------:R1:W-:Y:S01]  /*32ac0*/  LDGSTS.E [R6+0x2780], desc[UR22][R4.64], P2 ;  /* 0x0278000004067fae */ /* 0x0003e200091a1016 */
[----:B----4-:R-:W-:-:S04]  /*32ad0*/  IADD3 R18, P4, PT, R18, R134, RZ ;  /* 0x0000008612127210 */ /* 0x010fc80007f9e0ff */
[----:B-1----:R-:W-:Y:S02]  /*32ae0*/  MOV R4, R18 ;  /* 0x0000001200047202 */ /* 0x002fe40000000f00 */
[----:B------:R-:W-:Y:S01]  /*32af0*/  IADD3 R16, P5, PT, R16, R134, RZ ;  /* 0x0000008610107210 */ /* 0x000fe20007fbe0ff */
[----:B------:R-:W-:-:S04]  /*32b00*/  IMAD.X R19, R19, 0x1, R135, P4 ;  /* 0x0000000113137824 */ /* 0x000fc800020e0687 */
[----:B------:R-:W-:Y:S02]  /*32b10*/  IMAD.MOV.U32 R5, RZ, RZ, R19 ;  /* 0x000000ffff057224 */ /* 0x000fe400078e0013 */
[----:B------:R-:W-:-:S03]  /*32b20*/  IMAD.X R17, R17, 0x1, R135, P5 ;  /* 0x0000000111117824 */ /* 0x000fc600028e0687 */
[----:B------:R1:W-:Y:S01]  /*32b30*/  LDGSTS.E [R6+0x2b80], desc[UR22][R4.64], P2 ;  /* 0x02b8000004067fae */ /* 0x0003e200091a1016 */
[----:B---3--:R-:W-:-:S05]  /*32b40*/  IADD3 R14, P4, PT, R14, R134, RZ ;  /* 0x000000860e0e7210 */ /* 0x008fca0007f9e0ff */
[----:B------:R-:W-:Y:S02]  /*32b50*/  IMAD.X R15, R15, 0x1, R135, P4 ;  /* 0x000000010f0f7824 */ /* 0x000fe400020e0687 */
[----:B-1----:R-:W-:Y:S02]  /*32b60*/  IMAD.MOV.U32 R4, RZ, RZ, R16 ;  /* 0x000000ffff047224 */ /* 0x002fe400078e0010 */
[----:B------:R-:W-:-:S05]  /*32b70*/  IMAD.MOV.U32 R5, RZ, RZ, R17 ;  /* 0x000000ffff057224 */ /* 0x000fca00078e0011 */
[----:B------:R1:W-:Y:S01]  /*32b80*/  LDGSTS.E [R6+0x2f80], desc[UR22][R4.64], P2 ;  /* 0x02f8000004067fae */ /* 0x0003e200091a1016 */
[----:B-----5:R-:W-:Y:S02]  /*32b90*/  IADD3 R12, P5, PT, R12, R134, RZ ;  /* 0x000000860c0c7210 */ /* 0x020fe40007fbe0ff */
[----:B-1----:R-:W-:Y:S01]  /*32ba0*/  MOV R4, R14 ;  /* 0x0000000e00047202 */ /* 0x002fe20000000f00 */
[----:B------:R-:W-:Y:S02]  /*32bb0*/  IMAD.MOV.U32 R5, RZ, RZ, R15 ;  /* 0x000000ffff057224 */ /* 0x000fe400078e000f */
[----:B------:R-:W-:Y:S01]  /*32bc0*/  IMAD.X R13, R13, 0x1, R135, P5 ;  /* 0x000000010d0d7824 */ /* 0x000fe200028e0687 */
[----:B------:R3:W-:Y:S04]  /*32bd0*/  STL [R1+0x494], R21 ;  /* 0x0004941501007387 */ /* 0x0007e80000100800 */
[----:B------:R1:W-:Y:S04]  /*32be0*/  LDGSTS.E [R6+0x3380], desc[UR22][R4.64], P2 ;  /* 0x0338000004067fae */ /* 0x0003e800091a1016 */
[----:B------:R3:W-:Y:S04]  /*32bf0*/  STL [R1+0x4d8], R18 ;  /* 0x0004d81201007387 */ /* 0x0007e80000100800 */
[----:B------:R3:W-:Y:S01]  /*32c00*/  STL [R1+0x4d4], R19 ;  /* 0x0004d41301007387 */ /* 0x0007e20000100800 */
[----:B-1----:R-:W-:-:S02]  /*32c10*/  IMAD.MOV.U32 R4, RZ, RZ, R12 ;  /* 0x000000ffff047224 */ /* 0x002fc400078e000c */
[----:B------:R-:W-:Y:S01]  /*32c20*/  IMAD.MOV.U32 R5, RZ, RZ, R13 ;  /* 0x000000ffff057224 */ /* 0x000fe200078e000d */
[----:B------:R3:W-:Y:S01]  /*32c30*/  STL [R1+0x518], R16 ;  /* 0x0005181001007387 */ /* 0x0007e20000100800 */
[----:B------:R-:W-:-:S03]  /*32c40*/  IADD3 R10, P4, PT, R10, R134, RZ ;  /* 0x000000860a0a7210 */ /* 0x000fc60007f9e0ff */
[----:B------:R3:W-:Y:S04]  /*32c50*/  STL [R1+0x514], R17 ;  /* 0x0005141101007387 */ /* 0x0007e80000100800 */
[----:B------:R1:W-:Y:S01]  /*32c60*/  LDGSTS.E [R6+0x3780], desc[UR22][R4.64], P2 ;  /* 0x0378000004067fae */ /* 0x0003e200091a1016 */
[----:B------:R-:W-:-:S03]  /*32c70*/  IADD3 R8, P5, PT, R8, R134, RZ ;  /* 0x0000008608087210 */ /* 0x000fc60007fbe0ff */
[----:B------:R3:W-:Y:S01]  /*32c80*/  STL [R1+0x558], R14 ;  /* 0x0005580e01007387 */ /* 0x0007e20000100800 */
[----:B--2---:R-:W-:-:S03]  /*32c90*/  IMAD.X R11, R11, 0x1, R135, P4 ;  /* 0x000000010b0b7824 */ /* 0x004fc600020e0687 */
[----:B------:R3:W-:Y:S01]  /*32ca0*/  STL [R1+0x554], R15 ;  /* 0x0005540f01007387 */ /* 0x0007e20000100800 */
[----:B-1----:R-:W-:Y:S01]  /*32cb0*/  MOV R4, R10 ;  /* 0x0000000a00047202 */ /* 0x002fe20000000f00 */
[----:B------:R-:W-:Y:S02]  /*32cc0*/  IMAD.MOV.U32 R5, RZ, RZ, R11 ;  /* 0x000000ffff057224 */ /* 0x000fe400078e000b */
[----:B------:R3:W-:Y:S01]  /*32cd0*/  STL [R1+0x598], R12 ;  /* 0x0005980c01007387 */ /* 0x0007e20000100800 */
[----:B------:R-:W-:-:S03]  /*32ce0*/  IMAD.X R9, R9, 0x1, R135, P5 ;  /* 0x0000000109097824 */ /* 0x000fc600028e0687 */
[----:B------:R3:W-:Y:S04]  /*32cf0*/  STL [R1+0x594], R13 ;  /* 0x0005940d01007387 */ /* 0x0007e80000100800 */
[----:B------:R3:W-:Y:S04]  /*32d00*/  STL [R1+0x5d8], R10 ;  /* 0x0005d80a01007387 */ /* 0x0007e80000100800 */
[----:B------:R3:W-:Y:S04]  /*32d10*/  STL [R1+0x5d4], R11 ;  /* 0x0005d40b01007387 */ /* 0x0007e80000100800 */
[----:B------:R1:W-:Y:S04]  /*32d20*/  LDGSTS.E [R6+0x3b80], desc[UR22][R4.64], P2 ;  /* 0x03b8000004067fae */ /* 0x0003e800091a1016 */
[----:B------:R3:W-:Y:S04]  /*32d30*/  STL [R1+0x618], R8 ;  /* 0x0006180801007387 */ /* 0x0007e80000100800 */
[----:B------:R3:W-:Y:S01]  /*32d40*/  STL [R1+0x614], R9 ;  /* 0x0006140901007387 */ /* 0x0007e20000100800 */
[----:B-1----:R-:W-:-:S02]  /*32d50*/  IMAD.MOV.U32 R4, RZ, RZ, R8 ;  /* 0x000000ffff047224 */ /* 0x002fc400078e0008 */
[----:B------:R-:W-:Y:S01]  /*32d60*/  IMAD.MOV.U32 R5, RZ, RZ, R9 ;  /* 0x000000ffff057224 */ /* 0x000fe200078e0009 */
[----:B------:R-:W-:-:S04]  /*32d70*/  UIADD3 UR13, UPT, UPT, UR13, 0x1, URZ ;  /* 0x000000010d0d7890 */ /* 0x000fc8000fffe0ff */
[----:B------:R1:W-:Y:S01]  /*32d80*/  LDGSTS.E [R6+0x3f80], desc[UR22][R4.64], P2 ;  /* 0x03f8000004067fae */ /* 0x0003e200091a1016 */
[----:B------:R-:W-:-:S03]  /*32d90*/  UISETP.GT.AND UP1, UPT, UR13, 0x1, UPT ;  /* 0x000000010d00788c */ /* 0x000fc6000bf24270 */
[----:B------:R-:W0:Y:S01]  /*32da0*/  LDGDEPBAR ;  /* 0x00000000000079af */ /* 0x000e220000000000 */
[----:B------:R-:W-:Y:S02]  /*32db0*/  USEL UR5, URZ, 0x1, !UP1 ;  /* 0x00000001ff057887 */ /* 0x000fe4000c800000 */
[----:B------:R-:W-:Y:S02]  /*32dc0*/  USEL UR13, UR13, URZ, !UP1 ;  /* 0x000000ff0d0d7287 */ /* 0x000fe4000c800000 */
[----:B------:R-:W-:Y:S02]  /*32dd0*/  ULOP3.LUT UR5, UR6, UR5, URZ, 0x3c, !UPT ;  /* 0x0000000506057292 */ /* 0x000fe4000f8e3cff */
[----:B-1----:R-:W-:Y:S01]  /*32de0*/  IMAD.U32 R4, RZ, RZ, UR6 ;  /* 0x00000006ff047e24 */ /* 0x002fe2000f8e00ff */
[C---:B------:R-:W-:Y:S01]  /*32df0*/  ISETP.NE.U32.AND P2, PT, R250.reuse, R7, PT ;  /* 0x00000007fa00720c */ /* 0x040fe20003f45070 */
[----:B------:R-:W-:-:S12]  /*32e00*/  VIADD R250, R250, 0x1 ;  /* 0x00000001fafa7836 */ /* 0x000fd80000000000 */
[----:B---3--:R-:W-:Y:S05]  /*32e10*/  @P2 BRA `(.L_x_11) ;  /* 0xffffff5000902947 */ /* 0x008fea000383ffff */
.L_x_8:
[----:B------:R-:W2:Y:S01]  /*32e20*/  LDL.LU R8, [R1+0x878] ;  /* 0x0008780001087983 */ /* 0x000ea20000300800 */
[----:B------:R-:W1:Y:S03]  /*32e30*/  LDCU UR5, c[0x0][0x3b8] ;  /* 0x00007700ff0577ac */ /* 0x000e660008000800 */
[----:B------:R-:W3:Y:S01]  /*32e40*/  LDL.LU R7, [R1+0x88c] ;  /* 0x00088c0001077983 */ /* 0x000ee20000300800 */
[----:B------:R-:W2:Y:S03]  /*32e50*/  LDCU.128 UR12, c[0x0][0x390] ;  /* 0x00007200ff0c77ac */ /* 0x000ea60008000c00 */
[----:B------:R-:W4:Y:S01]  /*32e60*/  LDL.LU R6, [R1+0x888] ;  /* 0x0008880001067983 */ /* 0x000f220000300800 */
[----:B------:R-:W5:Y:S01]  /*32e70*/  LDCU UR7, c[0x0][0x3b4] ;  /* 0x00007680ff0777ac */ /* 0x000f620008000800 */
[----:B-1----:R-:W-:-:S05]  /*32e80*/  IMAD R3, R133, UR5, RZ ;  /* 0x0000000585037c24 */ /* 0x002fca000f8e02ff */
[----:B------:R-:W-:Y:S02]  /*32e90*/  IADD3 R5, PT, PT, R3, UR5, RZ ;  /* 0x0000000503057c10 */ /* 0x000fe4000fffe0ff */
[C---:B--2---:R-:W-:Y:S01]  /*32ea0*/  ISETP.GE.AND P2, PT, R8.reuse, UR14, PT ;  /* 0x0000000e08007c0c */ /* 0x044fe2000bf46270 */
[----:B-----5:R-:W-:-:S03]  /*32eb0*/  IMAD R174, R8, UR7, RZ ;  /* 0x0000000708ae7c24 */ /* 0x020fc6000f8e02ff */
[----:B---3--:R-:W-:Y:S01]  /*32ec0*/  ISETP.LT.AND P5, PT, R7, UR15, !P2 ;  /* 0x0000000f07007c0c */ /* 0x008fe2000d7a1270 */
[----:B------:R-:W-:Y:S01]  /*32ed0*/  VIADD R7, R5, UR5 ;  /* 0x0000000505077c36 */ /* 0x000fe20008000000 */
[----:B------:R-:W-:Y:S02]  /*32ee0*/  ISETP.LT.AND P6, PT, R133, UR15, !P2 ;  /* 0x0000000f85007c0c */ /* 0x000fe4000d7c1270 */
[----:B----4-:R-:W-:Y:S01]  /*32ef0*/  ISETP.LT.AND P0, PT, R6, UR15, !P2 ;  /* 0x0000000f06007c0c */ /* 0x010fe2000d701270 */
[----:B------:R-:W-:Y:S01]  /*32f00*/  VIADD R9, R7, UR5 ;  /* 0x0000000507097c36 */ /* 0x000fe20008000000 */
[----:B------:R-:W-:-:S03]  /*32f10*/  LEA R0, P4, R174, UR12, 0x2 ;  /* 0x0000000cae007c11 */ /* 0x000fc6000f8810ff */
[----:B------:R-:W-:Y:S01]  /*32f20*/  VIADD R11, R9, UR5 ;  /* 0x00000005090b7c36 */ /* 0x000fe20008000000 */
[----:B------:R-:W-:Y:S09]  /*32f30*/  @!P3 BRA `(.L_x_12) ;  /* 0x000000000010b947 */ /* 0x000ff20003800000 */
[----:B------:R-:W-:-:S06]  /*32f40*/  USHF.L.U32 UR6, UR6, 0x1f, URZ ;  /* 0x0000001f06067899 */ /* 0x000fcc00080006ff */
[----:B------:R-:W-:-:S04]  /*32f50*/  IMAD.U32 R2, RZ, RZ, UR6 ;  /* 0x00000006ff027e24 */ /* 0x000fc8000f8e00ff */
[----:B------:R-:W1:Y:S02]  /*32f60*/  SYNCS.PHASECHK.TRANS64.TRYWAIT P3, [UR4], R2 ;  /* 0x00000002ff0075a7 */ /* 0x000e640008061104 */
[----:B-1----:R-:W-:Y:S05]  /*32f70*/  @!P3 BRA `(.L_x_13) ;  /* 0x000000380078b947 */ /* 0x002fea0003800000 */
.L_x_12:
[----:B------:R-:W2:Y:S01]  /*32f80*/  LDL.LU R8, [R1+0x884] ;  /* 0x0008840001087983 */ /* 0x000ea20000300800 */
[----:B------:R-:W-:-:S04]  /*32f90*/  DEPBAR.LE SB0, 0x0 ;  /* 0x000080000000791a */ /* 0x000fc80000000000 */
[----:B------:R-:W3:Y:S01]  /*32fa0*/  LDL.LU R6, [R1+0x880] ;  /* 0x0008800001067983 */ /* 0x000ee20000300800 */
[----:B------:R-:W-:Y:S01]  /*32fb0*/  VIADD R13, R11, UR5 ;  /* 0x000000050b0d7c36 */ /* 0x000fe20008000000 */
[----:B------:R-:W-:Y:S01]  /*32fc0*/  LEA.HI.X.SX32 R174, R174, UR13, 0x2, P4 ;  /* 0x0000000daeae7c11 */ /* 0x000fe2000a0f16ff */
[----:B------:R-:W1:Y:S01]  /*32fd0*/  LDCU UR4, c[0x0][0x39c] ;  /* 0x00007380ff0477ac */ /* 0x000e620008000800 */
[----:B------:R-:W4:Y:S01]  /*32fe0*/  LDL.LU R4, [R1+0x87c] ;  /* 0x00087c0001047983 */ /* 0x000f220000300800 */
[----:B------:R-:W-:Y:S01]  /*32ff0*/  BAR.SYNC.DEFER_BLOCKING 0x0 ;  /* 0x0000000000007b1d */ /* 0x000fe20000010000 */
[----:B------:R-:W-:-:S05]  /*33000*/  LEA R2, P3, R3, R0, 0x2 ;  /* 0x0000000003027211 */ /* 0x000fca00078610ff */
[----:B------:R-:W5:Y:S01]  /*33010*/  LDCU UR6, c[0x0][0x39c] ;  /* 0x00007380ff0677ac */ /* 0x000f620008000800 */
[----:B------:R-:W5:Y:S01]  /*33020*/  LDL.LU R167, [R1+0x938] ;  /* 0x0009380001a77983 */ /* 0x000f620000300800 */
[----:B------:R-:W1:Y:S03]  /*33030*/  LDCU UR7, c[0x0][0x39c] ;  /* 0x00007380ff0777ac */ /* 0x000e660008000800 */
[----:B------:R-:W5:Y:S01]  /*33040*/  LDL.LU R172, [R1+0x93c] ;  /* 0x00093c0001ac7983 */ /* 0x000f620000300800 */
[----:B------:R-:W-:Y:S01]  /*33050*/  IADD3 R15, PT, PT, R13, UR5, RZ ;  /* 0x000000050d0f7c10 */ /* 0x000fe2000fffe0ff */
[----:B------:R-:W1:Y:S01]  /*33060*/  LDCU UR8, c[0x0][0x39c] ;  /* 0x00007380ff0877ac */ /* 0x000e620008000800 */
[----:B------:R-:W-:Y:S01]  /*33070*/  LEA R132, P4, R5, R0, 0x2 ;  /* 0x0000000005847211 */ /* 0x000fe200078810ff */
[----:B------:R-:W5:Y:S01]  /*33080*/  LDL.LU R169, [R1+0x934] ;  /* 0x0009340001a97983 */ /* 0x000f620000300800 */
[-C--:B------:R-:W-:Y:S01]  /*33090*/  LEA.HI.X.SX32 R3, R3, R174.reuse, 0x2, P3 ;  /* 0x000000ae03037211 */ /* 0x080fe200018f16ff */
[----:B------:R-:W-:Y:S01]  /*330a0*/  VIADD R17, R15, UR5 ;  /* 0x000000050f117c36 */ /* 0x000fe20008000000 */
[----:B------:R-:W-:Y:S01]  /*330b0*/  LEA.HI.X.SX32 R133, R5, R174, 0x2, P4 ;  /* 0x000000ae05857211 */ /* 0x000fe200020f16ff */
[----:B------:R-:W5:Y:S01]  /*330c0*/  LDL.LU R170, [R1+0x940] ;  /* 0x0009400001aa7983 */ /* 0x000f620000300800 */
[-C--:B------:R-:W-:Y:S01]  /*330d0*/  LEA R134, P3, R7, R0.reuse, 0x2 ;  /* 0x0000000007867211 */ /* 0x080fe200078610ff */
[----:B------:R-:W-:Y:S01]  /*330e0*/  VIADD R5, R17, UR5 ;  /* 0x0000000511057c36 */ /* 0x000fe20008000000 */
[----:B------:R-:W-:Y:S01]  /*330f0*/  LEA R136, P4, R9, R0, 0x2 ;  /* 0x0000000009887211 */ /* 0x000fe200078810ff */
[----:B------:R-:W1:Y:S02]  /*33100*/  @!P1 SYNCS.CCTL.IV [UR9+0x90000] ;  /* 0x09000000ff0099b1 */ /* 0x000e640008000009 */
[----:B-1----:R-:W-:Y:S01]  /*33110*/  BAR.SYNC.DEFER_BLOCKING 0x0 ;  /* 0x0000000000007b1d */ /* 0x002fe20000010000 */
[-C--:B------:R-:W-:Y:S01]  /*33120*/  LEA.HI.X.SX32 R135, R7, R174.reuse, 0x2, P3 ;  /* 0x000000ae07877211 */ /* 0x080fe200018f16ff */
[----:B------:R-:W-:Y:S01]  /*33130*/  VIADD R7, R5, UR5 ;  /* 0x0000000505077c36 */ /* 0x000fe20008000000 */
[----:B------:R-:W-:-:S02]  /*33140*/  LEA.HI.X.SX32 R137, R9, R174, 0x2, P4 ;  /* 0x000000ae09897211 */ /* 0x000fc400020f16ff */
[----:B------:R-:W-:Y:S01]  /*33150*/  LEA R138, P3, R11, R0, 0x2 ;  /* 0x000000000b8a7211 */ /* 0x000fe200078610ff */
[----:B------:R-:W-:Y:S01]  /*33160*/  VIADD R9, R7, UR5 ;  /* 0x0000000507097c36 */ /* 0x000fe20008000000 */
[----:B------:R-:W5:Y:S02]  /*33170*/  LDL.LU R171, [R1+0x930] ;  /* 0x0009300001ab7983 */ /* 0x000f640000300800 */
[----:B------:R-:W-:Y:S01]  /*33180*/  LEA.HI.X.SX32 R139, R11, R174, 0x2, P3 ;  /* 0x000000ae0b8b7211 */ /* 0x000fe200018f16ff */
[----:B------:R-:W-:Y:S01]  /*33190*/  VIADD R11, R9, UR5 ;  /* 0x00000005090b7c36 */ /* 0x000fe20008000000 */
[----:B------:R-:W-:-:S04]  /*331a0*/  LEA R142, P3, R15, R0, 0x2 ;  /* 0x000000000f8e7211 */ /* 0x000fc800078610ff */
[----:B------:R-:W-:Y:S02]  /*331b0*/  LEA.HI.X.SX32 R143, R15, R174, 0x2, P3 ;  /* 0x000000ae0f8f7211 */ /* 0x000fe400018f16ff */
[----:B------:R-:W-:-:S04]  /*331c0*/  LEA R146, P3, R5, R0, 0x2 ;  /* 0x0000000005927211 */ /* 0x000fc800078610ff */
[----:B------:R-:W-:Y:S02]  /*331d0*/  LEA.HI.X.SX32 R147, R5, R174, 0x2, P3 ;  /* 0x000000ae05937211 */ /* 0x000fe400018f16ff */
[-C--:B------:R-:W-:Y:S01]  /*331e0*/  LEA R150, P3, R9, R0.reuse, 0x2 ;  /* 0x0000000009967211 */ /* 0x080fe200078610ff */
[----:B------:R-:W1:Y:S01]  /*331f0*/  @!P1 SYNCS.CCTL.IV [UR9+0x90008] ;  /* 0x09000800ff0099b1 */ /* 0x000e620008000009 */
[----:B------:R-:W-:Y:S02]  /*33200*/  LEA R140, P1, R13, R0, 0x2 ;  /* 0x000000000d8c7211 */ /* 0x000fe400078210ff */
[-C--:B------:R-:W-:Y:S02]  /*33210*/  LEA.HI.X.SX32 R151, R9, R174.reuse, 0x2, P3 ;  /* 0x000000ae09977211 */ /* 0x080fe400018f16ff */
[----:B------:R-:W-:Y:S02]  /*33220*/  LEA.HI.X.SX32 R141, R13, R174, 0x2, P1 ;  /* 0x000000ae0d8d7211 */ /* 0x000fe400008f16ff */
[----:B------:R-:W-:-:S02]  /*33230*/  IADD3 R13, PT, PT, R11, UR5, RZ ;  /* 0x000000050b0d7c10 */ /* 0x000fc4000fffe0ff */
[-C--:B------:R-:W-:Y:S02]  /*33240*/  LEA R144, P1, R17, R0.reuse, 0x2 ;  /* 0x0000000011907211 */ /* 0x080fe400078210ff */
[C---:B------:R-:W-:Y:S01]  /*33250*/  LEA R154, P3, R13.reuse, R0, 0x2 ;  /* 0x000000000d9a7211 */ /* 0x040fe200078610ff */
[----:B------:R-:W-:Y:S01]  /*33260*/  VIADD R15, R13, UR5 ;  /* 0x000000050d0f7c36 */ /* 0x000fe20008000000 */
[----:B------:R-:W-:Y:S02]  /*33270*/  LEA.HI.X.SX32 R145, R17, R174, 0x2, P1 ;  /* 0x000000ae11917211 */ /* 0x000fe400008f16ff */
[----:B------:R-:W-:Y:S01]  /*33280*/  LEA R148, P1, R7, R0, 0x2 ;  /* 0x0000000007947211 */ /* 0x000fe200078210ff */
[----:B------:R-:W-:Y:S01]  /*33290*/  VIADD R5, R15, UR5 ;  /* 0x000000050f057c36 */ /* 0x000fe20008000000 */
[-C--:B------:R-:W-:Y:S02]  /*332a0*/  LEA.HI.X.SX32 R155, R13, R174.reuse, 0x2, P3 ;  /* 0x000000ae0d9b7211 */ /* 0x080fe400018f16ff */
[----:B------:R-:W-:Y:S01]  /*332b0*/  LEA.HI.X.SX32 R149, R7, R174, 0x2, P1 ;  /* 0x000000ae07957211 */ /* 0x000fe200008f16ff */
[----:B------:R-:W-:Y:S01]  /*332c0*/  VIADD R7, R5, UR5 ;  /* 0x0000000505077c36 */ /* 0x000fe20008000000 */
[----:B------:R-:W-:-:S02]  /*332d0*/  LEA R152, P1, R11, R0, 0x2 ;  /* 0x000000000b987211 */ /* 0x000fc400078210ff */
[----:B------:R-:W-:Y:S01]  /*332e0*/  LEA R158, P3, R5, R0, 0x2 ;  /* 0x00000000059e7211 */ /* 0x000fe200078610ff */
[----:B------:R-:W-:Y:S01]  /*332f0*/  VIADD R9, R7, UR5 ;  /* 0x0000000507097c36 */ /* 0x000fe20008000000 */
[----:B------:R-:W-:Y:S02]  /*33300*/  LEA.HI.X.SX32 R153, R11, R174, 0x2, P1 ;  /* 0x000000ae0b997211 */ /* 0x000fe400008f16ff */
[----:B------:R-:W-:Y:S01]  /*33310*/  LEA R156, P1, R15, R0, 0x2 ;  /* 0x000000000f9c7211 */ /* 0x000fe200078210ff */
[----:B------:R-:W-:Y:S01]  /*33320*/  VIADD R166, R9, UR5 ;  /* 0x0000000509a67c36 */ /* 0x000fe20008000000 */
[-C--:B------:R-:W-:Y:S02]  /*33330*/  LEA.HI.X.SX32 R159, R5, R174.reuse, 0x2, P3 ;  /* 0x000000ae059f7211 */ /* 0x080fe400018f16ff */
[----:B------:R-:W-:Y:S02]  /*33340*/  LEA.HI.X.SX32 R157, R15, R174, 0x2, P1 ;  /* 0x000000ae0f9d7211 */ /* 0x000fe400008f16ff */
[----:B------:R-:W-:-:S02]  /*33350*/  LEA R160, P1, R7, R0, 0x2 ;  /* 0x0000000007a07211 */ /* 0x000fc400078210ff */
[----:B------:R-:W-:Y:S02]  /*33360*/  LEA R162, P3, R9, R0, 0x2 ;  /* 0x0000000009a27211 */ /* 0x000fe400078610ff */
[----:B------:R-:W-:Y:S02]  /*33370*/  LEA.HI.X.SX32 R161, R7, R174, 0x2, P1 ;  /* 0x000000ae07a17211 */ /* 0x000fe400008f16ff */
[C---:B------:R-:W-:Y:S02]  /*33380*/  LEA R164, P1, R166.reuse, R0, 0x2 ;  /* 0x00000000a6a47211 */ /* 0x040fe400078210ff */
[-C--:B------:R-:W-:Y:S02]  /*33390*/  LEA.HI.X.SX32 R163, R9, R174.reuse, 0x2, P3 ;  /* 0x000000ae09a37211 */ /* 0x080fe400018f16ff */
[----:B------:R-:W-:Y:S02]  /*333a0*/  LEA.HI.X.SX32 R165, R166, R174, 0x2, P1 ;  /* 0x000000aea6a57211 */ /* 0x000fe400008f16ff */
[----:B--2---:R-:W-:-:S02]  /*333b0*/  ISETP.LT.AND P4, PT, R8, UR15, !P2 ;  /* 0x0000000f08007c0c */ /* 0x004fc4000d781270 */
[----:B---3--:R-:W-:Y:S02]  /*333c0*/  ISETP.LT.AND P3, PT, R6, UR15, !P2 ;  /* 0x0000000f06007c0c */ /* 0x008fe4000d761270 */
[----:B----4-:R-:W-:Y:S02]  /*333d0*/  ISETP.LT.AND P1, PT, R4, UR15, !P2 ;  /* 0x0000000f04007c0c */ /* 0x010fe4000d721270 */
[----:B------:R-:W2:Y:S01]  /*333e0*/  LDTM.x128 R4, tmem[UR11] ;  /* 0x0000000b000479ee */ /* 0x000ea200083c0000 */
[----:B------:R-:W-:Y:S01]  /*333f0*/  NOP ;  /* 0x0000000000007918 */ /* 0x000fe20000000000 */
[----:B--2---:R2:W-:Y:S04]  /*33400*/  @P6 STG.E desc[UR22][R2.64], R4 ;  /* 0x0000000402006986 */ /* 0x0045e8000c101916 */
[----:B------:R3:W-:Y:S01]  /*33410*/  @P5 STG.E desc[UR22][R132.64], R5 ;  /* 0x0000000584005986 */ /* 0x0007e2000c101916 */
[----:B-----5:R-:W-:-:S03]  /*33420*/  ISETP.LT.AND P5, PT, R172, UR15, !P2 ;  /* 0x0000000fac007c0c */ /* 0x020fc6000d7a1270 */
[----:B------:R-:W4:Y:S04]  /*33430*/  LDL.LU R172, [R1+0x944] ;  /* 0x0009440001ac7983 */ /* 0x000f280000300800 */
[----:B------:R-:W5:Y:S04]  /*33440*/  LDL.LU R173, [R1+0x92c] ;  /* 0x00092c0001ad7983 */ /* 0x000f680000300800 */
[----:B------:R-:W5:Y:S01]  /*33450*/  LDL.LU R184, [R1+0xa24] ;  /* 0x000a240001b87983 */ /* 0x000f620000300800 */
[----:B------:R-:W-:Y:S02]  /*33460*/  ISETP.LT.AND P6, PT, R167, UR15, !P2 ;  /* 0x0000000fa7007c0c */ /* 0x000fe4000d7c1270 */
[----:B------:R-:W-:Y:S01]  /*33470*/  IADD3 R166, PT, PT, R166, UR5, RZ ;  /* 0x00000005a6a67c10 */ /* 0x000fe2000fffe0ff */
[----:B------:R-:W5:Y:S01]  /*33480*/  LDL.LU R183, [R1+0xa20] ;  /* 0x000a200001b77983 */ /* 0x000f620000300800 */
[----:B--2---:R-:W-:-:S02]  /*33490*/  P2R R4, PR, RZ, 0x40 ;  /* 0x00000040ff047803 */ /* 0x004fc40000000000 */
[C---:B------:R-:W-:Y:S01]  /*334a0*/  LEA R2, P6, R166.reuse, R0, 0x2 ;  /* 0x00000000a6027211 */ /* 0x040fe200078c10ff */
[C---:B------:R-:W-:Y:S01]  /*334b0*/  VIADD R168, R166.reuse, UR5 ;  /* 0x00000005a6a87c36 */ /* 0x040fe20008000000 */
[----:B------:R-:W-:Y:S01]  /*334c0*/  P2R R175, PR, RZ, 0x20 ;  /* 0x00000020ffaf7803 */ /* 0x000fe20000000000 */
[----:B------:R2:W-:Y:S01]  /*334d0*/  @P0 STG.E desc[UR22][R134.64], R6 ;  /* 0x0000000686000986 */ /* 0x0005e2000c101916 */
[----:B------:R-:W-:Y:S02]  /*334e0*/  LEA.HI.X.SX32 R3, R166, R174, 0x2, P6 ;  /* 0x000000aea6037211 */ /* 0x000fe400030f16ff */
[C---:B------:R-:W-:Y:S01]  /*334f0*/  LEA R166, P6, R168.reuse, R0, 0x2 ;  /* 0x00000000a8a67211 */ /* 0x040fe200078c10ff */
[----:B------:R-:W5:Y:S03]  /*33500*/  LDL.LU R182, [R1+0xa1c] ;  /* 0x000a1c0001b67983 */ /* 0x000f660000300800 */
[C---:B------:R-:W-:Y:S01]  /*33510*/  LEA.HI.X.SX32 R167, R168.reuse, R174, 0x2, P6 ;  /* 0x000000aea8a77211 */ /* 0x040fe200030f16ff */
[----:B------:R-:W-:Y:S01]  /*33520*/  VIADD R168, R168, UR5 ;  /* 0x00000005a8a87c36 */ /* 0x000fe20008000000 */
[----:B------:R-:W5:Y:S04]  /*33530*/  LDL.LU R181, [R1+0xa18] ;  /* 0x000a180001b57983 */ /* 0x000f680000300800 */
[C---:B---3--:R-:W-:Y:S01]  /*33540*/  LEA R132, P5, R168.reuse, R0, 0x2 ;  /* 0x00000000a8847211 */ /* 0x048fe200078a10ff */
[----:B------:R-:W3:Y:S03]  /*33550*/  LDL.LU R180, [R1+0xa14] ;  /* 0x000a140001b47983 */ /* 0x000ee60000300800 */
[C---:B------:R-:W-:Y:S01]  /*33560*/  LEA.HI.X.SX32 R133, R168.reuse, R174, 0x2, P5 ;  /* 0x000000aea8857211 */ /* 0x040fe200028f16ff */
[----:B------:R-:W-:Y:S01]  /*33570*/  VIADD R168, R168, UR5 ;  /* 0x00000005a8a87c36 */ /* 0x000fe20008000000 */
[----:B------:R-:W-:Y:S01]  /*33580*/  ISETP.NE.AND P6, PT, R4, RZ, PT ;  /* 0x000000ff0400720c */ /* 0x000fe20003fc5270 */
[----:B------:R-:W3:Y:S02]  /*33590*/  LDL.LU R179, [R1+0x890] ;  /* 0x0008900001b37983 */ /* 0x000ee40000300800 */
[C---:B--2---:R-:W-:Y:S01]  /*335a0*/  VIADD R6, R168.reuse, UR5 ;  /* 0x00000005a8067c36 */ /* 0x044fe20008000000 */
[C---:B------:R-:W-:Y:S01]  /*335b0*/  LEA R4, P5, R168.reuse, R0, 0x2 ;  /* 0x00000000a8047211 */ /* 0x040fe200078a10ff */
[----:B------:R-:W2:Y:S03]  /*335c0*/  LDL.LU R178, [R1+0xa10] ;  /* 0x000a100001b27983 */ /* 0x000ea60000300800 */
[----:B------:R-:W-:-:S02]  /*335d0*/  LEA.HI.X.SX32 R5, R168, R174, 0x2, P5 ;  /* 0x000000aea8057211 */ /* 0x000fc400028f16ff */
[----:B------:R-:W-:Y:S01]  /*335e0*/  ISETP.LT.AND P0, PT, R169, UR15, !P2 ;  /* 0x0000000fa9007c0c */ /* 0x000fe2000d701270 */
[----:B------:R-:W-:Y:S01]  /*335f0*/  @P4 STG.E desc[UR22][R136.64], R7 ;  /* 0x0000000788004986 */ /* 0x000fe2000c101916 */
[----:B------:R-:W-:-:S03]  /*33600*/  LEA R134, P5, R6, R0, 0x2 ;  /* 0x0000000006867211 */ /* 0x000fc600078a10ff */
[----:B------:R-:W2:Y:S01]  /*33610*/  LDL.LU R177, [R1+0xa0c] ;  /* 0x000a0c0001b17983 */ /* 0x000ea20000300800 */
[C---:B------:R-:W-:Y:S01]  /*33620*/  LEA.HI.X.SX32 R135, R6.reuse, R174, 0x2, P5 ;  /* 0x000000ae06877211 */ /* 0x040fe200028f16ff */
[----:B------:R-:W-:Y:S01]  /*33630*/  VIADD R6, R6, UR5 ;  /* 0x0000000506067c36 */ /* 0x000fe20008000000 */
[----:B------:R-:W-:Y:S01]  /*33640*/  ISETP.LT.AND P4, PT, R170, UR15, !P2 ;  /* 0x0000000faa007c0c */ /* 0x000fe2000d781270 */
[----:B------:R1:W-:Y:S03]  /*33650*/  @P3 STG.E desc[UR22][R138.64], R8 ;  /* 0x000000088a003986 */ /* 0x0003e6000c101916 */
[C---:B------:R-:W-:Y:S01]  /*33660*/  LEA R168, P5, R6.reuse, R0, 0x2 ;  /* 0x0000000006a87211 */ /* 0x040fe200078a10ff */
[----:B------:R-:W2:Y:S03]  /*33670*/  LDL.LU R176, [R1+0xa08] ;  /* 0x000a080001b07983 */ /* 0x000ea60000300800 */
[----:B------:R-:W-:-:S02]  /*33680*/  LEA.HI.X.SX32 R169, R6, R174, 0x2, P5 ;  /* 0x000000ae06a97211 */ /* 0x000fc400028f16ff */
[----:B------:R-:W-:-:S05]  /*33690*/  IADD3 R6, PT, PT, R6, UR5, RZ ;  /* 0x0000000506067c10 */ /* 0x000fca000fffe0ff */
[----:B------:R-:W-:-:S04]  /*336a0*/  VIADD R170, R6, UR5 ;  /* 0x0000000506aa7c36 */ /* 0x000fc80008000000 */
[----:B-1----:R-:W-:Y:S01]  /*336b0*/  VIADD R8, R170, UR5 ;  /* 0x00000005aa087c36 */ /* 0x002fe20008000000 */
[----:B------:R-:W-:-:S04]  /*336c0*/  LEA R136, P5, R6, R0, 0x2 ;  /* 0x0000000006887211 */ /* 0x000fc800078a10ff */
[----:B------:R-:W-:Y:S02]  /*336d0*/  LEA R138, P3, R8, R0, 0x2 ;  /* 0x00000000088a7211 */ /* 0x000fe400078610ff */
[-C--:B------:R-:W-:Y:S02]  /*336e0*/  LEA.HI.X.SX32 R137, R6, R174.reuse, 0x2, P5 ;  /* 0x000000ae06897211 */ /* 0x080fe400028f16ff */
[C---:B------:R-:W-:Y:S01]  /*336f0*/  LEA.HI.X.SX32 R139, R8.reuse, R174, 0x2, P3 ;  /* 0x000000ae088b7211 */ /* 0x040fe200018f16ff */
[----:B------:R-:W-:Y:S01]  /*33700*/  VIADD R8, R8, UR5 ;  /* 0x0000000508087c36 */ /* 0x000fe20008000000 */
[----:B------:R-:W-:-:S04]  /*33710*/  LEA R6, P5, R170, R0, 0x2 ;  /* 0x00000000aa067211 */ /* 0x000fc800078a10ff */
[----:B------:R-:W-:Y:S02]  /*33720*/  LEA.HI.X.SX32 R7, R170, R174, 0x2, P5 ;  /* 0x000000aeaa077211 */ /* 0x000fe400028f16ff */
[C---:B------:R-:W-:Y:S02]  /*33730*/  LEA R170, P3, R8.reuse, R0, 0x2 ;  /* 0x0000000008aa7211 */ /* 0x040fe400078610ff */
[----:B------:R-:W-:Y:S02]  /*33740*/  ISETP.LT.AND P5, PT, R171, UR15, !P2 ;  /* 0x0000000fab007c0c */ /* 0x000fe4000d7a1270 */
[C---:B------:R-:W-:Y:S01]  /*33750*/  LEA.HI.X.SX32 R171, R8.reuse, R174, 0x2, P3 ;  /* 0x000000ae08ab7211 */ /* 0x040fe200018f16ff */
[----:B------:R-:W-:Y:S01]  /*33760*/  VIADD R8, R8, UR5 ;  /* 0x0000000508087c36 */ /* 0x000fe20008000000 */
[----:B------:R1:W-:Y:S04]  /*33770*/  @P1 STG.E desc[UR22][R140.64], R9 ;  /* 0x000000098c001986 */ /* 0x0003e8000c101916 */
[----:B------:R4:W-:Y:S01]  /*33780*/  @P6 STG.E desc[UR22][R142.64], R10 ;  /* 0x0000000a8e006986 */ /* 0x0009e2000c101916 */
[----:B-1----:R-:W-:-:S04]  /*33790*/  LEA R140, P3, R8, R0, 0x2 ;  /* 0x00000000088c7211 */ /* 0x002fc800078610ff */
[----:B------:R-:W-:Y:S02]  /*337a0*/  LEA.HI.X.SX32 R141, R8, R174, 0x2, P3 ;  /* 0x000000ae088d7211 */ /* 0x000fe400018f16ff */
[----:B----4-:R-:W-:Y:S01]  /*337b0*/  ISETP.LT.AND P1, PT, R172, UR15, !P2 ;  /* 0x0000000fac007c0c */ /* 0x010fe2000d721270 */
[----:B------:R-:W-:-:S05]  /*337c0*/  VIADD R172, R8, UR5 ;  /* 0x0000000508ac7c36 */ /* 0x000fca0008000000 */
[----:B------:R-:W-:-:S04]  /*337d0*/  IADD3 R10, PT, PT, R172, UR5, RZ ;  /* 0x00000005ac0a7c10 */ /* 0x000fc8000fffe0ff */
[-C--:B------:R-:W-:Y:S02]  /*337e0*/  LEA R142, P6, R10, R0.reuse, 0x2 ;  /* 0x000000000a8e7211 */ /* 0x080fe400078c10ff */
[----:B------:R-:W-:Y:S02]  /*337f0*/  LEA R8, P3, R172, R0, 0x2 ;  /* 0x00000000ac087211 */ /* 0x000fe400078610ff */
[CC--:B------:R-:W-:Y:S01]  /*33800*/  LEA.HI.X.SX32 R143, R10.reuse, R174.reuse, 0x2, P6 ;  /* 0x000000ae0a8f7211 */ /* 0x0c0fe200030f16ff */
[----:B------:R-:W-:Y:S01]  /*33810*/  VIADD R10, R10, UR5 ;  /* 0x000000050a0a7c36 */ /* 0x000fe20008000000 */
[----:B------:R-:W-:-:S04]  /*33820*/  LEA.HI.X.SX32 R9, R172, R174, 0x2, P3 ;  /* 0x000000aeac097211 */ /* 0x000fc800018f16ff */
[C---:B------:R-:W-:Y:S02]  /*33830*/  LEA R172, P6, R10.reuse, R0, 0x2 ;  /* 0x000000000aac7211 */ /* 0x040fe400078c10ff */
[----:B-----5:R-:W-:Y:S02]  /*33840*/  ISETP.LT.AND P3, PT, R173, UR15, !P2 ;  /* 0x0000000fad007c0c */ /* 0x020fe4000d761270 */
[----:B------:R-:W-:Y:S02]  /*33850*/  LEA.HI.X.SX32 R173, R10, R174, 0x2, P6 ;  /* 0x000000ae0aad7211 */ /* 0x000fe400030f16ff */
[----:B------:R-:W-:Y:S02]  /*33860*/  ISETP.NE.AND P6, PT, R175, RZ, PT ;  /* 0x000000ffaf00720c */ /* 0x000fe40003fc5270 */
[----:B------:R-:W4:Y:S11]  /*33870*/  LDL.LU R175, [R1+0xa04] ;  /* 0x000a040001af7983 */ /* 0x000f360000300800 */
[----:B------:R-:W-:Y:S04]  /*33880*/  @P6 STG.E desc[UR22][R144.64], R11 ;  /* 0x0000000b90006986 */ /* 0x000fe8000c101916 */
[----:B------:R1:W-:Y:S04]  /*33890*/  @P0 STG.E desc[UR22][R146.64], R12 ;  /* 0x0000000c92000986 */ /* 0x0003e8000c101916 */
[----:B-1----:R-:W5:Y:S04]  /*338a0*/  LDL.LU R12, [R1+0xa00] ;  /* 0x000a0000010c7983 */ /* 0x002f680000300800 */
[----:B------:R-:W5:Y:S04]  /*338b0*/  LDL.LU R145, [R1+0x9fc] ;  /* 0x0009fc0001917983 */ /* 0x000f680000300800 */
[----:B------:R-:W5:Y:S04]  /*338c0*/  LDL.LU R11, [R1+0x9f8] ;  /* 0x0009f800010b7983 */ /* 0x000f680000300800 */
[----:B------:R-:W5:Y:S01]  /*338d0*/  LDL.LU R144, [R1+0x9f4] ;  /* 0x0009f40001907983 */ /* 0x000f620000300800 */
[----:B------:R-:W-:-:S03]  /*338e0*/  ISETP.LT.AND P6, PT, R184, UR15, !P2 ;  /* 0x0000000fb8007c0c */ /* 0x000fc6000d7c1270 */
[----:B------:R-:W-:Y:S04]  /*338f0*/  @P4 STG.E desc[UR22][R148.64], R13 ;  /* 0x0000000d94004986 */ /* 0x000fe8000c101916 */
[----:B------:R-:W-:Y:S04]  /*33900*/  @P5 STG.E desc[UR22][R150.64], R14 ;  /* 0x0000000e96005986 */ /* 0x000fe8000c101916 */
[----:B------:R-:W-:Y:S04]  /*33910*/  @P1 STG.E desc[UR22][R152.64], R15 ;  /* 0x0000000f98001986 */ /* 0x000fe8000c101916 */
[----:B------:R-:W-:Y:S04]  /*33920*/  @P3 STG.E desc[UR22][R154.64], R16 ;  /* 0x000000109a003986 */ /* 0x000fe8000c101916 */
[----:B------:R1:W-:Y:S04]  /*33930*/  @P6 STG.E desc[UR22][R156.64], R17 ;  /* 0x000000119c006986 */ /* 0x0003e8000c101916 */
[----:B-1----:R-:W5:Y:S04]  /*33940*/  LDL.LU R17, [R1+0x9f0] ;  /* 0x0009f00001117983 */ /* 0x002f680000300800 */
[----:B------:R-:W5:Y:S04]  /*33950*/  LDL.LU R16, [R1+0x9ec] ;  /* 0x0009ec0001107983 */ /* 0x000f680000300800 */
[----:B------:R-:W5:Y:S04]  /*33960*/  LDL.LU R15, [R1+0x9e8] ;  /* 0x0009e800010f7983 */ /* 0x000f680000300800 */
[----:B------:R-:W5:Y:S01]  /*33970*/  LDL.LU R14, [R1+0x9e4] ;  /* 0x0009e400010e7983 */ /* 0x000f620000300800 */
[----:B---3--:R-:W-:Y:S01]  /*33980*/  ISETP.LT.AND P3, PT, R179, UR4, !P2 ;  /* 0x00000004b3007c0c */ /* 0x008fe2000d761270 */
[----:B------:R-:W2:Y:S01]  /*33990*/  LDCU UR4, c[0x0][0x39c] ;  /* 0x00007380ff0477ac */ /* 0x000ea20008000800 */
[----:B------:R-:W-:Y:S01]  /*339a0*/  ISETP.LT.AND P0, PT, R183, UR15, !P2 ;  /* 0x0000000fb7007c0c */ /* 0x000fe2000d701270 */
[----:B------:R-:W3:Y:S01]  /*339b0*/  LDL.LU R13, [R1+0x9e0] ;  /* 0x0009e000010d7983 */ /* 0x000ee20000300800 */
[----:B--2---:R-:W-:Y:S01]  /*339c0*/  ISETP.LT.AND P6, PT, R178, UR4, !P2 ;  /* 0x00000004b2007c0c */ /* 0x004fe2000d7c1270 */
[----:B------:R-:W1:Y:S10]  /*339d0*/  LDCU UR4, c[0x0][0x39c] ;  /* 0x00007380ff0477ac */ /* 0x000e740008000800 */
[----:B------:R-:W-:Y:S01]  /*339e0*/  @P0 STG.E desc[UR22][R158.64], R18 ;  /* 0x000000129e000986 */ /* 0x000fe2000c101916 */
[----:B------:R-:W-:-:S02]  /*339f0*/  ISETP.LT.AND P4, PT, R182, UR15, !P2 ;  /* 0x0000000fb6007c0c */ /* 0x000fc4000d781270 */
[----:B-1----:R-:W-:Y:S01]  /*33a00*/  ISETP.LT.AND P0, PT, R177, UR4, !P2 ;  /* 0x00000004b1007c0c */ /* 0x002fe2000d701270 */
[----:B------:R-:W1:Y:S10]  /*33a10*/  LDCU UR4, c[0x0][0x39c] ;  /* 0x00007380ff0477ac */ /* 0x000e740008000800 */
[----:B------:R-:W-:Y:S01]  /*33a20*/  @P4 STG.E desc[UR22][R160.64], R19 ;  /* 0x00000013a0004986 */ /* 0x000fe2000c101916 */
[----:B------:R-:W-:-:S02]  /*33a30*/  ISETP.LT.AND P5, PT, R181, UR15, !P2 ;  /* 0x0000000fb5007c0c */ /* 0x000fc4000d7a1270 */
[----:B-1----:R-:W-:Y:S01]  /*33a40*/  ISETP.LT.AND P4, PT, R176, UR4, !P2 ;  /* 0x00000004b0007c0c */ /* 0x002fe2000d781270 */
[----:B------:R-:W4:Y:S10]  /*33a50*/  LDCU UR4, c[0x0][0x39c] ;  /* 0x00007380ff0477ac */ /* 0x000f340008000800 */
[----:B------:R-:W-:Y:S01]  /*33a60*/  @P5 STG.E desc[UR22][R162.64], R20 ;  /* 0x00000014a2005986 */ /* 0x000fe2000c101916 */
[----:B------:R-:W-:-:S13]  /*33a70*/  ISETP.LT.AND P1, PT, R180, UR15, !P2 ;  /* 0x0000000fb4007c0c */ /* 0x000fda000d721270 */
[----:B------:R-:W-:Y:S04]  /*33a80*/  @P1 STG.E desc[UR22][R164.64], R21 ;  /* 0x00000015a4001986 */ /* 0x000fe8000c101916 */
[----:B------:R1:W-:Y:S04]  /*33a90*/  @P6 STG.E desc[UR22][R2.64], R22 ;  /* 0x0000001602006986 */ /* 0x0003e8000c101916 */
[----:B------:R-:W-:Y:S04]  /*33aa0*/  @P0 STG.E desc[UR22][R166.64], R23 ;  /* 0x00000017a6000986 */ /* 0x000fe8000c101916 */
[----:B------:R-:W-:Y:S01]  /*33ab0*/  @P4 STG.E desc[UR22][R132.64], R24 ;  /* 0x0000001884004986 */ /* 0x000fe2000c101916 */
[----:B----4-:R-:W-:Y:S01]  /*33ac0*/  ISETP.LT.AND P5, PT, R175, UR4, !P2 ;  /* 0x00000004af007c0c */ /* 0x010fe2000d7a1270 */
[----:B------:R-:W5:Y:S02]  /*33ad0*/  LDCU UR4, c[0x0][0x39c] ;  /* 0x00007380ff0477ac */ /* 0x000f640008000800 */
[----:B-----5:R-:W-:Y:S01]  /*33ae0*/  ISETP.LT.AND P1, PT, R12, UR4, !P2 ;  /* 0x000000040c007c0c */ /* 0x020fe2000d721270 */
[----:B------:R-:W2:Y:S09]  /*33af0*/  LDCU UR4, c[0x0][0x39c] ;  /* 0x00007380ff0477ac */ /* 0x000eb20008000800 */
[----:B------:R4:W-:Y:S04]  /*33b00*/  @P5 STG.E desc[UR22][R4.64], R25 ;  /* 0x0000001904005986 */ /* 0x0009e8000c101916 */
[----:B------:R-:W5:Y:S01]  /*33b10*/  LDL.LU R12, [R1+0x9dc] ;  /* 0x0009dc00010c7983 */ /* 0x000f620000300800 */
[----:B--2---:R-:W-:Y:S01]  /*33b20*/  ISETP.LT.AND P6, PT, R145, UR4, !P2 ;  /* 0x0000000491007c0c */ /* 0x004fe2000d7c1270 */
[----:B------:R-:W2:Y:S02]  /*33b30*/  LDCU UR4, c[0x0][0x39c] ;  /* 0x00007380ff0477ac */ /* 0x000ea40008000800 */
[----:B--2---:R-:W-:Y:S01]  /*33b40*/  ISETP.LT.AND P0, PT, R11, UR4, !P2 ;  /* 0x000000040b007c0c */ /* 0x004fe2000d701270 */
[----:B------:R-:W2:Y:S01]  /*33b50*/  LDCU UR4, c[0x0][0x39c] ;  /* 0x00007380ff0477ac */ /* 0x000ea20008000800 */
[----:B------:R-:W-:Y:S04]  /*33b60*/  @P1 STG.E desc[UR22][R134.64], R26 ;  /* 0x0000001a86001986 */ /* 0x000fe8000c101916 */
[----:B------:R-:W5:Y:S04]  /*33b70*/  LDL.LU R11, [R1+0x9d8] ;  /* 0x0009d800010b7983 */ /* 0x000f680000300800 */
[----:B-1----:R-:W5:Y:S01]  /*33b80*/  LDL.LU R3, [R1+0x9d4] ;  /* 0x0009d40001037983 */ /* 0x002f620000300800 */
[----:B--2---:R-:W-:Y:S01]  /*33b90*/  ISETP.LT.AND P4, PT, R144, UR4, !P2 ;  /* 0x0000000490007c0c */ /* 0x004fe2000d781270 */
[----:B------:R-:W1:Y:S02]  /*33ba0*/  LDCU UR4, c[0x0][0x39c] ;  /* 0x00007380ff0477ac */ /* 0x000e640008000800 */
[----:B------:R-:W-:Y:S04]  /*33bb0*/  @P6 STG.E desc[UR22][R168.64], R27 ;  /* 0x0000001ba8006986 */ /* 0x000fe8000c101916 */
[----:B------:R-:W2:Y:S04]  /*33bc0*/  LDL.LU R2, [R1+0x9d0] ;  /* 0x0009d00001027983 */ /* 0x000ea80000300800 */
[----:B----4-:R-:W4:Y:S01]  /*33bd0*/  LDL.LU R4, [R1+0xa2c] ;  /* 0x000a2c0001047983 */ /* 0x010f220000300800 */
[----:B-1----:R-:W-:Y:S01]  /*33be0*/  ISETP.LT.AND P5, PT, R17, UR4, !P2 ;  /* 0x0000000411007c0c */ /* 0x002fe2000d7a1270 */
[----:B------:R-:W1:Y:S02]  /*33bf0*/  LDCU UR4, c[0x0][0x39c] ;  /* 0x00007380ff0477ac */ /* 0x000e640008000800 */
[----:B-1----:R-:W-:Y:S01]  /*33c00*/  ISETP.LT.AND P1, PT, R16, UR4, !P2 ;  /* 0x0000000410007c0c */ /* 0x002fe2000d721270 */
[----:B------:R-:W1:Y:S02]  /*33c10*/  LDCU UR4, c[0x0][0x39c] ;  /* 0x00007380ff0477ac */ /* 0x000e640008000800 */
[----:B-1----:R-:W-:Y:S01]  /*33c20*/  ISETP.LT.AND P6, PT, R15, UR4, !P2 ;  /* 0x000000040f007c0c */ /* 0x002fe2000d7c1270 */
[----:B------:R-:W1:Y:S01]  /*33c30*/  LDCU UR4, c[0x0][0x39c] ;  /* 0x00007380ff0477ac */ /* 0x000e620008000800 */
[----:B------:R-:W-:Y:S04]  /*33c40*/  @P0 STG.E desc[UR22][R136.64], R28 ;  /* 0x0000001c88000986 */ /* 0x000fe8000c101916 */
[----:B------:R1:W-:Y:S02]  /*33c50*/  @P4 STG.E desc[UR22][R6.64], R29 ;  /* 0x0000001d06004986 */ /* 0x0003e4000c101916 */
[----:B-1----:R-:W-:Y:S01]  /*33c60*/  ISETP.LT.AND P0, PT, R14, UR4, !P2 ;  /* 0x000000040e007c0c */ /* 0x002fe2000d701270 */
[----:B------:R-:W3:Y:S01]  /*33c70*/  LDCU UR4, c[0x0][0x39c] ;  /* 0x00007380ff0477ac */ /* 0x000ee20008000800 */
[----:B------:R-:W4:Y:S04]  /*33c80*/  LDL.LU R14, [R1+0xa30] ;  /* 0x000a3000010e7983 */ /* 0x000f280000300800 */
[----:B------:R-:W4:Y:S01]  /*33c90*/  LDL.LU R6, [R1+0xa38] ;  /* 0x000a380001067983 */ /* 0x000f220000300800 */
[----:B---3--:R-:W-:Y:S01]  /*33ca0*/  ISETP.LT.AND P4, PT, R13, UR4, !P2 ;  /* 0x000000040d007c0c */ /* 0x008fe2000d781270 */
[----:B------:R-:W5:Y:S02]  /*33cb0*/  LDCU UR4, c[0x0][0x39c] ;  /* 0x00007380ff0477ac */ /* 0x000f640008000800 */
[----:B------:R-:W-:Y:S04]  /*33cc0*/  @P5 STG.E desc[UR22][R138.64], R30 ;  /* 0x0000001e8a005986 */ /* 0x000fe8000c101916 */
[----:B------:R-:W-:Y:S04]  /*33cd0*/  @P1 STG.E desc[UR22][R170.64], R31 ;  /* 0x0000001faa001986 */ /* 0x000fe8000c101916 */
[----:B------:R-:W-:Y:S04]  /*33ce0*/  @P6 STG.E desc[UR22][R140.64], R32 ;  /* 0x000000208c006986 */ /* 0x000fe8000c101916 */
[----:B------:R-:W3:Y:S04]  /*33cf0*/  LDL.LU R13, [R1+0xa3c] ;  /* 0x000a3c00010d7983 */ /* 0x000ee80000300800 */
[----:B------:R-:W-:Y:S04]  /*33d00*/  @P0 STG.E desc[UR22][R8.64], R33 ;  /* 0x0000002108000986 */ /* 0x000fe8000c101916 */
[----:B------:R-:W-:Y:S01]  /*33d10*/  @P4 STG.E desc[UR22][R142.64], R34 ;  /* 0x000000228e004986 */ /* 0x000fe2000c101916 */
[----:B-----5:R-:W-:Y:S01]  /*33d20*/  ISETP.LT.AND P5, PT, R12, UR4, !P2 ;  /* 0x000000040c007c0c */ /* 0x020fe2000d7a1270 */
[----:B------:R-:W1:Y:S02]  /*33d30*/  LDCU UR4, c[0x0][0x39c] ;  /* 0x00007380ff0477ac */ /* 0x000e640008000800 */
[----:B------:R-:W5:Y:S10]  /*33d40*/  LDL.LU R12, [R1+0xa44] ;  /* 0x000a4400010c7983 */ /* 0x000f740000300800 */
[----:B------:R-:W-:Y:S01]  /*33d50*/  @P5 STG.E desc[UR22][R172.64], R35 ;  /* 0x00000023ac005986 */ /* 0x000fe2000c101916 */
[----:B-1----:R-:W-:Y:S01]  /*33d60*/  ISETP.LT.AND P1, PT, R11, UR4, !P2 ;  /* 0x000000040b007c0c */ /* 0x002fe2000d721270 */
[----:B------:R-:W1:Y:S02]  /*33d70*/  LDCU UR4, c[0x0][0x39c] ;  /* 0x00007380ff0477ac */ /* 0x000e640008000800 */
[----:B------:R-:W5:Y:S01]  /*33d80*/  LDL.LU R11, [R1+0xa48] ;  /* 0x000a4800010b7983 */ /* 0x000f620000300800 */
[----:B------:R-:W-:Y:S01]  /*33d90*/  ISETP.LT.AND P6, PT, R3, UR6, !P2 ;  /* 0x0000000603007c0c */ /* 0x000fe2000d7c1270 */
[----:B------:R-:W-:Y:S01]  /*33da0*/  VIADD R3, R10, UR5 ;  /* 0x000000050a037c36 */ /* 0x000fe20008000000 */
[----:B------:R-:W1:Y:S01]  /*33db0*/  LDCU UR6, c[0x0][0x39c] ;  /* 0x00007380ff0677ac */ /* 0x000e620008000800 */
[----:B------:R-:W5:Y:S02]  /*33dc0*/  LDL.LU R10, [R1+0xa50] ;  /* 0x000a5000010a7983 */ /* 0x000f640000300800 */
[----:B------:R-:W-:Y:S01]  /*33dd0*/  VIADD R5, R3, UR5 ;  /* 0x0000000503057c36 */ /* 0x000fe20008000000 */
[----:B--2---:R-:W-:-:S03]  /*33de0*/  ISETP.LT.AND P0, PT, R2, UR7, !P2 ;  /* 0x0000000702007c0c */ /* 0x004fc6000d701270 */
[----:B------:R-:W-:Y:S01]  /*33df0*/  VIADD R7, R5, UR5 ;  /* 0x0000000505077c36 */ /* 0x000fe20008000000 */
[C---:B------:R-:W-:Y:S01]  /*33e00*/  LEA R2, P4, R3.reuse, R0, 0x2 ;  /* 0x0000000003027211 */ /* 0x040fe200078810ff */
[----:B------:R-:W3:Y:S03]  /*33e10*/  LDCU UR7, c[0x0][0x39c] ;  /* 0x00007380ff0777ac */ /* 0x000ee60008000800 */
[----:B------:R-:W-:Y:S02]  /*33e20*/  LEA.HI.X.SX32 R3, R3, R174, 0x2, P4 ;  /* 0x000000ae03037211 */ /* 0x000fe400020f16ff */
[----:B----4-:R-:W-:Y:S02]  /*33e30*/  ISETP.LT.AND P4, PT, R4, UR8, !P2 ;  /* 0x0000000804007c0c */ /* 0x010fe4000d781270 */
[C---:B------:R-:W-:Y:S01]  /*33e40*/  LEA R4, P5, R5.reuse, R0, 0x2 ;  /* 0x0000000005047211 */ /* 0x040fe200078a10ff */
[----:B------:R2:W-:Y:S03]  /*33e50*/  @P1 STG.E desc[UR22][R2.64], R36 ;  /* 0x0000002402001986 */ /* 0x0005e6000c101916 */
[----:B------:R-:W-:-:S02]  /*33e60*/  LEA.HI.X.SX32 R5, R5, R174, 0x2, P5 ;  /* 0x000000ae05057211 */ /* 0x000fc400028f16ff */
[----:B--2---:R-:W-:-:S04]  /*33e70*/  LEA R2, P5, R7, R0, 0x2 ;  /* 0x0000000007027211 */ /* 0x004fc800078a10ff */
[C---:B------:R-:W-:Y:S02]  /*33e80*/  LEA.HI.X.SX32 R3, R7.reuse, R174, 0x2, P5 ;  /* 0x000000ae07037211 */ /* 0x040fe400028f16ff */
[----:B-1----:R-:W-:Y:S02]  /*33e90*/  ISETP.LT.AND P5, PT, R6, UR6, !P2 ;  /* 0x0000000606007c0c */ /* 0x002fe4000d7a1270 */
[----:B------:R-:W-:Y:S01]  /*33ea0*/  ISETP.LT.AND P1, PT, R14, UR4, !P2 ;  /* 0x000000040e007c0c */ /* 0x000fe2000d721270 */
[----:B------:R-:W2:Y:S01]  /*33eb0*/  LDL.LU R6, [R1+0xa54] ;  /* 0x000a540001067983 */ /* 0x000ea20000300800 */
[----:B------:R-:W5:Y:S03]  /*33ec0*/  LDCU UR4, c[0x0][0x39c] ;  /* 0x00007380ff0477ac */ /* 0x000f660008000800 */
[----:B------:R-:W4:Y:S01]  /*33ed0*/  LDL.LU R8, [R1+0xa5c] ;  /* 0x000a5c0001087983 */ /* 0x000f220000300800 */
[----:B------:R-:W-:Y:S01]  /*33ee0*/  VIADD R9, R7, UR5 ;  /* 0x0000000507097c36 */ /* 0x000fe20008000000 */
[----:B------:R-:W1:Y:S02]  /*33ef0*/  LDCU UR6, c[0x0][0x39c] ;  /* 0x00007380ff0677ac */ /* 0x000e640008000800 */
[----:B------:R1:W-:Y:S02]  /*33f00*/  @P6 STG.E desc[UR22][R4.64], R37 ;  /* 0x0000002504006986 */ /* 0x0003e4000c101916 */
[----:B------:R-:W-:-:S02]  /*33f10*/  IADD3 R7, PT, PT, R9, UR5, RZ ;  /* 0x0000000509077c10 */ /* 0x000fc4000fffe0ff */
[----:B------:R1:W-:Y:S02]  /*33f20*/  @P0 STG.E desc[UR22][R2.64], R38 ;  /* 0x0000002602000986 */ /* 0x0003e4000c101916 */
[----:B-1----:R-:W-:-:S04]  /*33f30*/  LEA R4, P6, R9, R0, 0x2 ;  /* 0x0000000009047211 */ /* 0x002fc800078c10ff */
[----:B------:R-:W-:Y:S01]  /*33f40*/  LEA.HI.X.SX32 R5, R9, R174, 0x2, P6 ;  /* 0x000000ae09057211 */ /* 0x000fe200030f16ff */
[C---:B------:R-:W-:Y:S01]  /*33f50*/  VIADD R9, R7.reuse, UR5 ;  /* 0x0000000507097c36 */ /* 0x040fe20008000000 */
[----:B------:R-:W-:Y:S02]  /*33f60*/  LEA R2, P6, R7, R0, 0x2 ;  /* 0x0000000007027211 */ /* 0x000fe400078c10ff */
[----:B---3--:R-:W-:Y:S01]  /*33f70*/  ISETP.LT.AND P0, PT, R13, UR7, !P2 ;  /* 0x000000070d007c0c */ /* 0x008fe2000d701270 */
[----:B------:R1:W-:Y:S01]  /*33f80*/  @P4 STG.E desc[UR22][R4.64], R39 ;  /* 0x0000002704004986 */ /* 0x0003e2000c101916 */
[----:B------:R-:W3:Y:S01]  /*33f90*/  LDCU UR7, c[0x0][0x39c] ;  /* 0x00007380ff0777ac */ /* 0x000ee20008000800 */
[----:B------:R-:W-:Y:S01]  /*33fa0*/  LEA.HI.X.SX32 R3, R7, R174, 0x2, P6 ;  /* 0x000000ae07037211 */ /* 0x000fe200030f16ff */
[----:B------:R-:W-:-:S04]  /*33fb0*/  VIADD R7, R9, UR5 ;  /* 0x0000000509077c36 */ /* 0x000fc80008000000 */
[----:B------:R3:W-:Y:S01]  /*33fc0*/  @P1 STG.E desc[UR22][R2.64], R40 ;  /* 0x0000002802001986 */ /* 0x0007e2000c101916 */
[----:B-1----:R-:W-:-:S04]  /*33fd0*/  LEA R4, P6, R9, R0, 0x2 ;  /* 0x0000000009047211 */ /* 0x002fc800078c10ff */
[----:B------:R-:W-:Y:S02]  /*33fe0*/  LEA.HI.X.SX32 R5, R9, R174, 0x2, P6 ;  /* 0x000000ae09057211 */ /* 0x000fe400030f16ff */
[C---:B---3--:R-:W-:Y:S01]  /*33ff0*/  LEA R2, P6, R7.reuse, R0, 0x2 ;  /* 0x0000000007027211 */ /* 0x048fe200078c10ff */
[----:B------:R-:W-:-:S03]  /*34000*/  VIADD R9, R7, UR5 ;  /* 0x0000000507097c36 */ /* 0x000fc60008000000 */
[----:B------:R-:W-:Y:S01]  /*34010*/  LEA.HI.X.SX32 R3, R7, R174, 0x2, P6 ;  /* 0x000000ae07037211 */ /* 0x000fe200030f16ff */
[----:B------:R1:W-:Y:S04]  /*34020*/  @P5 STG.E desc[UR22][R4.64], R41 ;  /* 0x0000002904005986 */ /* 0x0003e8000c101916 */
[----:B------:R3:W-:Y:S01]  /*34030*/  @P0 STG.E desc[UR22][R2.64], R42 ;  /* 0x0000002a02000986 */ /* 0x0007e2000c101916 */
[----:B-1----:R-:W-:-:S04]  /*34040*/  LEA R4, P6, R9, R0, 0x2 ;  /* 0x0000000009047211 */ /* 0x002fc800078c10ff */
[----:B------:R-:W-:Y:S02]  /*34050*/  LEA.HI.X.SX32 R5, R9, R174, 0x2, P6 ;  /* 0x000000ae09057211 */ /* 0x000fe400030f16ff */
[----:B-----5:R-:W-:Y:S01]  /*34060*/  ISETP.LT.AND P4, PT, R12, UR4, !P2 ;  /* 0x000000040c007c0c */ /* 0x020fe2000d781270 */
[----:B------:R-:W2:Y:S01]  /*34070*/  LDCU UR4, c[0x0][0x39c] ;  /* 0x00007380ff0477ac */ /* 0x000ea20008000800 */
[----:B------:R-:W5:Y:S11]  /*34080*/  LDL.LU R12, [R1+0xa60] ;  /* 0x000a6000010c7983 */ /* 0x000f760000300800 */
[----:B------:R1:W-:Y:S01]  /*34090*/  @P4 STG.E desc[UR22][R4.64], R43 ;  /* 0x0000002b04004986 */ /* 0x0003e2000c101916 */
[----:B------:R-:W-:Y:S01]  /*340a0*/  ISETP.LT.AND P1, PT, R11, UR6, !P2 ;  /* 0x000000060b007c0c */ /* 0x000fe2000d721270 */
[----:B------:R-:W4:Y:S02]  /*340b0*/  LDCU UR6, c[0x0][0x39c] ;  /* 0x00007380ff0677ac */ /* 0x000f240008000800 */
[----:B------:R-:W5:Y:S01]  /*340c0*/  LDL.LU R11, [R1+0xa68] ;  /* 0x000a6800010b7983 */ /* 0x000f620000300800 */
[----:B------:R-:W-:Y:S01]  /*340d0*/  ISETP.LT.AND P5, PT, R10, UR7, !P2 ;  /* 0x000000070a007c0c */ /* 0x000fe2000d7a1270 */
[----:B------:R-:W5:Y:S02]  /*340e0*/  LDCU UR7, c[0x0][0x39c] ;  /* 0x00007380ff0777ac */ /* 0x000f640008000800 */
[----:B------:R-:W5:Y:S01]  /*340f0*/  LDL.LU R10, [R1+0xa6c] ;  /* 0x000a6c00010a7983 */ /* 0x000f620000300800 */
[----:B--2---:R-:W-:Y:S01]  /*34100*/  ISETP.LT.AND P0, PT, R6, UR4, !P2 ;  /* 0x0000000406007c0c */ /* 0x004fe2000d701270 */
[----:B------:R-:W-:-:S02]  /*34110*/  VIADD R7, R9, UR5 ;  /* 0x0000000509077c36 */ /* 0x000fc40008000000 */
[----:B------:R-:W2:Y:S01]  /*34120*/  LDL.LU R6, [R1+0xa74] ;  /* 0x000a740001067983 */ /* 0x000ea20000300800 */
[----:B------:R-:W5:Y:S01]  /*34130*/  LDCU UR4, c[0x0][0x39c] ;  /* 0x00007380ff0477ac */ /* 0x000f620008000800 */
[----:B----4-:R-:W-:Y:S02]  /*34140*/  ISETP.LT.AND P4, PT, R8, UR6, !P2 ;  /* 0x0000000608007c0c */ /* 0x010fe4000d781270 */
[----:B------:R-:W4:Y:S01]  /*34150*/  LDL.LU R8, [R1+0xa70] ;  /* 0x000a700001087983 */ /* 0x000f220000300800 */
[C---:B---3--:R-:W-:Y:S01]  /*34160*/  LEA R2, P6, R7.reuse, R0, 0x2 ;  /* 0x0000000007027211 */ /* 0x048fe200078c10ff */
[C---:B------:R-:W-:Y:S01]  /*34170*/  VIADD R9, R7.reuse, UR5 ;  /* 0x0000000507097c36 */ /* 0x040fe20008000000 */
[----:B------:R-:W3:Y:S01]  /*34180*/  LDCU UR6, c[0x0][0x39c] ;  /* 0x00007380ff0677ac */ /* 0x000ee20008000800 */
[----:B------:R-:W4:Y:S04]  /*34190*/  LDL.LU R15, [R1+0xa64] ;  /* 0x000a6400010f7983 */ /* 0x000f280000300800 */
[----:B------:R-:W4:Y:S01]  /*341a0*/  LDL.LU R14, [R1+0xa58] ;  /* 0x000a5800010e7983 */ /* 0x000f220000300800 */
[----:B------:R-:W-:-:S02]  /*341b0*/  LEA.HI.X.SX32 R3, R7, R174, 0x2, P6 ;  /* 0x000000ae07037211 */ /* 0x000fc400030f16ff */
[C---:B-1----:R-:W-:Y:S01]  /*341c0*/  LEA R4, P6, R9.reuse, R0, 0x2 ;  /* 0x0000000009047211 */ /* 0x042fe200078c10ff */
[----:B------:R-:W4:Y:S01]  /*341d0*/  LDL.LU R13, [R1+0xa4c] ;  /* 0x000a4c00010d7983 */ /* 0x000f220000300800 */
[----:B------:R-:W-:-:S03]  /*341e0*/  IADD3 R7, PT, PT, R9, UR5, RZ ;  /* 0x0000000509077c10 */ /* 0x000fc6000fffe0ff */
[----:B------:R1:W-:Y:S01]  /*341f0*/  @P1 STG.E desc[UR22][R2.64], R44 ;  /* 0x0000002c02001986 */ /* 0x0003e2000c101916 */
        /* <DEDUP_REMOVED lines=8> */
[----:B------:R1:W-:Y:S01]  /*34280*/  @P0 STG.E desc[UR22][R2.64], R46 ;  /* 0x0000002e02000986 */ /* 0x0003e2000c101916 */
[----:B------:R-:W-:-:S03]  /*34290*/  VIADD R9, R7, UR5 ;  /* 0x0000000507097c36 */ /* 0x000fc60008000000 */
[----:B------:R3:W-:Y:S01]  /*342a0*/  @P4 STG.E desc[UR22][R4.64], R47 ;  /* 0x0000002f04004986 */ /* 0x0007e2000c101916 */
[----:B-1----:R-:W-:-:S04]  /*342b0*/  LEA R2, P6, R7, R0, 0x2 ;  /* 0x0000000007027211 */ /* 0x002fc800078c10ff */
[----:B------:R-:W-:Y:S02]  /*342c0*/  LEA.HI.X.SX32 R3, R7, R174, 0x2, P6 ;  /* 0x000000ae07037211 */ /* 0x000fe400030f16ff */
[----:B-----5:R-:W-:Y:S01]  /*342d0*/  ISETP.LT.AND P1, PT, R12, UR7, !P2 ;  /* 0x000000070c007c0c */ /* 0x020fe2000d721270 */
[----:B------:R-:W2:Y:S01]  /*342e0*/  LDCU UR7, c[0x0][0x39c] ;  /* 0x00007380ff0777ac */ /* 0x000ea20008000800 */
[----:B------:R-:W5:Y:S11]  /*342f0*/  LDL.LU R12, [R1+0xa40] ;  /* 0x000a4000010c7983 */ /* 0x000f760000300800 */
[----:B------:R-:W-:Y:S01]  /*34300*/  @P1 STG.E desc[UR22][R2.64], R48 ;  /* 0x0000003002001986 */ /* 0x000fe2000c101916 */
[----:B------:R-:W-:Y:S01]  /*34310*/  ISETP.LT.AND P5, PT, R11, UR4, !P2 ;  /* 0x000000040b007c0c */ /* 0x000fe2000d7a1270 */
[----:B------:R-:W4:Y:S01]  /*34320*/  LDCU UR4, c[0x0][0x39c] ;  /* 0x00007380ff0477ac */ /* 0x000f220008000800 */
[----:B------:R-:W-:Y:S01]  /*34330*/  ISETP.LT.AND P0, PT, R10, UR6, !P2 ;  /* 0x000000060a007c0c */ /* 0x000fe2000d701270 */
[----:B------:R-:W1:Y:S01]  /*34340*/  LDCU UR6, c[0x0][0x39c] ;  /* 0x00007380ff0677ac */ /* 0x000e620008000800 */
[----:B------:R-:W5:Y:S01]  /*34350*/  LDL.LU R10, [R1+0xa34] ;  /* 0x000a3400010a7983 */ /* 0x000f620000300800 */
[C---:B------:R-:W-:Y:S01]  /*34360*/  VIADD R11, R9.reuse, UR5 ;  /* 0x00000005090b7c36 */ /* 0x040fe20008000000 */
[----:B--2---:R-:W-:Y:S01]  /*34370*/  ISETP.LT.AND P4, PT, R6, UR7, !P2 ;  /* 0x0000000706007c0c */ /* 0x004fe2000d781270 */
[----:B------:R-:W2:Y:S01]  /*34380*/  LDCU UR7, c[0x0][0x39c] ;  /* 0x00007380ff0777ac */ /* 0x000ea20008000800 */
[----:B------:R-:W-:-:S02]  /*34390*/  LEA R6, P6, R9, R0, 0x2 ;  /* 0x0000000009067211 */ /* 0x000fc400078c10ff */
[----:B----4-:R-:W-:Y:S01]  /*343a0*/  ISETP.LT.AND P1, PT, R8, UR4, !P2 ;  /* 0x0000000408007c0c */ /* 0x010fe2000d721270 */
[----:B------:R-:W4:Y:S01]  /*343b0*/  LDCU UR4, c[0x0][0x39c] ;  /* 0x00007380ff0477ac */ /* 0x000f220008000800 */
[----:B------:R-:W-:Y:S02]  /*343c0*/  LEA.HI.X.SX32 R7, R9, R174, 0x2, P6 ;  /* 0x000000ae09077211 */ /* 0x000fe400030f16ff */
[----:B------:R-:W-:-:S04]  /*343d0*/  LEA R8, P6, R11, R0, 0x2 ;  /* 0x000000000b087211 */ /* 0x000fc800078c10ff */
[----:B------:R-:W-:Y:S01]  /*343e0*/  LEA.HI.X.SX32 R9, R11, R174, 0x2, P6 ;  /* 0x000000ae0b097211 */ /* 0x000fe200030f16ff */
[----:B------:R4:W-:Y:S01]  /*343f0*/  @P5 STG.E desc[UR22][R6.64], R49 ;  /* 0x0000003106005986 */ /* 0x0009e2000c101916 */
[----:B-1----:R-:W-:Y:S01]  /*34400*/  ISETP.LT.AND P5, PT, R15, UR6, !P2 ;  /* 0x000000060f007c0c */ /* 0x002fe2000d7a1270 */
[----:B---3--:R-:W-:Y:S01]  /*34410*/  VIADD R5, R11, UR5 ;  /* 0x000000050b057c36 */ /* 0x008fe20008000000 */
[----:B------:R-:W5:Y:S01]  /*34420*/  LDCU UR6, c[0x0][0x39c] ;  /* 0x00007380ff0677ac */ /* 0x000f620008000800 */
[----:B------:R1:W-:Y:S01]  /*34430*/  @P0 STG.E desc[UR22][R8.64], R50 ;  /* 0x0000003208000986 */ /* 0x0003e2000c101916 */
[----:B--2---:R-:W-:Y:S01]  /*34440*/  ISETP.LT.AND P0, PT, R14, UR7, !P2 ;  /* 0x000000070e007c0c */ /* 0x004fe2000d701270 */
[----:B------:R-:W2:Y:S02]  /*34450*/  LDCU UR7, c[0x0][0x39c] ;  /* 0x00007380ff0777ac */ /* 0x000ea40008000800 */
[----:B------:R-:W3:Y:S04]  /*34460*/  LDL.LU R15, [R1+0xa28] ;  /* 0x000a2800010f7983 */ /* 0x000ee80000300800 */
[----:B------:R-:W3:Y:S01]  /*34470*/  LDL.LU R14, [R1+0x9cc] ;  /* 0x0009cc00010e7983 */ /* 0x000ee20000300800 */
[----:B------:R-:W-:-:S02]  /*34480*/  LEA R4, P6, R5, R0, 0x2 ;  /* 0x0000000005047211 */ /* 0x000fc400078c10ff */
[C---:B------:R-:W-:Y:S02]  /*34490*/  IADD3 R11, PT, PT, R5.reuse, UR5, RZ ;  /* 0x00000005050b7c10 */ /* 0x040fe4000fffe0ff */
[----:B------:R-:W-:-:S05]  /*344a0*/  LEA.HI.X.SX32 R5, R5, R174, 0x2, P6 ;  /* 0x000000ae05057211 */ /* 0x000fca00030f16ff */
[----:B------:R2:W-:Y:S01]  /*344b0*/  @P4 STG.E desc[UR22][R4.64], R51 ;  /* 0x0000003304004986 */ /* 0x0005e2000c101916 */
[----:B----4-:R-:W-:Y:S01]  /*344c0*/  ISETP.LT.AND P4, PT, R13, UR4, !P2 ;  /* 0x000000040d007c0c */ /* 0x010fe2000d781270 */
[C---:B------:R-:W-:Y:S01]  /*344d0*/  VIADD R7, R11.reuse, UR5 ;  /* 0x000000050b077c36 */ /* 0x040fe20008000000 */
[C---:B------:R-:W-:Y:S01]  /*344e0*/  LEA R2, P6, R11.reuse, R0, 0x2 ;  /* 0x000000000b027211 */ /* 0x040fe200078c10ff */
[----:B------:R-:W4:Y:S01]  /*344f0*/  LDL.LU R13, [R1+0x9c8] ;  /* 0x0009c800010d7983 */ /* 0x000f220000300800 */
[----:B------:R-:W3:Y:S02]  /*34500*/  LDCU UR4, c[0x0][0x39c] ;  /* 0x00007380ff0477ac */ /* 0x000ee40008000800 */
[----:B------:R-:W-:Y:S02]  /*34510*/  LEA.HI.X.SX32 R3, R11, R174, 0x2, P6 ;  /* 0x000000ae0b037211 */ /* 0x000fe400030f16ff */
[C---:B------:R-:W-:Y:S01]  /*34520*/  LEA R6, P6, R7.reuse, R0, 0x2 ;  /* 0x0000000007067211 */ /* 0x040fe200078c10ff */
[----:B-1----:R-:W-:-:S03]  /*34530*/  VIADD R9, R7, UR5 ;  /* 0x0000000507097c36 */ /* 0x002fc60008000000 */
[----:B------:R-:W-:Y:S01]  /*34540*/  LEA.HI.X.SX32 R7, R7, R174, 0x2, P6 ;  /* 0x000000ae07077211 */ /* 0x000fe200030f16ff */
[----:B------:R1:W-:Y:S01]  /*34550*/  @P1 STG.E desc[UR22][R2.64], R52 ;  /* 0x0000003402001986 */ /* 0x0003e2000c101916 */
[----:B------:R-:W-:-:S03]  /*34560*/  LEA R8, P6, R9, R0, 0x2 ;  /* 0x0000000009087211 */ /* 0x000fc600078c10ff */
[----:B------:R1:W-:Y:S01]  /*34570*/  @P5 STG.E desc[UR22][R6.64], R53 ;  /* 0x0000003506005986 */ /* 0x0003e2000c101916 */
[C---:B------:R-:W-:Y:S01]  /*34580*/  VIADD R11, R9.reuse, UR5 ;  /* 0x00000005090b7c36 */ /* 0x040fe20008000000 */
[----:B------:R-:W-:-:S04]  /*34590*/  LEA.HI.X.SX32 R9, R9, R174, 0x2, P6 ;  /* 0x000000ae09097211 */ /* 0x000fc800030f16ff */
[----:B--2---:R-:W-:-:S04]  /*345a0*/  LEA R4, P6, R11, R0, 0x2 ;  /* 0x000000000b047211 */ /* 0x004fc800078c10ff */
[----:B------:R-:W-:Y:S01]  /*345b0*/  LEA.HI.X.SX32 R5, R11, R174, 0x2, P6 ;  /* 0x000000ae0b057211 */ /* 0x000fe200030f16ff */
[----:B------:R2:W-:Y:S04]  /*345c0*/  @P0 STG.E desc[UR22][R8.64], R54 ;  /* 0x0000003608000986 */ /* 0x0005e8000c101916 */
[----:B------:R1:W-:Y:S01]  /*345d0*/  @P4 STG.E desc[UR22][R4.64], R55 ;  /* 0x0000003704004986 */ /* 0x0003e2000c101916 */
[----:B-----5:R-:W-:Y:S01]  /*345e0*/  ISETP.LT.AND P1, PT, R12, UR6, !P2 ;  /* 0x000000060c007c0c */ /* 0x020fe2000d721270 */
[----:B------:R-:W5:Y:S02]  /*345f0*/  LDCU UR6, c[0x0][0x39c] ;  /* 0x00007380ff0677ac */ /* 0x000f640008000800 */
[----:B------:R-:W2:Y:S01]  /*34600*/  LDL.LU R12, [R1+0x9c4] ;  /* 0x0009c400010c7983 */ /* 0x000ea20000300800 */
[----:B------:R-:W-:Y:S01]  /*34610*/  ISETP.LT.AND P5, PT, R10, UR7, !P2 ;  /* 0x000000070a007c0c */ /* 0x000fe2000d7a1270 */
[----:B------:R-:W4:Y:S02]  /*34620*/  LDCU UR7, c[0x0][0x39c] ;  /* 0x00007380ff0777ac */ /* 0x000f240008000800 */
[----:B------:R-:W2:Y:S01]  /*34630*/  LDL.LU R10, [R1+0x9c0] ;  /* 0x0009c000010a7983 */ /* 0x000ea20000300800 */
[----:B---3--:R-:W-:Y:S01]  /*34640*/  ISETP.LT.AND P0, PT, R15, UR4, !P2 ;  /* 0x000000040f007c0c */ /* 0x008fe2000d701270 */
[----:B-1----:R-:W-:-:S02]  /*34650*/  VIADD R3, R11, UR5 ;  /* 0x000000050b037c36 */ /* 0x002fc40008000000 */
[----:B------:R-:W3:Y:S01]  /*34660*/  LDL.LU R15, [R1+0x9bc] ;  /* 0x0009bc00010f7983 */ /* 0x000ee20000300800 */
[----:B------:R-:W1:Y:S01]  /*34670*/  LDCU UR4, c[0x0][0x39c] ;  /* 0x00007380ff0477ac */ /* 0x000e620008000800 */
[----:B-----5:R-:W-:Y:S02]  /*34680*/  ISETP.LT.AND P4, PT, R14, UR6, !P2 ;  /* 0x000000060e007c0c */ /* 0x020fe4000d781270 */
[----:B------:R-:W5:Y:S01]  /*34690*/  LDL.LU R14, [R1+0x9b8] ;  /* 0x0009b800010e7983 */ /* 0x000f620000300800 */
[C---:B------:R-:W-:Y:S01]  /*346a0*/  LEA R2, P6, R3.reuse, R0, 0x2 ;  /* 0x0000000003027211 */ /* 0x040fe200078c10ff */
[C---:B------:R-:W-:Y:S01]  /*346b0*/  VIADD R7, R3.reuse, UR5 ;  /* 0x0000000503077c36 */ /* 0x040fe20008000000 */
[----:B------:R-:W1:Y:S02]  /*346c0*/  LDCU UR6, c[0x0][0x39c] ;  /* 0x00007380ff0677ac */ /* 0x000e640008000800 */
[----:B------:R-:W-:-:S05]  /*346d0*/  LEA.HI.X.SX32 R3, R3, R174, 0x2, P6 ;  /* 0x000000ae03037211 */ /* 0x000fca00030f16ff */
[----:B------:R1:W-:Y:S01]  /*346e0*/  @P1 STG.E desc[UR22][R2.64], R56 ;  /* 0x0000003802001986 */ /* 0x0003e2000c101916 */
[----:B----4-:R-:W-:Y:S01]  /*346f0*/  ISETP.LT.AND P1, PT, R13, UR7, !P2 ;  /* 0x000000070d007c0c */ /* 0x010fe2000d721270 */
[----:B------:R-:W3:Y:S02]  /*34700*/  LDCU UR7, c[0x0][0x39c] ;  /* 0x00007380ff0777ac */ /* 0x000ee40008000800 */
[----:B------:R-:W4:Y:S01]  /*34710*/  LDL.LU R13, [R1+0x9b4] ;  /* 0x0009b400010d7983 */ /* 0x000f220000300800 */
[C---:B------:R-:W-:Y:S02]  /*34720*/  LEA R6, P6, R7.reuse, R0, 0x2 ;  /* 0x0000000007067211 */ /* 0x040fe400078c10ff */
[C---:B------:R-:W-:Y:S02]  /*34730*/  IADD3 R11, PT, PT, R7.reuse, UR5, RZ ;  /* 0x00000005070b7c10 */ /* 0x040fe4000fffe0ff */
[----:B------:R-:W-:Y:S02]  /*34740*/  LEA.HI.X.SX32 R7, R7, R174, 0x2, P6 ;  /* 0x000000ae07077211 */ /* 0x000fe400030f16ff */
[C---:B--2---:R-:W-:Y:S01]  /*34750*/  LEA R8, P6, R11.reuse, R0, 0x2 ;  /* 0x000000000b087211 */ /* 0x044fe200078c10ff */
[----:B------:R-:W-:-:S03]  /*34760*/  VIADD R5, R11, UR5 ;  /* 0x000000050b057c36 */ /* 0x000fc60008000000 */
[----:B------:R-:W-:Y:S01]  /*34770*/  LEA.HI.X.SX32 R9, R11, R174, 0x2, P6 ;  /* 0x000000ae0b097211 */ /* 0x000fe200030f16ff */
[----:B------:R-:W-:Y:S01]  /*34780*/  @P5 STG.E desc[UR22][R6.64], R57 ;  /* 0x0000003906005986 */ /* 0x000fe2000c101916 */
[----:B------:R-:W-:-:S03]  /*34790*/  LEA R4, P6, R5, R0, 0x2 ;  /* 0x0000000005047211 */ /* 0x000fc600078c10ff */
[----:B------:R2:W-:Y:S01]  /*347a0*/  @P0 STG.E desc[UR22][R8.64], R58 ;  /* 0x0000003a08000986 */ /* 0x0005e2000c101916 */
[C---:B-1----:R-:W-:Y:S01]  /*347b0*/  VIADD R3, R5.reuse, UR5 ;  /* 0x0000000505037c36 */ /* 0x042fe20008000000 */
[----:B------:R-:W-:-:S04]  /*347c0*/  LEA.HI.X.SX32 R5, R5, R174, 0x2, P6 ;  /* 0x000000ae05057211 */ /* 0x000fc800030f16ff */
[C---:B------:R-:W-:Y:S01]  /*347d0*/  LEA R2, P6, R3.reuse, R0, 0x2 ;  /* 0x0000000003027211 */ /* 0x040fe200078c10ff */
[----:B------:R-:W-:-:S03]  /*347e0*/  VIADD R11, R3, UR5 ;  /* 0x00000005030b7c36 */ /* 0x000fc60008000000 */
[----:B------:R-:W-:Y:S01]  /*347f0*/  LEA.HI.X.SX32 R3, R3, R174, 0x2, P6 ;  /* 0x000000ae03037211 */ /* 0x000fe200030f16ff */
[----:B------:R1:W-:Y:S04]  /*34800*/  @P4 STG.E desc[UR22][R4.64], R59 ;  /* 0x0000003b04004986 */ /* 0x0003e8000c101916 */
[----:B------:R1:W-:Y:S01]  /*34810*/  @P1 STG.E desc[UR22][R2.64], R60 ;  /* 0x0000003c02001986 */ /* 0x0003e2000c101916 */
[----:B------:R-:W-:Y:S01]  /*34820*/  ISETP.LT.AND P5, PT, R12, UR4, !P2 ;  /* 0x000000040c007c0c */ /* 0x000fe2000d7a1270 */
[----:B------:R-:W5:Y:S02]  /*34830*/  LDCU UR4, c[0x0][0x39c] ;  /* 0x00007380ff0477ac */ /* 0x000f640008000800 */
[----:B------:R-:W4:Y:S01]  /*34840*/  LDL.LU R12, [R1+0x9b0] ;  /* 0x0009b000010c7983 */ /* 0x000f220000300800 */
[----:B------:R-:W-:Y:S01]  /*34850*/  ISETP.LT.AND P0, PT, R10, UR6, !P2 ;  /* 0x000000060a007c0c */ /* 0x000fe2000d701270 */
[----:B------:R-:W4:Y:S02]  /*34860*/  LDCU UR6, c[0x0][0x39c] ;  /* 0x00007380ff0677ac */ /* 0x000f240008000800 */
[----:B------:R-:W4:Y:S01]  /*34870*/  LDL.LU R10, [R1+0x9ac] ;  /* 0x0009ac00010a7983 */ /* 0x000f220000300800 */
[----:B---3--:R-:W-:Y:S01]  /*34880*/  ISETP.LT.AND P4, PT, R15, UR7, !P2 ;  /* 0x000000070f007c0c */ /* 0x008fe2000d781270 */
[----:B------:R-:W3:Y:S02]  /*34890*/  LDCU UR7, c[0x0][0x39c] ;  /* 0x00007380ff0777ac */ /* 0x000ee40008000800 */
[----:B------:R-:W4:Y:S01]  /*348a0*/  LDL.LU R15, [R1+0x9a8] ;  /* 0x0009a800010f7983 */ /* 0x000f220000300800 */
[----:B-----5:R-:W-:Y:S01]  /*348b0*/  ISETP.LT.AND P1, PT, R14, UR4, !P2 ;  /* 0x000000040e007c0c */ /* 0x020fe2000d721270 */
[----:B--2---:R-:W-:-:S02]  /*348c0*/  VIADD R9, R11, UR5 ;  /* 0x000000050b097c36 */ /* 0x004fc40008000000 */
[----:B------:R-:W2:Y:S01]  /*348d0*/  LDL.LU R14, [R1+0x9a4] ;  /* 0x0009a400010e7983 */ /* 0x000ea20000300800 */
[C---:B------:R-:W-:Y:S01]  /*348e0*/  LEA R6, P6, R11.reuse, R0, 0x2 ;  /* 0x000000000b067211 */ /* 0x040fe200078c10ff */
[----:B------:R-:W5:Y:S03]  /*348f0*/  LDCU UR4, c[0x0][0x39c] ;  /* 0x00007380ff0477ac */ /* 0x000f660008000800 */
[----:B------:R-:W-:-:S05]  /*34900*/  LEA.HI.X.SX32 R7, R11, R174, 0x2, P6 ;  /* 0x000000ae0b077211 */ /* 0x000fca00030f16ff */
[----:B------:R3:W-:Y:S01]  /*34910*/  @P5 STG.E desc[UR22][R6.64], R61 ;  /* 0x0000003d06005986 */ /* 0x0007e2000c101916 */
[----:B----4-:R-:W-:Y:S01]  /*34920*/  ISETP.LT.AND P5, PT, R13, UR6, !P2 ;  /* 0x000000060d007c0c */ /* 0x010fe2000d7a1270 */
[C---:B-1----:R-:W-:Y:S02]  /*34930*/  VIADD R5, R9.reuse, UR5 ;  /* 0x0000000509057c36 */ /* 0x042fe40008000000 */
[----:B------:R-:W4:Y:S01]  /*34940*/  LDL.LU R13, [R1+0x9a0] ;  /* 0x0009a000010d7983 */ /* 0x000f220000300800 */
[C---:B------:R-:W-:Y:S01]  /*34950*/  LEA R8, P6, R9.reuse, R0, 0x2 ;  /* 0x0000000009087211 */ /* 0x040fe200078c10ff */
[----:B------:R-:W1:Y:S03]  /*34960*/  LDCU UR6, c[0x0][0x39c] ;  /* 0x00007380ff0677ac */ /* 0x000e660008000800 */
[----:B------:R-:W-:Y:S02]  /*34970*/  LEA.HI.X.SX32 R9, R9, R174, 0x2, P6 ;  /* 0x000000ae09097211 */ /* 0x000fe400030f16ff */
[----:B------:R-:W-:-:S02]  /*34980*/  LEA R4, P6, R5, R0, 0x2 ;  /* 0x0000000005047211 */ /* 0x000fc400078c10ff */
[C---:B------:R-:W-:Y:S02]  /*34990*/  IADD3 R11, PT, PT, R5.reuse, UR5, RZ ;  /* 0x00000005050b7c10 */ /* 0x040fe4000fffe0ff */
[----:B------:R-:W-:Y:S01]  /*349a0*/  LEA.HI.X.SX32 R5, R5, R174, 0x2, P6 ;  /* 0x000000ae05057211 */ /* 0x000fe200030f16ff */
[----:B------:R1:W-:Y:S01]  /*349b0*/  @P0 STG.E desc[UR22][R8.64], R62 ;  /* 0x0000003e08000986 */ /* 0x0003e2000c101916 */
[----:B------:R-:W-:-:S03]  /*349c0*/  LEA R2, P6, R11, R0, 0x2 ;  /* 0x000000000b027211 */ /* 0x000fc600078c10ff */
[----:B------:R2:W-:Y:S01]  /*349d0*/  @P4 STG.E desc[UR22][R4.64], R63 ;  /* 0x0000003f04004986 */ /* 0x0005e2000c101916 */
[C---:B---3--:R-:W-:Y:S01]  /*349e0*/  VIADD R7, R11.reuse, UR5 ;  /* 0x000000050b077c36 */ /* 0x048fe20008000000 */
[----:B------:R-:W-:-:S04]  /*349f0*/  LEA.HI.X.SX32 R3, R11, R174, 0x2, P6 ;  /* 0x000000ae0b037211 */ /* 0x000fc800030f16ff */
[C---:B------:R-:W-:Y:S01]  /*34a00*/  LEA R6, P6, R7.reuse, R0, 0x2 ;  /* 0x0000000007067211 */ /* 0x040fe200078c10ff */
[----:B-1----:R-:W-:-:S03]  /*34a10*/  VIADD R9, R7, UR5 ;  /* 0x0000000507097c36 */ /* 0x002fc60008000000 */
[----:B------:R-:W-:Y:S01]  /*34a20*/  LEA.HI.X.SX32 R7, R7, R174, 0x2, P6 ;  /* 0x000000ae07077211 */ /* 0x000fe200030f16ff */
[----:B------:R1:W-:Y:S04]  /*34a30*/  @P1 STG.E desc[UR22][R2.64], R64 ;  /* 0x0000004002001986 */ /* 0x0003e8000c101916 */
[----:B------:R3:W-:Y:S01]  /*34a40*/  @P5 STG.E desc[UR22][R6.64], R65 ;  /* 0x0000004106005986 */ /* 0x0007e2000c101916 */
[----:B------:R-:W-:Y:S01]  /*34a50*/  ISETP.LT.AND P0, PT, R12, UR7, !P2 ;  /* 0x000000070c007c0c */ /* 0x000fe2000d701270 */
[----:B------:R-:W2:Y:S02]  /*34a60*/  LDCU UR7, c[0x0][0x39c] ;  /* 0x00007380ff0777ac */ /* 0x000ea40008000800 */
[----:B------:R-:W3:Y:S01]  /*34a70*/  LDL.LU R12, [R1+0x99c] ;  /* 0x00099c00010c7983 */ /* 0x000ee20000300800 */
[----:B-----5:R-:W-:Y:S01]  /*34a80*/  ISETP.LT.AND P4, PT, R10, UR4, !P2 ;  /* 0x000000040a007c0c */ /* 0x020fe2000d781270 */
[----:B------:R-:W4:Y:S02]  /*34a90*/  LDCU UR4, c[0x0][0x39c] ;  /* 0x00007380ff0477ac */ /* 0x000f240008000800 */
[----:B------:R-:W5:Y:S01]  /*34aa0*/  LDL.LU R10, [R1+0x998] ;  /* 0x00099800010a7983 */ /* 0x000f620000300800 */
[----:B------:R-:W-:Y:S01]  /*34ab0*/  ISETP.LT.AND P1, PT, R15, UR6, !P2 ;  /* 0x000000060f007c0c */ /* 0x000fe2000d721270 */
[----:B------:R-:W-:-:S02]  /*34ac0*/  VIADD R11, R9, UR5 ;  /* 0x00000005090b7c36 */ /* 0x000fc40008000000 */
[----:B------:R-:W5:Y:S01]  /*34ad0*/  LDL.LU R15, [R1+0x994] ;  /* 0x00099400010f7983 */ /* 0x000f620000300800 */
[C---:B------:R-:W-:Y:S01]  /*34ae0*/  LEA R8, P6, R9.reuse, R0, 0x2 ;  /* 0x0000000009087211 */ /* 0x040fe200078c10ff */
[----:B------:R-:W3:Y:S01]  /*34af0*/  LDCU UR6, c[0x0][0x39c] ;  /* 0x00007380ff0677ac */ /* 0x000ee20008000800 */
[----:B--2---:R-:W-:Y:S02]  /*34b00*/  ISETP.LT.AND P5, PT, R14, UR7, !P2 ;  /* 0x000000070e007c0c */ /* 0x004fe4000d7a1270 */
[----:B------:R-:W2:Y:S01]  /*34b10*/  LDL.LU R14, [R1+0x990] ;  /* 0x00099000010e7983 */ /* 0x000ea20000300800 */
[----:B------:R-:W-:Y:S01]  /*34b20*/  LEA.HI.X.SX32 R9, R9, R174, 0x2, P6 ;  /* 0x000000ae09097211 */ /* 0x000fe200030f16ff */
[----:B------:R-:W5:Y:S04]  /*34b30*/  LDCU UR7, c[0x0][0x39c] ;  /* 0x00007380ff0777ac */ /* 0x000f680008000800 */
[----:B------:R3:W-:Y:S01]  /*34b40*/  @P0 STG.E desc[UR22][R8.64], R66 ;  /* 0x0000004208000986 */ /* 0x0007e2000c101916 */
[----:B------:R-:W-:-:S02]  /*34b50*/  LEA R4, P6, R11, R0, 0x2 ;  /* 0x000000000b047211 */ /* 0x000fc400078c10ff */
[----:B----4-:R-:W-:Y:S01]  /*34b60*/  ISETP.LT.AND P0, PT, R13, UR4, !P2 ;  /* 0x000000040d007c0c */ /* 0x010fe2000d701270 */
[C---:B-1----:R-:W-:Y:S01]  /*34b70*/  VIADD R3, R11.reuse, UR5 ;  /* 0x000000050b037c36 */ /* 0x042fe20008000000 */
[----:B------:R-:W4:Y:S01]  /*34b80*/  LDL.LU R13, [R1+0x98c] ;  /* 0x00098c00010d7983 */ /* 0x000f220000300800 */
[----:B------:R-:W-:Y:S01]  /*34b90*/  LEA.HI.X.SX32 R5, R11, R174, 0x2, P6 ;  /* 0x000000ae0b057211 */ /* 0x000fe200030f16ff */
[----:B------:R-:W1:Y:S02]  /*34ba0*/  LDCU UR4, c[0x0][0x39c] ;  /* 0x00007380ff0477ac */ /* 0x000e640008000800 */
[C---:B------:R-:W-:Y:S01]  /*34bb0*/  LEA R2, P6, R3.reuse, R0, 0x2 ;  /* 0x0000000003027211 */ /* 0x040fe200078c10ff */
[----:B---3--:R-:W-:-:S03]  /*34bc0*/  VIADD R7, R3, UR5 ;  /* 0x0000000503077c36 */ /* 0x008fc60008000000 */
[----:B------:R-:W-:Y:S01]  /*34bd0*/  LEA.HI.X.SX32 R3, R3, R174, 0x2, P6 ;  /* 0x000000ae03037211 */ /* 0x000fe200030f16ff */
[----:B------:R3:W-:Y:S01]  /*34be0*/  @P4 STG.E desc[UR22][R4.64], R67 ;  /* 0x0000004304004986 */ /* 0x0007e2000c101916 */
[----:B------:R-:W-:-:S03]  /*34bf0*/  LEA R6, P6, R7, R0, 0x2 ;  /* 0x0000000007067211 */ /* 0x000fc600078c10ff */
[----:B------:R1:W-:Y:S01]  /*34c00*/  @P1 STG.E desc[UR22][R2.64], R68 ;  /* 0x0000004402001986 */ /* 0x0003e2000c101916 */
[C---:B------:R-:W-:Y:S02]  /*34c10*/  IADD3 R11, PT, PT, R7.reuse, UR5, RZ ;  /* 0x00000005070b7c10 */ /* 0x040fe4000fffe0ff */
[----:B------:R-:W-:Y:S02]  /*34c20*/  LEA.HI.X.SX32 R7, R7, R174, 0x2, P6 ;  /* 0x000000ae07077211 */ /* 0x000fe400030f16ff */
[----:B------:R-:W-:-:S04]  /*34c30*/  LEA R8, P6, R11, R0, 0x2 ;  /* 0x000000000b087211 */ /* 0x000fc800078c10ff */
[----:B------:R-:W-:Y:S01]  /*34c40*/  LEA.HI.X.SX32 R9, R11, R174, 0x2, P6 ;  /* 0x000000ae0b097211 */ /* 0x000fe200030f16ff */
[----:B------:R1:W-:Y:S04]  /*34c50*/  @P5 STG.E desc[UR22][R6.64], R69 ;  /* 0x0000004506005986 */ /* 0x0003e8000c101916 */
[----:B------:R1:W-:Y:S01]  /*34c60*/  @P0 STG.E desc[UR22][R8.64], R70 ;  /* 0x0000004608000986 */ /* 0x0003e2000c101916 */
[----:B------:R-:W-:Y:S01]  /*34c70*/  ISETP.LT.AND P4, PT, R12, UR6, !P2 ;  /* 0x000000060c007c0c */ /* 0x000fe2000d781270 */
[----:B------:R-:W2:Y:S02]  /*34c80*/  LDCU UR6, c[0x0][0x39c] ;  /* 0x00007380ff0677ac */ /* 0x000ea40008000800 */
[----:B------:R-:W4:Y:S01]  /*34c90*/  LDL.LU R12, [R1+0x988] ;  /* 0x00098800010c7983 */ /* 0x000f220000300800 */
[----:B-----5:R-:W-:Y:S01]  /*34ca0*/  ISETP.LT.AND P1, PT, R10, UR7, !P2 ;  /* 0x000000070a007c0c */ /* 0x020fe2000d721270 */
[----:B------:R-:W4:Y:S02]  /*34cb0*/  LDCU UR7, c[0x0][0x39c] ;  /* 0x00007380ff0777ac */ /* 0x000f240008000800 */
[----:B------:R-:W5:Y:S01]  /*34cc0*/  LDL.LU R10, [R1+0x984] ;  /* 0x00098400010a7983 */ /* 0x000f620000300800 */
[----:B-1----:R-:W-:Y:S01]  /*34cd0*/  ISETP.LT.AND P5, PT, R15, UR4, !P2 ;  /* 0x000000040f007c0c */ /* 0x002fe2000d7a1270 */
[----:B---3--:R-:W-:-:S02]  /*34ce0*/  VIADD R5, R11, UR5 ;  /* 0x000000050b057c36 */ /* 0x008fc40008000000 */
[----:B------:R-:W3:Y:S01]  /*34cf0*/  LDL.LU R15, [R1+0x980] ;  /* 0x00098000010f7983 */ /* 0x000ee20000300800 */
[----:B------:R-:W1:Y:S01]  /*34d00*/  LDCU UR4, c[0x0][0x39c] ;  /* 0x00007380ff0477ac */ /* 0x000e620008000800 */
[----:B--2---:R-:W-:Y:S02]  /*34d10*/  ISETP.LT.AND P0, PT, R14, UR6, !P2 ;  /* 0x000000060e007c0c */ /* 0x004fe4000d701270 */
[----:B------:R-:W2:Y:S01]  /*34d20*/  LDL.LU R14, [R1+0x97c] ;  /* 0x00097c00010e7983 */ /* 0x000ea20000300800 */
[C---:B------:R-:W-:Y:S01]  /*34d30*/  LEA R4, P6, R5.reuse, R0, 0x2 ;  /* 0x0000000005047211 */ /* 0x040fe200078c10ff */
[C---:B------:R-:W-:Y:S01]  /*34d40*/  VIADD R3, R5.reuse, UR5 ;  /* 0x0000000505037c36 */ /* 0x040fe20008000000 */
[----:B------:R-:W5:Y:S02]  /*34d50*/  LDCU UR6, c[0x0][0x39c] ;  /* 0x00007380ff0677ac */ /* 0x000f640008000800 */
        /* <DEDUP_REMOVED lines=9> */
[----:B------:R-:W-:-:S03]  /*34df0*/  VIADD R9, R11, UR5 ;  /* 0x000000050b097c36 */ /* 0x000fc60008000000 */
[----:B------:R-:W-:Y:S01]  /*34e00*/  LEA.HI.X.SX32 R7, R11, R174, 0x2, P6 ;  /* 0x000000ae0b077211 */ /* 0x000fe200030f16ff */
[----:B------:R-:W-:Y:S01]  /*34e10*/  @P1 STG.E desc[UR22][R2.64], R72 ;  /* 0x0000004802001986 */ /* 0x000fe2000c101916 */
[----:B------:R-:W-:-:S03]  /*34e20*/  LEA R8, P6, R9, R0, 0x2 ;  /* 0x0000000009087211 */ /* 0x000fc600078c10ff */
[----:B------:R2:W-:Y:S01]  /*34e30*/  @P5 STG.E desc[UR22][R6.64], R73 ;  /* 0x0000004906005986 */ /* 0x0005e2000c101916 */
[C---:B-1----:R-:W-:Y:S01]  /*34e40*/  VIADD R5, R9.reuse, UR5 ;  /* 0x0000000509057c36 */ /* 0x042fe20008000000 */
[----:B------:R-:W-:-:S04]  /*34e50*/  LEA.HI.X.SX32 R9, R9, R174, 0x2, P6 ;  /* 0x000000ae09097211 */ /* 0x000fc800030f16ff */
[C---:B------:R-:W-:Y:S02]  /*34e60*/  LEA R4, P6, R5.reuse, R0, 0x2 ;  /* 0x0000000005047211 */ /* 0x040fe400078c10ff */
[C---:B------:R-:W-:Y:S02]  /*34e70*/  IADD3 R11, PT, PT, R5.reuse, UR5, RZ ;  /* 0x00000005050b7c10 */ /* 0x040fe4000fffe0ff */
        /* <DEDUP_REMOVED lines=9> */
[----:B---3--:R-:W-:Y:S01]  /*34f10*/  ISETP.LT.AND P0, PT, R15, UR7, !P2 ;  /* 0x000000070f007c0c */ /* 0x008fe2000d701270 */
[----:B------:R-:W3:Y:S02]  /*34f20*/  LDCU UR7, c[0x0][0x39c] ;  /* 0x00007380ff0777ac */ /* 0x000ee40008000800 */
[----:B------:R-:W5:Y:S01]  /*34f30*/  LDL.LU R15, [R1+0x96c] ;  /* 0x00096c00010f7983 */ /* 0x000f620000300800 */
[----:B--2---:R-:W-:Y:S01]  /*34f40*/  ISETP.LT.AND P4, PT, R14, UR4, !P2 ;  /* 0x000000040e007c0c */ /* 0x004fe2000d781270 */
[----:B------:R-:W-:-:S02]  /*34f50*/  VIADD R7, R11, UR5 ;  /* 0x000000050b077c36 */ /* 0x000fc40008000000 */
        /* <DEDUP_REMOVED lines=11> */
[C---:B------:R-:W-:Y:S01]  /*35010*/  LEA R8, P6, R9.reuse, R0, 0x2 ;  /* 0x0000000009087211 */ /* 0x040fe200078c10ff */
[----:B------:R-:W-:-:S03]  /*35020*/  VIADD R11, R9, UR5 ;  /* 0x00000005090b7c36 */ /* 0x000fc60008000000 */
[----:B------:R-:W-:Y:S01]  /*35030*/  LEA.HI.X.SX32 R9, R9, R174, 0x2, P6 ;  /* 0x000000ae09097211 */ /* 0x000fe200030f16ff */
[----:B------:R1:W-:Y:S01]  /*35040*/  @P5 STG.E desc[UR22][R6.64], R77 ;  /* 0x0000004d06005986 */ /* 0x0003e2000c101916 */
[----:B------:R-:W-:-:S03]  /*35050*/  LEA R4, P6, R11, R0, 0x2 ;  /* 0x000000000b047211 */ /* 0x000fc600078c10ff */
[----:B------:R-:W-:Y:S01]  /*35060*/  @P0 STG.E desc[UR22][R8.64], R78 ;  /* 0x0000004e08000986 */ /* 0x000fe2000c101916 */
        /* <DEDUP_REMOVED lines=14> */
[----:B------:R-:W1:Y:S02]  /*35150*/  LDCU UR6, c[0x0][0x39c] ;  /* 0x00007380ff0677ac */ /* 0x000e640008000800 */
[----:B------:R-:W5:Y:S01]  /*35160*/  LDL.LU R15, [R1+0x958] ;  /* 0x00095800010f7983 */ /* 0x000f620000300800 */
[----:B--2---:R-:W-:Y:S01]  /*35170*/  ISETP.LT.AND P1, PT, R14, UR7, !P2 ;  /* 0x000000070e007c0c */ /* 0x004fe2000d721270 */
[----:B------:R-:W5:Y:S02]  /*35180*/  LDCU UR7, c[0x0][0x39c] ;  /* 0x00007380ff0777ac */ /* 0x000f640008000800 */
[----:B------:R-:W2:Y:S01]  /*35190*/  LDL.LU R14, [R1+0x954] ;  /* 0x00095400010e7983 */ /* 0x000ea20000300800 */
[----:B------:R-:W-:-:S02]  /*351a0*/  LEA R6, P6, R7, R0, 0x2 ;  /* 0x0000000007067211 */ /* 0x000fc400078c10ff */
[C---:B------:R-:W-:Y:S02]  /*351b0*/  IADD3 R11, PT, PT, R7.reuse, UR5, RZ ;  /* 0x00000005070b7c10 */ /* 0x040fe4000fffe0ff */
        /* <DEDUP_REMOVED lines=9> */
[----:B---3--:R-:W-:-:S03]  /*35250*/  VIADD R3, R5, UR5 ;  /* 0x0000000505037c36 */ /* 0x008fc60008000000 */
[----:B------:R-:W-:Y:S01]  /*35260*/  LEA.HI.X.SX32 R5, R5, R174, 0x2, P6 ;  /* 0x000000ae05057211 */ /* 0x000fe200030f16ff */
[----:B------:R3:W-:Y:S01]  /*35270*/  @P0 STG.E desc[UR22][R8.64], R82 ;  /* 0x0000005208000986 */ /* 0x0007e2000c101916 */
[----:B------:R-:W-:-:S03]  /*35280*/  LEA R2, P6, R3, R0, 0x2 ;  /* 0x0000000003027211 */ /* 0x000fc600078c10ff */
[----:B------:R1:W-:Y:S01]  /*35290*/  @P4 STG.E desc[UR22][R4.64], R83 ;  /* 0x0000005304004986 */ /* 0x0003e2000c101916 */
[C---:B------:R-:W-:Y:S01]  /*352a0*/  VIADD R11, R3.reuse, UR5 ;  /* 0x00000005030b7c36 */ /* 0x040fe20008000000 */
[----:B------:R-:W-:-:S04]  /*352b0*/  LEA.HI.X.SX32 R3, R3, R174, 0x2, P6 ;  /* 0x000000ae03037211 */ /* 0x000fc800030f16ff */
        /* <DEDUP_REMOVED lines=91> */
[C---:B------:R-:W-:Y:S01]  /*35870*/  LEA R6, P6, R11.reuse, R0, 0x2 ;  /* 0x000000000b067211 */ /* 0x040fe200078c10ff */
[----:B-1----:R-:W-:Y:S01]  /*35880*/  VIADD R9, R11, UR5 ;  /* 0x000000050b097c36 */ /* 0x002fe20008000000 */
[----:B----4-:R-:W-:-:S02]  /*35890*/  ISETP.LT.AND P1, PT, R13, UR4, !P2 ;  /* 0x000000040d007c0c */ /* 0x010fc4000d721270 */
[----:B------:R-:W-:Y:S01]  /*358a0*/  LEA.HI.X.SX32 R7, R11, R174, 0x2, P6 ;  /* 0x000000ae0b077211 */ /* 0x000fe200030f16ff */
[----:B------:R-:W4:Y:S01]  /*358b0*/  LDL.LU R13, [R1+0x8f8] ;  /* 0x0008f800010d7983 */ /* 0x000f220000300800 */
[C---:B------:R-:W-:Y:S01]  /*358c0*/  LEA R8, P6, R9.reuse, R0, 0x2 ;  /* 0x0000000009087211 */ /* 0x040fe200078c10ff */
[C---:B---3--:R-:W-:Y:S01]  /*358d0*/  VIADD R5, R9.reuse, UR5 ;  /* 0x0000000509057c36 */ /* 0x048fe20008000000 */
[----:B------:R-:W1:Y:S02]  /*358e0*/  LDCU UR4, c[0x0][0x39c] ;  /* 0x00007380ff0477ac */ /* 0x000e640008000800 */
        /* <DEDUP_REMOVED lines=28> */
[C---:B------:R-:W-:Y:S02]  /*35ab0*/  VIADD R11, R9.reuse, UR5 ;  /* 0x00000005090b7c36 */ /* 0x040fe40008000000 */
[----:B------:R-:W4:Y:S01]  /*35ac0*/  LDL.LU R13, [R1+0x8e4] ;  /* 0x0008e400010d7983 */ /* 0x000f220000300800 */
[C---:B------:R-:W-:Y:S01]  /*35ad0*/  LEA R8, P6, R9.reuse, R0, 0x2 ;  /* 0x0000000009087211 */ /* 0x040fe200078c10ff */
[----:B------:R-:W3:Y:S03]  /*35ae0*/  LDCU UR7, c[0x0][0x39c] ;  /* 0x00007380ff0777ac */ /* 0x000ee60008000800 */
        /* <DEDUP_REMOVED lines=125> */
[----:B--2---:R-:W-:Y:S01]  /*362c0*/  ISETP.LT.AND P1, PT, R14, UR4, !P2 ;  /* 0x000000040e007c0c */ /* 0x004fe2000d721270 */
[----:B------:R-:W-:-:S02]  /*362d0*/  VIADD R9, R11, UR5 ;  /* 0x000000050b097c36 */ /* 0x000fc40008000000 */
[----:B------:R-:W2:Y:S01]  /*362e0*/  LDL.LU R14, [R1+0x89c] ;  /* 0x00089c00010e7983 */ /* 0x000ea20000300800 */
[C---:B------:R-:W-:Y:S01]  /*362f0*/  LEA R6, P6, R11.reuse, R0, 0x2 ;  /* 0x000000000b067211 */ /* 0x040fe200078c10ff */
[----:B------:R-:W5:Y:S02]  /*36300*/  LDCU UR4, c[0x0][0x39c] ;  /* 0x00007380ff0477ac */ /* 0x000f640008000800 */
[----:B------:R-:W2:Y:S04]  /*36310*/  LDL.LU R18, [R1+0x898] ;  /* 0x0008980001127983 */ /* 0x000ea80000300800 */
[----:B------:R-:W2:Y:S01]  /*36320*/  LDL.LU R16, [R1+0x894] ;  /* 0x0008940001107983 */ /* 0x000ea20000300800 */
[----:B------:R-:W-:Y:S01]  /*36330*/  LEA.HI.X.SX32 R7, R11, R174, 0x2, P6 ;  /* 0x000000ae0b077211 */ /* 0x000fe200030f16ff */
[C---:B------:R-:W-:Y:S01]  /*36340*/  VIADD R11, R9.reuse, UR5 ;  /* 0x00000005090b7c36 */ /* 0x040fe20008000000 */
[----:B------:R-:W-:-:S02]  /*36350*/  LEA R8, P6, R9, R0, 0x2 ;  /* 0x0000000009087211 */ /* 0x000fc400078c10ff */
[----:B---3--:R-:W-:Y:S01]  /*36360*/  ISETP.LT.AND P4, PT, R15, UR7, !P2 ;  /* 0x000000070f007c0c */ /* 0x008fe2000d781270 */
[----:B------:R3:W-:Y:S01]  /*36370*/  @P5 STG.E desc[UR22][R6.64], R121 ;  /* 0x0000007906005986 */ /* 0x0007e2000c101916 */
[----:B------:R-:W3:Y:S01]  /*36380*/  LDCU UR7, c[0x0][0x39c] ;  /* 0x00007380ff0777ac */ /* 0x000ee20008000800 */
[----:B------:R-:W-:Y:S02]  /*36390*/  LEA.HI.X.SX32 R9, R9, R174, 0x2, P6 ;  /* 0x000000ae09097211 */ /* 0x000fe400030f16ff */
[----:B----4-:R-:W-:Y:S01]  /*363a0*/  ISETP.LT.AND P5, PT, R13, UR6, !P2 ;  /* 0x000000060d007c0c */ /* 0x010fe2000d7a1270 */
[----:B------:R-:W2:Y:S01]  /*363b0*/  LDCU UR6, c[0x0][0x39c] ;  /* 0x00007380ff0677ac */ /* 0x000ea20008000800 */
[C---:B-1----:R-:W-:Y:S02]  /*363c0*/  LEA R4, P6, R11.reuse, R0, 0x2 ;  /* 0x000000000b047211 */ /* 0x042fe400078c10ff */
[C---:B------:R-:W-:Y:S02]  /*363d0*/  IADD3 R13, PT, PT, R11.reuse, UR5, RZ ;  /* 0x000000050b0d7c10 */ /* 0x040fe4000fffe0ff */
[----:B------:R-:W-:-:S03]  /*363e0*/  LEA.HI.X.SX32 R5, R11, R174, 0x2, P6 ;  /* 0x000000ae0b057211 */ /* 0x000fc600030f16ff */
[C---:B------:R-:W-:Y:S01]  /*363f0*/  VIADD R11, R13.reuse, UR5 ;  /* 0x000000050d0b7c36 */ /* 0x040fe20008000000 */
[----:B------:R-:W-:-:S03]  /*36400*/  LEA R2, P6, R13, R0, 0x2 ;  /* 0x000000000d027211 */ /* 0x000fc600078c10ff */
[----:B------:R-:W-:Y:S01]  /*36410*/  VIADD R15, R11, UR5 ;  /* 0x000000050b0f7c36 */ /* 0x000fe20008000000 */
[----:B------:R-:W-:Y:S01]  /*36420*/  LEA.HI.X.SX32 R3, R13, R174, 0x2, P6 ;  /* 0x000000ae0d037211 */ /* 0x000fe200030f16ff */
[----:B------:R1:W-:Y:S01]  /*36430*/  @P0 STG.E desc[UR22][R8.64], R122 ;  /* 0x0000007a08000986 */ /* 0x0003e2000c101916 */
[----:B---3--:R-:W-:-:S03]  /*36440*/  LEA R6, P6, R11, R0, 0x2 ;  /* 0x000000000b067211 */ /* 0x008fc600078c10ff */
[----:B------:R3:W-:Y:S01]  /*36450*/  @P4 STG.E desc[UR22][R4.64], R123 ;  /* 0x0000007b04004986 */ /* 0x0007e2000c101916 */
[----:B------:R-:W-:Y:S01]  /*36460*/  LEA.HI.X.SX32 R7, R11, R174, 0x2, P6 ;  /* 0x000000ae0b077211 */ /* 0x000fe200030f16ff */
[----:B-1----:R-:W-:-:S04]  /*36470*/  VIADD R9, R15, UR5 ;  /* 0x000000050f097c36 */ /* 0x002fc80008000000 */
[----:B------:R-:W-:-:S04]  /*36480*/  VIADD R11, R9, UR5 ;  /* 0x00000005090b7c36 */ /* 0x000fc80008000000 */
[----:B------:R-:W-:Y:S01]  /*36490*/  VIADD R13, R11, UR5 ;  /* 0x000000050b0d7c36 */ /* 0x000fe20008000000 */
[----:B------:R1:W-:Y:S01]  /*364a0*/  @P1 STG.E desc[UR22][R2.64], R124 ;  /* 0x0000007c02001986 */ /* 0x0003e2000c101916 */
[-C--:B---3--:R-:W-:Y:S02]  /*364b0*/  LEA R4, P1, R15, R0.reuse, 0x2 ;  /* 0x000000000f047211 */ /* 0x088fe400078210ff */
[----:B------:R-:W-:Y:S02]  /*364c0*/  LEA R8, P6, R9, R0, 0x2 ;  /* 0x0000000009087211 */ /* 0x000fe400078c10ff */
[----:B------:R-:W-:Y:S02]  /*364d0*/  IADD3 R17, PT, PT, R13, UR5, RZ ;  /* 0x000000050d117c10 */ /* 0x000fe4000fffe0ff */
[-C--:B------:R-:W-:Y:S02]  /*364e0*/  LEA.HI.X.SX32 R5, R15, R174.reuse, 0x2, P1 ;  /* 0x000000ae0f057211 */ /* 0x080fe400008f16ff */
[----:B------:R-:W-:Y:S01]  /*364f0*/  LEA.HI.X.SX32 R9, R9, R174, 0x2, P6 ;  /* 0x000000ae09097211 */ /* 0x000fe200030f16ff */
[----:B------:R-:W-:Y:S01]  /*36500*/  VIADD R15, R17, UR5 ;  /* 0x00000005110f7c36 */ /* 0x000fe20008000000 */
[----:B------:R3:W-:Y:S01]  /*36510*/  @P5 STG.E desc[UR22][R6.64], R125 ;  /* 0x0000007d06005986 */ /* 0x0007e2000c101916 */
[----:B------:R-:W-:Y:S01]  /*36520*/  ISETP.LT.AND P0, PT, R12, UR7, !P2 ;  /* 0x000000070c007c0c */ /* 0x000fe2000d701270 */
[----:B------:R-:W4:Y:S01]  /*36530*/  LDCU UR7, c[0x0][0x39c] ;  /* 0x00007380ff0777ac */ /* 0x000f220008000800 */
[----:B------:R-:W-:-:S04]  /*36540*/  LEA R12, P1, R13, R0, 0x2 ;  /* 0x000000000d0c7211 */ /* 0x000fc800078210ff */
[----:B------:R-:W-:-:S07]  /*36550*/  LEA.HI.X.SX32 R13, R13, R174, 0x2, P1 ;  /* 0x000000ae0d0d7211 */ /* 0x000fce00008f16ff */
[----:B------:R3:W-:Y:S01]  /*36560*/  @P0 STG.E desc[UR22][R4.64], R126 ;  /* 0x0000007e04000986 */ /* 0x0007e2000c101916 */
[----:B-----5:R-:W-:Y:S01]  /*36570*/  ISETP.LT.AND P4, PT, R10, UR4, !P2 ;  /* 0x000000040a007c0c */ /* 0x020fe2000d781270 */
[----:B------:R-:W5:Y:S01]  /*36580*/  LDCU UR4, c[0x0][0x39c] ;  /* 0x00007380ff0477ac */ /* 0x000f620008000800 */
[----:B------:R-:W-:-:S04]  /*36590*/  LEA R10, P6, R11, R0, 0x2 ;  /* 0x000000000b0a7211 */ /* 0x000fc800078c10ff */
[----:B------:R-:W-:-:S07]  /*365a0*/  LEA.HI.X.SX32 R11, R11, R174, 0x2, P6 ;  /* 0x000000ae0b0b7211 */ /* 0x000fce00030f16ff */
[----:B------:R3:W-:Y:S01]  /*365b0*/  @P4 STG.E desc[UR22][R8.64], R127 ;  /* 0x0000007f08004986 */ /* 0x0007e2000c101916 */
[----:B--2---:R-:W-:Y:S02]  /*365c0*/  ISETP.LT.AND P5, PT, R14, UR6, !P2 ;  /* 0x000000060e007c0c */ /* 0x004fe4000d7a1270 */
[C---:B------:R-:W-:Y:S02]  /*365d0*/  LEA R14, P6, R15.reuse, R0, 0x2 ;  /* 0x000000000f0e7211 */ /* 0x040fe400078c10ff */
[----:B----4-:R-:W-:Y:S02]  /*365e0*/  ISETP.LT.AND P1, PT, R18, UR7, !P2 ;  /* 0x0000000712007c0c */ /* 0x010fe4000d721270 */
[----:B-----5:R-:W-:Y:S02]  /*365f0*/  ISETP.LT.AND P2, PT, R16, UR4, !P2 ;  /* 0x0000000410007c0c */ /* 0x020fe4000d741270 */
[----:B------:R-:W-:Y:S02]  /*36600*/  LEA.HI.X.SX32 R15, R15, R174, 0x2, P6 ;  /* 0x000000ae0f0f7211 */ /* 0x000fe400030f16ff */
[----:B-1----:R-:W-:-:S03]  /*36610*/  LEA R2, P6, R17, R0, 0x2 ;  /* 0x0000000011027211 */ /* 0x002fc600078c10ff */
[----:B------:R3:W-:Y:S01]  /*36620*/  @P5 STG.E desc[UR22][R10.64], R128 ;  /* 0x000000800a005986 */ /* 0x0007e2000c101916 */
[----:B------:R-:W-:-:S03]  /*36630*/  LEA.HI.X.SX32 R3, R17, R174, 0x2, P6 ;  /* 0x000000ae11037211 */ /* 0x000fc600030f16ff */
[----:B------:R3:W-:Y:S04]  /*36640*/  @P1 STG.E desc[UR22][R12.64], R129 ;  /* 0x000000810c001986 */ /* 0x0007e8000c101916 */
[----:B------:R3:W-:Y:S04]  /*36650*/  @P2 STG.E desc[UR22][R2.64], R130 ;  /* 0x0000008202002986 */ /* 0x0007e8000c101916 */
[----:B------:R3:W-:Y:S01]  /*36660*/  @P3 STG.E desc[UR22][R14.64], R131 ;  /* 0x000000830e003986 */ /* 0x0007e2000c101916 */
[----:B------:R-:W-:Y:S06]  /*36670*/  BAR.SYNC.DEFER_BLOCKING 0x0 ;  /* 0x0000000000007b1d */ /* 0x000fec0000010000 */
[----:B------:R-:W-:Y:S05]  /*36680*/  BRA.U UP0, `(.L_x_14) ;  /* 0x0000000100a07547 */ /* 0x000fea000b800000 */
[----:B------:R-:W1:Y:S01]  /*36690*/  S2UR UR5, SR_CgaCtaId ;  /* 0x00000000000579c3 */ /* 0x000e620000008800 */
[----:B------:R-:W-:Y:S01]  /*366a0*/  NOP ;  /* 0x0000000000007918 */ /* 0x000fe20000000000 */
[----:B------:R-:W-:Y:S01]  /*366b0*/  UMOV UR4, 0x50 ;  /* 0x0000005000047882 */ /* 0x000fe20000000000 */
[----:B------:R-:W-:Y:S02]  /*366c0*/  IMAD.U32 R0, RZ, RZ, UR10 ;  /* 0x0000000aff007e24 */ /* 0x000fe4000f8e00ff */
[----:B---3--:R-:W-:Y:S02]  /*366d0*/  IMAD.MOV.U32 R3, RZ, RZ, 0xff ;  /* 0x000000ffff037424 */ /* 0x008fe400078e00ff */
[----:B------:R-:W-:Y:S01]  /*366e0*/  IMAD.MOV.U32 R7, RZ, RZ, 0x1 ;  /* 0x00000001ff077424 */ /* 0x000fe200078e00ff */
[----:B------:R-:W-:-:S04]  /*366f0*/  LOP3.LUT R0, R0, 0xffff, RZ, 0xc0, !PT ;  /* 0x0000ffff00007812 */ /* 0x000fc800078ec0ff */
[----:B------:R-:W-:-:S05]  /*36700*/  SHF.R.U32.HI R0, RZ, 0x5, R0 ;  /* 0x00000005ff007819 */ /* 0x000fca0000011600 */
[----:B------:R-:W-:Y:S01]  /*36710*/  VIADD R2, R0, 0x10 ;  /* 0x0000001000027836 */ /* 0x000fe20000000000 */
[----:B------:R-:W-:Y:S01]  /*36720*/  SHF.L.U32 R0, R3, R0, RZ ;  /* 0x0000000003007219 */ /* 0x000fe200000006ff */
[----:B-1----:R-:W-:-:S03]  /*36730*/  ULEA UR6, UR5, UR4, 0x18 ;  /* 0x0000000405067291 */ /* 0x002fc6000f8ec0ff */
[----:B------:R-:W-:-:S04]  /*36740*/  SHF.L.U32 R3, R7, R2, RZ ;  /* 0x0000000207037219 */ /* 0x000fc800000006ff */
[----:B------:R-:W-:Y:S02]  /*36750*/  LOP3.LUT R0, R3, R0, RZ, 0xfc, !PT ;  /* 0x0000000003007212 */ /* 0x000fe400078efcff */
[----:B------:R-:W1:Y:S02]  /*36760*/  LDS R5, [UR6] ;  /* 0x00000006ff057984 */ /* 0x000e640008000800 */
[C---:B------:R-:W-:Y:S02]  /*36770*/  LOP3.LUT R2, R0.reuse, 0xffff, RZ, 0xc0, !PT ;  /* 0x0000ffff00027812 */ /* 0x040fe400078ec0ff */
[----:B-1----:R-:W-:-:S04]  /*36780*/  LOP3.LUT R3, R0, 0xffff, R5, 0x80, !PT ;  /* 0x0000ffff00037812 */ /* 0x002fc800078e8005 */
[----:B------:R-:W-:-:S13]  /*36790*/  ISETP.NE.AND P0, PT, R3, R2, PT ;  /* 0x000000020300720c */ /* 0x000fda0003f05270 */
[----:B------:R-:W-:Y:S05]  /*367a0*/  @P0 BRA `(.L_x_15) ;  /* 0x0000000000500947 */ /* 0x000fea0003800000 */
[----:B------:R-:W-:Y:S02]  /*367b0*/  SHF.R.U32.HI R5, RZ, 0x10, R5 ;  /* 0x00000010ff057819 */ /* 0x000fe40000011605 */
[----:B------:R-:W-:-:S04]  /*367c0*/  SHF.R.U32.HI R2, RZ, 0x10, R0 ;  /* 0x00000010ff027819 */ /* 0x000fc80000011600 */
[----:B------:R-:W-:-:S04]  /*367d0*/  LOP3.LUT R5, R5, R2, RZ, 0xc0, !PT ;  /* 0x0000000205057212 */ /* 0x000fc800078ec0ff */
[----:B------:R-:W-:-:S13]  /*367e0*/  ISETP.NE.AND P0, PT, R5, R2, PT ;  /* 0x000000020500720c */ /* 0x000fda0003f05270 */
[----:B------:R-:W-:Y:S05]  /*367f0*/  @P0 BRA `(.L_x_16) ;  /* 0x0000000000300947 */ /* 0x000fea0003800000 */
[----:B------:R-:W-:Y:S01]  /*36800*/  R2UR UR4, R0 ;  /* 0x00000000000472ca */ /* 0x000fe200000e0000 */
[----:B------:R-:W-:Y:S01]  /*36810*/  VOTEU.ANY UR5, UPT, PT ;  /* 0x0000000000057886 */ /* 0x000fe200038e0100 */
[----:B------:R-:W1:Y:S01]  /*36820*/  S2R R0, SR_LANEID ;  /* 0x0000000000007919 */ /* 0x000e620000000000 */
[----:B------:R-:W-:-:S10]  /*36830*/  UFLO.U32 UR5, UR5 ;  /* 0x00000005000572bd */ /* 0x000fd400080e0000 */
[----:B------:R-:W-:-:S06]  /*36840*/  ULOP3.LUT UR4, URZ, UR4, URZ, 0x33, !UPT ;  /* 0x00000004ff047292 */ /* 0x000fcc000f8e33ff */
[----:B------:R-:W-:-:S04]  /*36850*/  MOV R2, UR4 ;  /* 0x0000000400027c02 */ /* 0x000fc80008000f00 */
[----:B------:R-:W2:Y:S02]  /*36860*/  REDUX UR7, R2 ;  /* 0x00000000020773c4 */ /* 0x000ea40000000000 */
[----:B------:R4:W-:Y:S01]  /*36870*/  UTCATOMSWS.AND URZ, UR4 ;  /* 0x0000000400ff79e3 */ /* 0x0009e20008000000 */
[----:B-1----:R-:W-:Y:S01]  /*36880*/  ISETP.EQ.U32.AND P0, PT, R0, UR5, PT ;  /* 0x0000000500007c0c */ /* 0x002fe2000bf02070 */
[----:B--2---:R-:W-:-:S12]  /*36890*/  IMAD.U32 R0, RZ, RZ, UR7 ;  /* 0x00000007ff007e24 */ /* 0x004fd8000f8e00ff */
[----:B------:R4:W-:Y:S01]  /*368a0*/  @P0 ATOMS.AND RZ, [UR6], R0 ;  /* 0x00000000ffff098c */ /* 0x0009e2000a800006 */
[----:B------:R-:W-:Y:S05]  /*368b0*/  BRA `(.L_x_14) ;  /* 0x0000000000147947 */ /* 0x000fea0003800000 */
.L_x_16:
[----:B------:R-:W-:-:S07]  /*368c0*/  MOV R2, 0x368e0 ;  /* 0x000368e000027802 */ /* 0x000fce0000000f00 */
[----:B------:R-:W-:Y:S05]  /*368d0*/  CALL.REL.NOINC `($__internal_0_$__cuda_sm10x_tcgen05_guardrail_trap_col_being_dealloced_not_returned_by_alloc) ;  /* 0x00000000002c7944 */ /* 0x000fea0003c00000 */
[----:B------:R-:W-:Y:S05]  /*368e0*/  BRA `(.L_x_14) ;  /* 0x0000000000087947 */ /* 0x000fea0003800000 */
.L_x_15:
[----:B------:R-:W-:-:S07]  /*368f0*/  MOV R2, 0x36910 ;  /* 0x0003691000027802 */ /* 0x000fce0000000f00 */
[----:B------:R-:W-:Y:S05]  /*36900*/  CALL.REL.NOINC `($__internal_2_$__cuda_sm10x_tcgen05_guardrail_trap_unallocated_columns_being_dealloced) ;  /* 0x0000000000387944 */ /* 0x000fea0003c00000 */
.L_x_14:
[----:B------:R-:W-:Y:S01]  /*36910*/  NOP ;  /* 0x0000000000007918 */ /* 0x000fe20000000000 */
[----:B----4-:R-:W-:Y:S05]  /*36920*/  EXIT ;  /* 0x000000000000794d */ /* 0x010fea0003800000 */
.L_x_9:
[----:B------:R-:W2:Y:S02]  /*36930*/  SYNCS.PHASECHK.TRANS64.TRYWAIT P2, [UR4], R4 ;  /* 0x00000004ff0075a7 */ /* 0x000ea40008041104 */
[----:B--2---:R-:W-:Y:S05]  /*36940*/  @!P2 BRA `(.L_x_9) ;  /* 0xfffffffc00f8a947 */ /* 0x004fea000383ffff */
[----:B------:R-:W-:Y:S05]  /*36950*/  BRA `(.L_x_17) ;  /* 0xffffff1400dc7947 */ /* 0x000fea000383ffff */
.L_x_13:
[----:B------:R-:W1:Y:S02]  /*36960*/  SYNCS.PHASECHK.TRANS64.TRYWAIT P3, [UR4], R2 ;  /* 0x00000002ff0075a7 */ /* 0x000e640008061104 */
[----:B-1----:R-:W-:Y:S05]  /*36970*/  @!P3 BRA `(.L_x_13) ;  /* 0xfffffffc00f8b947 */ /* 0x002fea000383ffff */
[----:B------:R-:W-:Y:S05]  /*36980*/  BRA `(.L_x_12) ;  /* 0xffffffc4007c7947 */ /* 0x000fea000383ffff */
        .weak           $__internal_0_$__cuda_sm10x_tcgen05_guardrail_trap_col_being_dealloced_not_returned_by_alloc
        .type           $__internal_0_$__cuda_sm10x_tcgen05_guardrail_trap_col_being_dealloced_not_returned_by_alloc,@function
        .size           $__internal_0_$__cuda_sm10x_tcgen05_guardrail_trap_col_being_dealloced_not_returned_by_alloc,($__internal_1_$__cuda_sm10x_tcgen05_guardrail_trap_phase_invalid_during_alloc - $__internal_0_$__cuda_sm10x_tcgen05_guardrail_trap_col_being_dealloced_not_returned_by_alloc)
$__internal_0_$__cuda_sm10x_tcgen05_guardrail_trap_col_being_dealloced_not_returned_by_alloc:
[----:B------:R-:W-:Y:S05]  /*36990*/  BPT.TRAP 0x1 ;  /* 0x000000040000795c */ /* 0x000fea0000300000 */
[----:B------:R-:W-:-:S04]  /*369a0*/  IMAD.MOV.U32 R3, RZ, RZ, 0x0 ;  /* 0x00000000ff037424 */ /* 0x000fc800078e00ff */
[----:B------:R-:W-:Y:S05]  /*369b0*/  RET.REL.NODEC R2 `(matmul_kernel) ;  /* 0xfffffc9402907950 */ /* 0x000fea0003c3ffff */
        .weak           $__internal_1_$__cuda_sm10x_tcgen05_guardrail_trap_phase_invalid_during_alloc
        .type           $__internal_1_$__cuda_sm10x_tcgen05_guardrail_trap_phase_invalid_during_alloc,@function
        .size           $__internal_1_$__cuda_sm10x_tcgen05_guardrail_trap_phase_invalid_during_alloc,($__internal_2_$__cuda_sm10x_tcgen05_guardrail_trap_unallocated_columns_being_dealloced - $__internal_1_$__cuda_sm10x_tcgen05_guardrail_trap_phase_invalid_during_alloc)
$__internal_1_$__cuda_sm10x_tcgen05_guardrail_trap_phase_invalid_during_alloc:
[----:B------:R-:W-:Y:S05]  /*369c0*/  BPT.TRAP 0x1 ;  /* 0x000000040000795c */ /* 0x000fea0000300000 */
[----:B------:R-:W-:-:S04]  /*369d0*/  IMAD.MOV.U32 R3, RZ, RZ, 0x0 ;  /* 0x00000000ff037424 */ /* 0x000fc800078e00ff */
[----:B------:R-:W-:Y:S05]  /*369e0*/  RET.REL.NODEC R2 `(matmul_kernel) ;  /* 0xfffffc9402847950 */ /* 0x000fea0003c3ffff */
        .weak           $__internal_2_$__cuda_sm10x_tcgen05_guardrail_trap_unallocated_columns_being_dealloced
        .type           $__internal_2_$__cuda_sm10x_tcgen05_guardrail_trap_unallocated_columns_being_dealloced,@function
        .size           $__internal_2_$__cuda_sm10x_tcgen05_guardrail_trap_unallocated_columns_being_dealloced,(.L_x_21 - $__internal_2_$__cuda_sm10x_tcgen05_guardrail_trap_unallocated_columns_being_dealloced)
$__internal_2_$__cuda_sm10x_tcgen05_guardrail_trap_unallocated_columns_being_dealloced:
[----:B------:R-:W-:Y:S05]  /*369f0*/  BPT.TRAP 0x1 ;  /* 0x000000040000795c */ /* 0x000fea0000300000 */
[----:B------:R-:W-:-:S04]  /*36a00*/  IMAD.MOV.U32 R3, RZ, RZ, 0x0 ;  /* 0x00000000ff037424 */ /* 0x000fc800078e00ff */
[----:B------:R-:W-:Y:S05]  /*36a10*/  RET.REL.NODEC R2 `(matmul_kernel) ;  /* 0xfffffc9402787950 */ /* 0x000fea0003c3ffff */
.L_x_18:
[----:B------:R-:W-:-:S00]  /*36a20*/  BRA `(.L_x_18) ;  /* 0xfffffffc00fc7947 */ /* 0x000fc0000383ffff */
[----:B------:R-:W-:-:S00]  /*36a30*/  NOP ;  /* 0x0000000000007918 */ /* 0x000fc00000000000 */
        /* <DEDUP_REMOVED lines=12> */
.L_x_21:


//--------------------- .nv.shared.matmul_kernel  --------------------------
	.section	.nv.shared.matmul_kernel,"aw",@nobits
	.sectionflags	@""
	.align	16
	.zero		1024


//--------------------- .nv.shared.reserved.0     --------------------------
	.section	.nv.shared.reserved.0,"aw",@nobits
	.align	8
	.weak		__nv_reservedSMEM_offset_0_alias
	.size		__nv_reservedSMEM_offset_0_alias, 0, 64
	.other		__nv_reservedSMEM_offset_0_alias,@"STO_CUDA_RESERVED_SHARED STV_DEFAULT"
__nv_reservedSMEM_offset_0_alias:
	.zero		0
.nv.shared.reserved.0:
	.zero		64
	.weak		__nv_reservedSMEM_allocation_phase
	.type		__nv_reservedSMEM_allocation_phase,@object
	.size		__nv_reservedSMEM_allocation_phase,(.L_0 - __nv_reservedSMEM_allocation_phase)
__nv_reservedSMEM_allocation_phase:
	.zero		1
.L_0:
	.zero		7
	.weak		__nv_reservedSMEM_devtool_atexit_pc
	.type		__nv_reservedSMEM_devtool_atexit_pc,@object
	.size		__nv_reservedSMEM_devtool_atexit_pc,(__nv_reservedSMEM_allocation_mask - __nv_reservedSMEM_devtool_atexit_pc)
__nv_reservedSMEM_devtool_atexit_pc:
	.zero		8
	.weak		__nv_reservedSMEM_allocation_mask
	.type		__nv_reservedSMEM_allocation_mask,@object
	.size		__nv_reservedSMEM_allocation_mask,(.L_2 - __nv_reservedSMEM_allocation_mask)
__nv_reservedSMEM_allocation_mask:
	.zero		4
.L_2:


//--------------------- .nv.constant0.matmul_kernel --------------------------
	.section	.nv.constant0.matmul_kernel,"a",@progbits
	.sectionflags	@""
	.align	4
.nv.constant0.matmul_kernel:
	.zero		976


//--------------------- SYMBOLS --------------------------

	.type		.nv.reservedSmem.offset0,@object
	.size		.nv.reservedSmem.offset0,0x4
	.type		.nv.reservedSmem.cap,@object
	.size		.nv.reservedSmem.cap,0x4
